def matmul_kernel(
    a_ptr,
    b_ptr,
    c_ptr,
    M,
    N,
    K,
    stride_am,
    stride_ak,
    stride_bk,
    stride_bn,
    stride_cm,
    stride_cn,
    BLOCK_M: tl.constexpr,
    BLOCK_N: tl.constexpr,
    BLOCK_K: tl.constexpr,
    GROUP_M: tl.constexpr,
):
    pid = tl.program_id(axis=0)
    num_pid_m = tl.cdiv(M, BLOCK_M)
    num_pid_n = tl.cdiv(N, BLOCK_N)
    num_pid_in_group = GROUP_M * num_pid_n
    group_id = pid // num_pid_in_group
    first_pid_m = group_id * GROUP_M
    group_size_m = min(num_pid_m - first_pid_m, GROUP_M)
    pid_m = first_pid_m + ((pid % num_pid_in_group) % group_size_m)
    pid_n = (pid % num_pid_in_group) // group_size_m

    offs_am = (pid_m * BLOCK_M + tl.arange(0, BLOCK_M)) % M
    offs_bn = (pid_n * BLOCK_N + tl.arange(0, BLOCK_N)) % N
    offs_k = tl.arange(0, BLOCK_K)
    a_ptrs = a_ptr + offs_am[:, None] * stride_am + offs_k[None, :] * stride_ak
    b_ptrs = b_ptr + offs_k[:, None] * stride_bk + offs_bn[None, :] * stride_bn

    acc = tl.zeros((BLOCK_M, BLOCK_N), dtype=tl.float32)
    for kk in range(0, tl.cdiv(K, BLOCK_K)):
        a = tl.load(a_ptrs, mask=offs_k[None, :] < K - kk * BLOCK_K, other=0.0)
        b = tl.load(b_ptrs, mask=offs_k[:, None] < K - kk * BLOCK_K, other=0.0)
        acc = tl.dot(a, b, acc)
        a_ptrs += BLOCK_K * stride_ak
        b_ptrs += BLOCK_K * stride_bk

    c = acc.to(c_ptr.dtype.element_ty)
    offs_cm = pid_m * BLOCK_M + tl.arange(0, BLOCK_M)
    offs_cn = pid_n * BLOCK_N + tl.arange(0, BLOCK_N)
    c_ptrs = c_ptr + offs_cm[:, None] * stride_cm + offs_cn[None, :] * stride_cn
    mask = (offs_cm[:, None] < M) & (offs_cn[None, :] < N)
    tl.store(c_ptrs, c, mask=mask)

# config = {"BLOCK_K": 128, "BLOCK_M": 128, "BLOCK_N": 256, "GROUP_M": 8, "arch": "sm_90", "dtype": "fp32", "num_ctas": 1, "num_stages": 3, "num_warps": 8}
# arch = sm_90


// ===== COMPILED SASS (sm_90a) =====

	.target	sm_90a

	.elftype	@"ET_EXEC"


//--------------------- .note.nv.tkinfo           --------------------------
	.section	.note.nv.tkinfo,"",@"SHT_NOTE"
	.sectionflags	@"SHF_NOTE_NV_TKINFO"
	.tkinfo
        /*0018*/ 	.word	0x00000002
        /*0030*/ 	.string	""
        /*0030*/ 	.string	"ptxas"
        /*0030*/ 	.string	"Cuda compilation tools, release 13.0, V13.0.88"
        /*0030*/ 	.string	"Build cuda_13.0.r13.0/compiler.36424714_0"
        /*0030*/ 	.string	"-v  -suppress-debug-info  -lineinfo  -arch sm_90a "



//--------------------- .note.nv.cuinfo           --------------------------
	.section	.note.nv.cuinfo,"",@"SHT_NOTE"
	.sectionflags	@"SHF_NOTE_NV_CUINFO"
        /*0018*/ 	.short	0x0002
        /*001a*/ 	.short	0x005a
        /*001c*/ 	.short	0x0082
	.zero		2


//--------------------- .nv.info                  --------------------------
	.section	.nv.info,"",@"SHT_CUDA_INFO"
	.align	4


	//----- nvinfo : EIATTR_REGCOUNT
	.align		4
        /*0000*/ 	.byte	0x04, 0x2f
        /*0002*/ 	.short	(.L_1 - .L_0)
	.align		4
.L_0:
        /*0004*/ 	.word	index@(matmul_kernel)
        /*0008*/ 	.word	0x000000ff


	//----- nvinfo : EIATTR_FRAME_SIZE
	.align		4
.L_1:
        /*000c*/ 	.byte	0x04, 0x11
        /*000e*/ 	.short	(.L_3 - .L_2)
	.align		4
.L_2:
        /*0010*/ 	.word	index@(matmul_kernel)
        /*0014*/ 	.word	0x00000b90


	//----- nvinfo : EIATTR_MIN_STACK_SIZE
	.align		4
.L_3:
        /*0018*/ 	.byte	0x04, 0x12
        /*001a*/ 	.short	(.L_5 - .L_4)
	.align		4
.L_4:
        /*001c*/ 	.word	index@(matmul_kernel)
        /*0020*/ 	.word	0x00000b90
.L_5:


//--------------------- .nv.compat                --------------------------
	.section	.nv.compat,"",@"SHT_CUDA_COMPAT_INFO"
	.align	4
        /*0000*/ 	.byte	0x02, 0x09, 0x01, 0x00, 0x02, 0x02, 0x04, 0x00, 0x02, 0x05, 0x05, 0x00, 0x03, 0x07, 0x01, 0x01
        /*0010*/ 	.byte	0x02, 0x03, 0x00, 0x00, 0x02, 0x06, 0x01, 0x00, 0x04, 0x0b, 0x08, 0x00, 0x00, 0x00, 0x00, 0x00
        /*0020*/ 	.byte	0x00, 0x00, 0x00, 0x00


//--------------------- .nv.info.matmul_kernel    --------------------------
	.section	.nv.info.matmul_kernel,"",@"SHT_CUDA_INFO"
	.sectionflags	@""
	.align	4


	//----- nvinfo : EIATTR_CUDA_API_VERSION
	.align		4
        /*0000*/ 	.byte	0x04, 0x37
        /*0002*/ 	.short	(.L_7 - .L_6)
.L_6:
        /*0004*/ 	.word	0x00000082


	//----- nvinfo : EIATTR_KPARAM_INFO
	.align		4
.L_7:
        /*0008*/ 	.byte	0x04, 0x17
        /*000a*/ 	.short	(.L_9 - .L_8)
.L_8:
        /*000c*/ 	.word	0x00000000
        /*0010*/ 	.short	0x000d
        /*0012*/ 	.short	0x0048
        /*0014*/ 	.byte	0x00, 0xf4, 0x21, 0x00


	//----- nvinfo : EIATTR_KPARAM_INFO
	.align		4
.L_9:
        /*0018*/ 	.byte	0x04, 0x17
        /*001a*/ 	.short	(.L_11 - .L_10)
.L_10:
        /*001c*/ 	.word	0x00000000
        /*0020*/ 	.short	0x000c
        /*0022*/ 	.short	0x0040
        /*0024*/ 	.byte	0x00, 0xf4, 0x21, 0x00


	//----- nvinfo : EIATTR_KPARAM_INFO
	.align		4
.L_11:
        /*0028*/ 	.byte	0x04, 0x17
        /*002a*/ 	.short	(.L_13 - .L_12)
.L_12:
        /*002c*/ 	.word	0x00000000
        /*0030*/ 	.short	0x000b
        /*0032*/ 	.short	0x0038
        /*0034*/ 	.byte	0x00, 0xf0, 0x11, 0x00


	//----- nvinfo : EIATTR_KPARAM_INFO
	.align		4
.L_13:
        /*0038*/ 	.byte	0x04, 0x17
        /*003a*/ 	.short	(.L_15 - .L_14)
.L_14:
        /*003c*/ 	.word	0x00000000
        /*0040*/ 	.short	0x000a
        /*0042*/ 	.short	0x0034
        /*0044*/ 	.byte	0x00, 0xf0, 0x11, 0x00


	//----- nvinfo : EIATTR_KPARAM_INFO
	.align		4
.L_15:
        /*0048*/ 	.byte	0x04, 0x17
        /*004a*/ 	.short	(.L_17 - .L_16)
.L_16:
        /*004c*/ 	.word	0x00000000
        /*0050*/ 	.short	0x0009
        /*0052*/ 	.short	0x0030
        /*0054*/ 	.byte	0x00, 0xf0, 0x11, 0x00


	//----- nvinfo : EIATTR_KPARAM_INFO
	.align		4
.L_17:
        /*0058*/ 	.byte	0x04, 0x17
        /*005a*/ 	.short	(.L_19 - .L_18)
.L_18:
        /*005c*/ 	.word	0x00000000
        /*0060*/ 	.short	0x0008
        /*0062*/ 	.short	0x002c
        /*0064*/ 	.byte	0x00, 0xf0, 0x11, 0x00


	//----- nvinfo : EIATTR_KPARAM_INFO
	.align		4
.L_19:
        /*0068*/ 	.byte	0x04, 0x17
        /*006a*/ 	.short	(.L_21 - .L_20)
.L_20:
        /*006c*/ 	.word	0x00000000
        /*0070*/ 	.short	0x0007
        /*0072*/ 	.short	0x0028
        /*0074*/ 	.byte	0x00, 0xf0, 0x11, 0x00


	//----- nvinfo : EIATTR_KPARAM_INFO
	.align		4
.L_21:
        /*0078*/ 	.byte	0x04, 0x17
        /*007a*/ 	.short	(.L_23 - .L_22)
.L_22:
        /*007c*/ 	.word	0x00000000
        /*0080*/ 	.short	0x0006
        /*0082*/ 	.short	0x0024
        /*0084*/ 	.byte	0x00, 0xf0, 0x11, 0x00


	//----- nvinfo : EIATTR_KPARAM_INFO
	.align		4
.L_23:
        /*0088*/ 	.byte	0x04, 0x17
        /*008a*/ 	.short	(.L_25 - .L_24)
.L_24:
        /*008c*/ 	.word	0x00000000
        /*0090*/ 	.short	0x0005
        /*0092*/ 	.short	0x0020
        /*0094*/ 	.byte	0x00, 0xf0, 0x11, 0x00


	//----- nvinfo : EIATTR_KPARAM_INFO
	.align		4
.L_25:
        /*0098*/ 	.byte	0x04, 0x17
        /*009a*/ 	.short	(.L_27 - .L_26)
.L_26:
        /*009c*/ 	.word	0x00000000
        /*00a0*/ 	.short	0x0004
        /*00a2*/ 	.short	0x001c
        /*00a4*/ 	.byte	0x00, 0xf0, 0x11, 0x00


	//----- nvinfo : EIATTR_KPARAM_INFO
	.align		4
.L_27:
        /*00a8*/ 	.byte	0x04, 0x17
        /*00aa*/ 	.short	(.L_29 - .L_28)
.L_28:
        /*00ac*/ 	.word	0x00000000
        /*00b0*/ 	.short	0x0003
        /*00b2*/ 	.short	0x0018
        /*00b4*/ 	.byte	0x00, 0xf0, 0x11, 0x00


	//----- nvinfo : EIATTR_KPARAM_INFO
	.align		4
.L_29:
        /*00b8*/ 	.byte	0x04, 0x17
        /*00ba*/ 	.short	(.L_31 - .L_30)
.L_30:
        /*00bc*/ 	.word	0x00000000
        /*00c0*/ 	.short	0x0002
        /*00c2*/ 	.short	0x0010
        /*00c4*/ 	.byte	0x00, 0xf4, 0x21, 0x00


	//----- nvinfo : EIATTR_KPARAM_INFO
	.align		4
.L_31:
        /*00c8*/ 	.byte	0x04, 0x17
        /*00ca*/ 	.short	(.L_33 - .L_32)
.L_32:
        /*00cc*/ 	.word	0x00000000
        /*00d0*/ 	.short	0x0001
        /*00d2*/ 	.short	0x0008
        /*00d4*/ 	.byte	0x00, 0xf4, 0x21, 0x00


	//----- nvinfo : EIATTR_KPARAM_INFO
	.align		4
.L_33:
        /*00d8*/ 	.byte	0x04, 0x17
        /*00da*/ 	.short	(.L_35 - .L_34)
.L_34:
        /*00dc*/ 	.word	0x00000000
        /*00e0*/ 	.short	0x0000
        /*00e2*/ 	.short	0x0000
        /*00e4*/ 	.byte	0x00, 0xf4, 0x21, 0x00


	//----- nvinfo : EIATTR_SPARSE_MMA_MASK
	.align		4
.L_35:
        /*00e8*/ 	.byte	0x03, 0x50
        /*00ea*/ 	.short	0x0000


	//----- nvinfo : EIATTR_MAXREG_COUNT
	.align		4
        /*00ec*/ 	.byte	0x03, 0x1b
        /*00ee*/ 	.short	0x00ff


	//----- nvinfo : EIATTR_NUM_BARRIERS
	.align		4
        /*00f0*/ 	.byte	0x02, 0x4c
        /*00f2*/ 	.byte	0x01
	.zero		1


	//----- nvinfo : EIATTR_ANNOTATIONS
	.align		4
        /*00f4*/ 	.byte	0x04, 0x55
        /*00f6*/ 	.short	(.L_37 - .L_36)


	//   ....[0]....
.L_36:
        /*00f8*/ 	.word	0x00000001
        /*00fc*/ 	.byte	0xa0, 0x00, 0x00, 0x00, 0x01, 0x00, 0x00, 0x00, 0xd0, 0x00, 0x00, 0x00, 0x01, 0x00, 0x00, 0x00
        /* <DEDUP_REMOVED lines=976> */
        /*3e0c*/ 	.byte	0xc0, 0x02, 0x02, 0x00


	//----- nvinfo : EIATTR_MERCURY_ISA_VERSION
	.align		4
.L_37:
        /*3e10*/ 	.byte	0x03, 0x5f
        /*3e12*/ 	.short	0x0101


	//----- nvinfo : EIATTR_EXIT_INSTR_OFFSETS
	.align		4
        /*3e14*/ 	.byte	0x04, 0x1c
        /*3e16*/ 	.short	(.L_39 - .L_38)


	//   ....[0]....
.L_38:
        /*3e18*/ 	.word	0x00020570


	//   ....[1]....
        /*3e1c*/ 	.word	0x00020590


	//----- nvinfo : EIATTR_REQNTID
	.align		4
.L_39:
        /*3e20*/ 	.byte	0x04, 0x10
        /*3e22*/ 	.short	(.L_41 - .L_40)
.L_40:
        /*3e24*/ 	.word	0x00000100
        /*3e28*/ 	.word	0x00000001
        /*3e2c*/ 	.word	0x00000001


	//----- nvinfo : EIATTR_CBANK_PARAM_SIZE
	.align		4
.L_41:
        /*3e30*/ 	.byte	0x03, 0x19
        /*3e32*/ 	.short	0x0050


	//----- nvinfo : EIATTR_PARAM_CBANK
	.align		4
        /*3e34*/ 	.byte	0x04, 0x0a
        /*3e36*/ 	.short	(.L_43 - .L_42)
	.align		4
.L_42:
        /*3e38*/ 	.word	index@(.nv.constant0.matmul_kernel)
        /*3e3c*/ 	.short	0x0210
        /*3e3e*/ 	.short	0x0050


	//----- nvinfo : EIATTR_SW_WAR
	.align		4
.L_43:
        /*3e40*/ 	.byte	0x04, 0x36
        /*3e42*/ 	.short	(.L_45 - .L_44)
.L_44:
        /*3e44*/ 	.word	0x00000008
.L_45:


//--------------------- .nv.callgraph             --------------------------
	.section	.nv.callgraph,"",@"SHT_CUDA_CALLGRAPH"
	.align	4
	.sectionentsize	8
	.align		4
        /*0000*/ 	.word	0x00000000
	.align		4
        /*0004*/ 	.word	0xffffffff
	.align		4
        /*0008*/ 	.word	0x00000000
	.align		4
        /*000c*/ 	.word	0xfffffffe
	.align		4
        /*0010*/ 	.word	0x00000000
	.align		4
        /*0014*/ 	.word	0xfffffffd
	.align		4
        /*0018*/ 	.word	0x00000000
	.align		4
        /*001c*/ 	.word	0xfffffffc


//--------------------- .text.matmul_kernel       --------------------------
	.section	.text.matmul_kernel,"ax",@progbits
	.align	128
        .global         matmul_kernel
        .type           matmul_kernel,@function
        .size           matmul_kernel,(.L_x_3 - matmul_kernel)
        .other          matmul_kernel,@"STO_CUDA_ENTRY STV_DEFAULT"
matmul_kernel:
.text.matmul_kernel:
[----:B------:R-:W1:Y:S08]  /*0000*/  LDC R1, c[0x0][0x28] ;  /* 0x00000a00ff017b82 */ /* 0x000e700000000800 */
[----:B------:R-:W2:Y:S01]  /*0010*/  LDC.64 R2, c[0x0][0x228] ;  /* 0x00008a00ff027b82 */ /* 0x000ea20000000a00 */
[----:B-1----:R-:W-:Y:S01]  /*0020*/  VIADD R1, R1, 0xfffff470 ;  /* 0xfffff47001017836 */ /* 0x002fe20000000000 */
[----:B------:R-:W1:Y:S01]  /*0030*/  S2R R6, SR_CTAID.X ;  /* 0x0000000000067919 */ /* 0x000e620000002500 */
[----:B------:R-:W-:Y:S01]  /*0040*/  IMAD.MOV.U32 R24, RZ, RZ, RZ ;  /* 0x000000ffff187224 */ /* 0x000fe200078e00ff */
[----:B------:R-:W-:Y:S01]  /*0050*/  ULDC.64 UR4, c[0x0][0x210] ;  /* 0x0000840000047ab9 */ /* 0x000fe20000000a00 */
[----:B------:R-:W-:Y:S01]  /*0060*/  UMOV UR7, 0x400 ;  /* 0x0000040000077882 */ /* 0x000fe20000000000 */
[----:B------:R-:W-:Y:S01]  /*0070*/  ULDC.64 UR16, c[0x0][0x208] ;  /* 0x0000820000107ab9 */ /* 0x000fe20000000a00 */
[----:B------:R-:W-:Y:S01]  /*0080*/  ULDC UR12, c[0x0][0x230] ;  /* 0x00008c00000c7ab9 */ /* 0x000fe20000000800 */
[----:B--2---:R-:W-:Y:S01]  /*0090*/  IMAD.MOV.U32 R13, RZ, RZ, R3 ;  /* 0x000000ffff0d7224 */ /* 0x004fe200078e0003 */
[----:B------:R2:W-:Y:S01]  /*00a0*/  STL.64 [R1+0x440], R2 ;  /* 0x0004400201007387 */ /* 0x0005e20000100a00 */
[----:B------:R-:W-:-:S02]  /*00b0*/  IMAD.MOV.U32 R186, RZ, RZ, R2 ;  /* 0x000000ffffba7224 */ /* 0x000fc400078e0002 */
[----:B------:R-:W-:-:S03]  /*00c0*/  VIADD R0, R13, 0xff ;  /* 0x000000ff0d007836 */ /* 0x000fc60000000000 */
[----:B------:R-:W-:Y:S01]  /*00d0*/  STL [R1+0xb84], R186 ;  /* 0x000b84ba01007387 */ /* 0x000fe20000100800 */
[----:B-1----:R-:W-:Y:S02]  /*00e0*/  IABS R8, R6 ;  /* 0x0000000600087213 */ /* 0x002fe40000000000 */
[----:B--2---:R-:W-:-:S04]  /*00f0*/  SHF.R.S32.HI R3, RZ, 0x1f, R0 ;  /* 0x0000001fff037819 */ /* 0x004fc80000011400 */
[----:B------:R-:W-:-:S04]  /*0100*/  LEA.HI R3, R3, R0, RZ, 0x8 ;  /* 0x0000000003037211 */ /* 0x000fc800078f40ff */
[----:B------:R-:W-:-:S05]  /*0110*/  SHF.R.S32.HI R3, RZ, 0x8, R3 ;  /* 0x00000008ff037819 */ /* 0x000fca0000011403 */
[----:B------:R-:W-:-:S05]  /*0120*/  IMAD.SHL.U32 R5, R3, 0x8, RZ ;  /* 0x0000000803057824 */ /* 0x000fca00078e00ff */
[-C--:B------:R-:W-:Y:S02]  /*0130*/  IABS R7, R5.reuse ;  /* 0x0000000500077213 */ /* 0x080fe40000000000 */
[----:B------:R-:W-:Y:S02]  /*0140*/  IABS R10, R5 ;  /* 0x00000005000a7213 */ /* 0x000fe40000000000 */
[----:B------:R-:W1:Y:S08]  /*0150*/  I2F.RP R0, R7 ;  /* 0x0000000700007306 */ /* 0x000e700000209400 */
[----:B-1----:R-:W1:Y:S02]  /*0160*/  MUFU.RCP R0, R0 ;  /* 0x0000000000007308 */ /* 0x002e640000001000 */
[----:B-1----:R-:W-:-:S02]  /*0170*/  VIADD R2, R0, 0xffffffe ;  /* 0x0ffffffe00027836 */ /* 0x002fc40000000000 */
[----:B------:R-:W-:-:S04]  /*0180*/  IMAD.MOV R0, RZ, RZ, -R10 ;  /* 0x000000ffff007224 */ /* 0x000fc800078e0a0a */
[----:B------:R1:W2:Y:S02]  /*0190*/  F2I.FTZ.U32.TRUNC.NTZ R3, R2 ;  /* 0x0000000200037305 */ /* 0x0002a4000021f000 */
[----:B-1----:R-:W-:Y:S02]  /*01a0*/  IMAD.MOV.U32 R2, RZ, RZ, RZ ;  /* 0x000000ffff027224 */ /* 0x002fe400078e00ff */
[----:B--2---:R-:W-:-:S04]  /*01b0*/  IMAD.MOV R4, RZ, RZ, -R3 ;  /* 0x000000ffff047224 */ /* 0x004fc800078e0a03 */
[----:B------:R-:W-:Y:S02]  /*01c0*/  IMAD R9, R4, R7, RZ ;  /* 0x0000000704097224 */ /* 0x000fe400078e02ff */
[----:B------:R-:W-:Y:S02]  /*01d0*/  IMAD.MOV.U32 R4, RZ, RZ, R8 ;  /* 0x000000ffff047224 */ /* 0x000fe400078e0008 */
[----:B------:R-:W-:-:S06]  /*01e0*/  IMAD.HI.U32 R3, R3, R9, R2 ;  /* 0x0000000903037227 */ /* 0x000fcc00078e0002 */
[----:B------:R-:W-:-:S04]  /*01f0*/  IMAD.HI.U32 R3, R3, R4, RZ ;  /* 0x0000000403037227 */ /* 0x000fc800078e00ff */
[----:B------:R-:W-:Y:S01]  /*0200*/  IMAD R0, R3, R0, R4 ;  /* 0x0000000003007224 */ /* 0x000fe200078e0204 */
[----:B------:R-:W-:Y:S02]  /*0210*/  IABS R4, R13 ;  /* 0x0000000d00047213 */ /* 0x000fe40000000000 */
[----:B------:R-:W1:Y:S02]  /*0220*/  S2R R13, SR_TID.X ;  /* 0x00000000000d7919 */ /* 0x000e640000002100 */
[----:B------:R-:W-:Y:S01]  /*0230*/  ISETP.GT.U32.AND P1, PT, R7, R0, PT ;  /* 0x000000000700720c */ /* 0x000fe20003f24070 */
[----:B------:R-:W2:-:S12]  /*0240*/  I2F.RP R8, R4 ;  /* 0x0000000400087306 */ /* 0x000e980000209400 */
[----:B------:R-:W-:Y:S02]  /*0250*/  @!P1 IMAD.IADD R0, R0, 0x1, -R7 ;  /* 0x0000000100009824 */ /* 0x000fe400078e0a07 */
[----:B------:R-:W-:Y:S01]  /*0260*/  @!P1 VIADD R3, R3, 0x1 ;  /* 0x0000000103039836 */ /* 0x000fe20000000000 */
[----:B------:R-:W-:Y:S01]  /*0270*/  ISETP.NE.AND P1, PT, R5, RZ, PT ;  /* 0x000000ff0500720c */ /* 0x000fe20003f25270 */
[----:B--2---:R-:W-:Y:S01]  /*0280*/  MUFU.RCP R8, R8 ;  /* 0x0000000800087308 */ /* 0x004fe20000001000 */
[----:B------:R-:W-:Y:S02]  /*0290*/  ISETP.GE.U32.AND P0, PT, R0, R7, PT ;  /* 0x000000070000720c */ /* 0x000fe40003f06070 */
[----:B------:R-:W-:-:S04]  /*02a0*/  LOP3.LUT R0, R6, R5, RZ, 0x3c, !PT ;  /* 0x0000000506007212 */ /* 0x000fc800078e3cff */
[----:B------:R-:W-:Y:S01]  /*02b0*/  ISETP.GE.AND P2, PT, R0, RZ, PT ;  /* 0x000000ff0000720c */ /* 0x000fe20003f46270 */
[----:B------:R-:W-:Y:S01]  /*02c0*/  VIADD R0, R186, 0x7f ;  /* 0x0000007fba007836 */ /* 0x000fe20000000000 */
[----:B-1----:R-:W-:-:S05]  /*02d0*/  LOP3.LUT R183, R13, 0x7f, RZ, 0xc0, !PT ;  /* 0x0000007f0db77812 */ /* 0x002fca00078ec0ff */
[----:B------:R-:W-:-:S04]  /*02e0*/  @P0 VIADD R3, R3, 0x1 ;  /* 0x0000000103030836 */ /* 0x000fc80000000000 */
[----:B------:R-:W-:Y:S01]  /*02f0*/  IMAD.MOV.U32 R2, RZ, RZ, R3 ;  /* 0x000000ffff027224 */ /* 0x000fe200078e0003 */
[----:B------:R-:W-:-:S03]  /*0300*/  SHF.R.S32.HI R3, RZ, 0x1f, R0 ;  /* 0x0000001fff037819 */ /* 0x000fc60000011400 */
[----:B------:R-:W-:Y:S01]  /*0310*/  @!P2 IMAD.MOV R2, RZ, RZ, -R2 ;  /* 0x000000ffff02a224 */ /* 0x000fe200078e0a02 */
[----:B------:R-:W-:Y:S02]  /*0320*/  @!P1 LOP3.LUT R2, RZ, R5, RZ, 0x33, !PT ;  /* 0x00000005ff029212 */ /* 0x000fe400078e33ff */
[----:B------:R-:W-:-:S03]  /*0330*/  LEA.HI R3, R3, R0, RZ, 0x7 ;  /* 0x0000000003037211 */ /* 0x000fc600078f38ff */
[----:B------:R-:W-:Y:S02]  /*0340*/  IMAD.SHL.U32 R12, R2, 0x8, RZ ;  /* 0x00000008020c7824 */ /* 0x000fe400078e00ff */
[----:B------:R-:W-:-:S03]  /*0350*/  IMAD.MOV R2, RZ, RZ, -R2 ;  /* 0x000000ffff027224 */ /* 0x000fc600078e0a02 */
[----:B------:R-:W-:Y:S01]  /*0360*/  LEA.HI.SX32 R3, R3, -R12, 0x19 ;  /* 0x8000000c03037211 */ /* 0x000fe200078fcaff */
[----:B------:R-:W-:Y:S01]  /*0370*/  IMAD R14, R5, R2, R6 ;  /* 0x00000002050e7224 */ /* 0x000fe200078e0206 */
[----:B------:R-:W-:Y:S01]  /*0380*/  IABS R6, R186 ;  /* 0x000000ba00067213 */ /* 0x000fe20000000000 */
[----:B------:R-:W-:Y:S01]  /*0390*/  IMAD.MOV.U32 R2, RZ, RZ, RZ ;  /* 0x000000ffff027224 */ /* 0x000fe200078e00ff */
[----:B------:R-:W-:Y:S02]  /*03a0*/  VIMNMX R11, R3, 0x8, PT ;  /* 0x00000008030b7848 */ /* 0x000fe40003fe0100 */
[----:B------:R-:W-:Y:S02]  /*03b0*/  IABS R9, R14 ;  /* 0x0000000e00097213 */ /* 0x000fe40000000000 */
[----:B------:R-:W-:-:S04]  /*03c0*/  IABS R7, R11 ;  /* 0x0000000b00077213 */ /* 0x000fc80000000000 */
[----:B------:R-:W1:Y:S08]  /*03d0*/  I2F.RP R0, R7 ;  /* 0x0000000700007306 */ /* 0x000e700000209400 */
[----:B-1----:R-:W1:Y:S02]  /*03e0*/  MUFU.RCP R0, R0 ;  /* 0x0000000000007308 */ /* 0x002e640000001000 */
[----:B-1----:R-:W-:Y:S01]  /*03f0*/  VIADD R3, R0, 0xffffffe ;  /* 0x0ffffffe00037836 */ /* 0x002fe20000000000 */
[----:B------:R-:W-:-:S05]  /*0400*/  IABS R0, R11 ;  /* 0x0000000b00007213 */ /* 0x000fca0000000000 */
[----:B------:R-:W1:Y:S01]  /*0410*/  F2I.FTZ.U32.TRUNC.NTZ R3, R3 ;  /* 0x0000000300037305 */ /* 0x000e62000021f000 */
[----:B------:R-:W-:Y:S02]  /*0420*/  IMAD.MOV R0, RZ, RZ, -R0 ;  /* 0x000000ffff007224 */ /* 0x000fe400078e0a00 */
[----:B-1----:R-:W-:-:S04]  /*0430*/  IMAD.MOV R10, RZ, RZ, -R3 ;  /* 0x000000ffff0a7224 */ /* 0x002fc800078e0a03 */
[----:B------:R-:W-:-:S04]  /*0440*/  IMAD R5, R10, R7, RZ ;  /* 0x000000070a057224 */ /* 0x000fc800078e02ff */
[----:B------:R-:W-:-:S04]  /*0450*/  IMAD.HI.U32 R2, R3, R5, R2 ;  /* 0x0000000503027227 */ /* 0x000fc800078e0002 */
[----:B------:R-:W-:Y:S02]  /*0460*/  IMAD.MOV.U32 R5, RZ, RZ, R6 ;  /* 0x000000ffff057224 */ /* 0x000fe400078e0006 */
[----:B------:R-:W-:Y:S02]  /*0470*/  IMAD.HI.U32 R2, R2, R9, RZ ;  /* 0x0000000902027227 */ /* 0x000fe400078e00ff */
[----:B------:R-:W1:Y:S02]  /*0480*/  I2F.RP R3, R5 ;  /* 0x0000000500037306 */ /* 0x000e640000209400 */
[----:B------:R-:W-:Y:S02]  /*0490*/  IMAD R0, R2, R0, R9 ;  /* 0x0000000002007224 */ /* 0x000fe400078e0209 */
[----:B------:R-:W-:Y:S02]  /*04a0*/  VIADD R6, R8, 0xffffffe ;  /* 0x0ffffffe08067836 */ /* 0x000fe40000000000 */
[----:B------:R-:W-:Y:S01]  /*04b0*/  IMAD.SHL.U32 R8, R183, 0x80, RZ ;  /* 0x00000080b7087824 */ /* 0x000fe200078e00ff */
[----:B------:R-:W-:Y:S01]  /*04c0*/  ISETP.GT.U32.AND P1, PT, R7, R0, PT ;  /* 0x000000000700720c */ /* 0x000fe20003f24070 */
[----:B-1----:R-:W1:-:S12]  /*04d0*/  MUFU.RCP R3, R3 ;  /* 0x0000000300037308 */ /* 0x002e580000001000 */
[----:B------:R-:W-:Y:S02]  /*04e0*/  @!P1 IMAD.IADD R0, R0, 0x1, -R7 ;  /* 0x0000000100009824 */ /* 0x000fe400078e0a07 */
[----:B------:R-:W-:Y:S01]  /*04f0*/  @!P1 VIADD R2, R2, 0x1 ;  /* 0x0000000102029836 */ /* 0x000fe20000000000 */
[----:B------:R-:W-:Y:S02]  /*0500*/  ISETP.NE.AND P1, PT, R11, RZ, PT ;  /* 0x000000ff0b00720c */ /* 0x000fe40003f25270 */
[----:B------:R-:W-:Y:S02]  /*0510*/  ISETP.GE.U32.AND P0, PT, R0, R7, PT ;  /* 0x000000070000720c */ /* 0x000fe40003f06070 */
[----:B------:R-:W-:Y:S01]  /*0520*/  LOP3.LUT R0, R14, R11, RZ, 0x3c, !PT ;  /* 0x0000000b0e007212 */ /* 0x000fe200078e3cff */
[----:B------:R2:W3:Y:S03]  /*0530*/  F2I.FTZ.U32.TRUNC.NTZ R7, R6 ;  /* 0x0000000600077305 */ /* 0x0004e6000021f000 */
[----:B------:R-:W-:Y:S01]  /*0540*/  ISETP.GE.AND P2, PT, R0, RZ, PT ;  /* 0x000000ff0000720c */ /* 0x000fe20003f46270 */
[----:B-1----:R-:W-:Y:S01]  /*0550*/  VIADD R3, R3, 0xffffffe ;  /* 0x0ffffffe03037836 */ /* 0x002fe20000000000 */
[----:B------:R-:W-:-:S03]  /*0560*/  SHF.R.U32.HI R0, RZ, 0x7, R13 ;  /* 0x00000007ff007819 */ /* 0x000fc6000001160d */
[----:B------:R-:W1:Y:S01]  /*0570*/  F2I.FTZ.U32.TRUNC.NTZ R25, R3 ;  /* 0x0000000300197305 */ /* 0x000e62000021f000 */
[----:B------:R-:W-:Y:S01]  /*0580*/  SGXT.U32 R0, R0, 0x1 ;  /* 0x000000010000781a */ /* 0x000fe20000000000 */
[----:B------:R-:W-:Y:S02]  /*0590*/  @P0 VIADD R2, R2, 0x1 ;  /* 0x0000000102020836 */ /* 0x000fe40000000000 */
[----:B--2---:R-:W-:Y:S02]  /*05a0*/  IMAD.MOV.U32 R6, RZ, RZ, RZ ;  /* 0x000000ffff067224 */ /* 0x004fe400078e00ff */
[----:B------:R-:W-:Y:S02]  /*05b0*/  IMAD.MOV.U32 R17, RZ, RZ, R2 ;  /* 0x000000ffff117224 */ /* 0x000fe400078e0002 */
[----:B---3--:R-:W-:Y:S02]  /*05c0*/  IMAD.MOV R9, RZ, RZ, -R7 ;  /* 0x000000ffff097224 */ /* 0x008fe400078e0a07 */
[----:B------:R-:W-:Y:S01]  /*05d0*/  @!P2 IMAD.MOV R17, RZ, RZ, -R17 ;  /* 0x000000ffff11a224 */ /* 0x000fe200078e0a11 */
[----:B------:R-:W-:Y:S01]  /*05e0*/  @!P1 LOP3.LUT R17, RZ, R11, RZ, 0x33, !PT ;  /* 0x0000000bff119212 */ /* 0x000fe200078e33ff */
[----:B------:R-:W-:-:S03]  /*05f0*/  IMAD R9, R9, R4, RZ ;  /* 0x0000000409097224 */ /* 0x000fc600078e02ff */
[----:B------:R-:W-:Y:S01]  /*0600*/  PRMT R2, R0, 0x6540, R17 ;  /* 0x0000654000027816 */ /* 0x000fe20000000011 */
[----:B------:R-:W-:Y:S01]  /*0610*/  IMAD.HI.U32 R6, R7, R9, R6 ;  /* 0x0000000907067227 */ /* 0x000fe200078e0006 */
[----:B------:R-:W-:Y:S02]  /*0620*/  LOP3.LUT R7, R13, 0x80, RZ, 0xc0, !PT ;  /* 0x000000800d077812 */ /* 0x000fe400078ec0ff */
[----:B------:R-:W-:Y:S01]  /*0630*/  IABS R13, R2 ;  /* 0x00000002000d7213 */ /* 0x000fe20000000000 */
[----:B------:R-:W-:Y:S01]  /*0640*/  IMAD.MOV R10, RZ, RZ, -R17 ;  /* 0x000000ffff0a7224 */ /* 0x000fe200078e0a11 */
[----:B------:R-:W-:Y:S01]  /*0650*/  LOP3.LUT R243, R2, 0xfe, RZ, 0xfc, !PT ;  /* 0x000000fe02f37812 */ /* 0x000fe200078efcff */
[----:B-1----:R-:W-:Y:S01]  /*0660*/  IMAD.MOV R16, RZ, RZ, -R25 ;  /* 0x000000ffff107224 */ /* 0x002fe200078e0a19 */
[----:B------:R-:W-:Y:S01]  /*0670*/  LEA.HI R3, R7, R8, RZ, 0x1b ;  /* 0x0000000807037211 */ /* 0x000fe200078fd8ff */
[----:B------:R-:W-:Y:S01]  /*0680*/  IMAD.HI.U32 R7, R6, R13, RZ ;  /* 0x0000000d06077227 */ /* 0x000fe200078e00ff */
[----:B------:R-:W-:Y:S01]  /*0690*/  IABS R15, R243 ;  /* 0x000000f3000f7213 */ /* 0x000fe20000000000 */
[----:B------:R-:W-:Y:S01]  /*06a0*/  STL [R1+0x710], R243 ;  /* 0x000710f301007387 */ /* 0x000fe20000100800 */
[C---:B------:R-:W-:Y:S01]  /*06b0*/  LOP3.LUT R236, R2.reuse, 0x80, RZ, 0xfc, !PT ;  /* 0x0000008002ec7812 */ /* 0x040fe200078efcff */
[----:B------:R-:W-:Y:S01]  /*06c0*/  IMAD.MOV R244, RZ, RZ, -R7 ;  /* 0x000000fffff47224 */ /* 0x000fe200078e0a07 */
[C---:B------:R-:W-:Y:S01]  /*06d0*/  LOP3.LUT R235, R2.reuse, 0x82, RZ, 0xfc, !PT ;  /* 0x0000008202eb7812 */ /* 0x040fe200078efcff */
[----:B------:R-:W-:Y:S01]  /*06e0*/  IMAD.SHL.U32 R7, R17, 0x100, RZ ;  /* 0x0000010011077824 */ /* 0x000fe200078e00ff */
[----:B------:R-:W-:Y:S01]  /*06f0*/  LOP3.LUT R157, R2, 0x8a, RZ, 0xfc, !PT ;  /* 0x0000008a029d7812 */ /* 0x000fe200078efcff */
[----:B------:R-:W-:Y:S01]  /*0700*/  IMAD.HI.U32 R9, R6, R15, RZ ;  /* 0x0000000f06097227 */ /* 0x000fe200078e00ff */
[----:B------:R-:W-:-:S02]  /*0710*/  LOP3.LUT R233, R2, 0x86, RZ, 0xfc, !PT ;  /* 0x0000008602e97812 */ /* 0x000fc400078efcff */
[C-C-:B------:R-:W-:Y:S01]  /*0720*/  LOP3.LUT R242, R7.reuse, 0x2, R0.reuse, 0xfe, !PT ;  /* 0x0000000207f27812 */ /* 0x140fe200078efe00 */
[----:B------:R-:W-:Y:S01]  /*0730*/  IMAD.MOV R9, RZ, RZ, -R9 ;  /* 0x000000ffff097224 */ /* 0x000fe200078e0a09 */
[----:B------:R-:W-:Y:S01]  /*0740*/  LOP3.LUT R19, R7, 0x8, R0, 0xfe, !PT ;  /* 0x0000000807137812 */ /* 0x000fe200078efe00 */
[----:B------:R-:W-:Y:S01]  /*0750*/  IMAD R8, R11, R10, R14 ;  /* 0x0000000a0b087224 */ /* 0x000fe200078e020e */
[C-C-:B------:R-:W-:Y:S01]  /*0760*/  LOP3.LUT R21, R7.reuse, 0x4, R0.reuse, 0xfe, !PT ;  /* 0x0000000407157812 */ /* 0x140fe200078efe00 */
[----:B------:R-:W-:Y:S01]  /*0770*/  IMAD R9, R4, R9, R15 ;  /* 0x0000000904097224 */ /* 0x000fe200078e020f */
[C-C-:B------:R-:W-:Y:S01]  /*0780*/  LOP3.LUT R20, R7.reuse, 0x6, R0.reuse, 0xfe, !PT ;  /* 0x0000000607147812 */ /* 0x140fe200078efe00 */
[----:B------:R-:W-:Y:S01]  /*0790*/  STL [R1+0x678], R242 ;  /* 0x000678f201007387 */ /* 0x000fe20000100800 */
[C---:B------:R-:W-:Y:S01]  /*07a0*/  LOP3.LUT R18, R7.reuse, 0xa, R0, 0xfe, !PT ;  /* 0x0000000a07127812 */ /* 0x040fe200078efe00 */
[----:B------:R-:W-:Y:S01]  /*07b0*/  IMAD R11, R16, R5, RZ ;  /* 0x00000005100b7224 */ /* 0x000fe200078e02ff */
[----:B------:R-:W-:Y:S01]  /*07c0*/  IABS R107, R19 ;  /* 0x00000013006b7213 */ /* 0x000fe20000000000 */
[----:B------:R-:W-:Y:S01]  /*07d0*/  STL [R1+0x704], R21 ;  /* 0x0007041501007387 */ /* 0x000fe20000100800 */
[----:B------:R-:W-:Y:S01]  /*07e0*/  IABS R15, R20 ;  /* 0x00000014000f7213 */ /* 0x000fe20000000000 */
[----:B------:R-:W-:Y:S01]  /*07f0*/  IMAD R244, R4, R244, R13 ;  /* 0x000000f404f47224 */ /* 0x000fe200078e020d */
[----:B------:R-:W-:Y:S01]  /*0800*/  IABS R105, R18 ;  /* 0x0000001200697213 */ /* 0x000fe20000000000 */
[----:B------:R1:W-:Y:S01]  /*0810*/  STL [R1+0x700], R20 ;  /* 0x0007001401007387 */ /* 0x0003e20000100800 */
[----:B------:R-:W-:Y:S01]  /*0820*/  IABS R111, R21 ;  /* 0x00000015006f7213 */ /* 0x000fe20000000000 */
[----:B------:R-:W-:Y:S01]  /*0830*/  IMAD.IADD R8, R12, 0x1, R8 ;  /* 0x000000010c087824 */ /* 0x000fe200078e0208 */
[----:B------:R-:W-:Y:S01]  /*0840*/  LOP3.LUT R17, R7, 0x12, R0, 0xfe, !PT ;  /* 0x0000001207117812 */ /* 0x000fe200078efe00 */
[----:B------:R2:W-:Y:S01]  /*0850*/  STL [R1+0x6fc], R19 ;  /* 0x0006fc1301007387 */ /* 0x0005e20000100800 */
[----:B------:R-:W-:Y:S01]  /*0860*/  IMAD.HI.U32 R13, R6, R107, RZ ;  /* 0x0000006b060d7227 */ /* 0x000fe200078e00ff */
[----:B------:R-:W-:-:S02]  /*0870*/  IABS R113, R242 ;  /* 0x000000f200717213 */ /* 0x000fc40000000000 */
[----:B------:R3:W-:Y:S01]  /*0880*/  STL [R1+0x70c], R18 ;  /* 0x00070c1201007387 */ /* 0x0007e20000100800 */
[C---:B------:R-:W-:Y:S01]  /*0890*/  IMAD.HI.U32 R12, R6.reuse, R15, RZ ;  /* 0x0000000f060c7227 */ /* 0x040fe200078e00ff */
[C-C-:B-1----:R-:W-:Y:S02]  /*08a0*/  LOP3.LUT R20, R7.reuse, 0xc, R0.reuse, 0xfe, !PT ;  /* 0x0000000c07147812 */ /* 0x142fe400078efe00 */
[C-C-:B------:R-:W-:Y:S01]  /*08b0*/  LOP3.LUT R16, R7.reuse, 0x14, R0.reuse, 0xfe, !PT ;  /* 0x0000001407107812 */ /* 0x140fe200078efe00 */
[C---:B------:R-:W-:Y:S01]  /*08c0*/  IMAD.HI.U32 R14, R6.reuse, R105, RZ ;  /* 0x00000069060e7227 */ /* 0x040fe200078e00ff */
[----:B--2---:R-:W-:Y:S01]  /*08d0*/  LOP3.LUT R19, R7, 0xe, R0, 0xfe, !PT ;  /* 0x0000000e07137812 */ /* 0x004fe200078efe00 */
[----:B------:R-:W-:Y:S01]  /*08e0*/  STL [R1+0x708], R20 ;  /* 0x0007081401007387 */ /* 0x000fe20000100800 */
[----:B------:R-:W-:Y:S01]  /*08f0*/  IABS R97, R17 ;  /* 0x0000001100617213 */ /* 0x000fe20000000000 */
[----:B------:R-:W-:Y:S01]  /*0900*/  IMAD.HI.U32 R24, R25, R11, R24 ;  /* 0x0000000b19187227 */ /* 0x000fe200078e0018 */
[C---:B---3--:R-:W-:Y:S01]  /*0910*/  LOP3.LUT R18, R7.reuse, 0x10, R0, 0xfe, !PT ;  /* 0x0000001007127812 */ /* 0x048fe200078efe00 */
[----:B------:R1:W-:Y:S01]  /*0920*/  STL [R1+0x6f8], R19 ;  /* 0x0006f81301007387 */ /* 0x0003e20000100800 */
[----:B------:R-:W-:Y:S01]  /*0930*/  IABS R95, R16 ;  /* 0x00000010005f7213 */ /* 0x000fe20000000000 */
[C---:B------:R-:W-:Y:S01]  /*0940*/  IMAD.HI.U32 R11, R6.reuse, R111, RZ ;  /* 0x0000006f060b7227 */ /* 0x040fe200078e00ff */
[----:B------:R-:W-:Y:S01]  /*0950*/  IABS R101, R19 ;  /* 0x0000001300657213 */ /* 0x000fe20000000000 */
[----:B------:R2:W-:Y:S01]  /*0960*/  STL [R1+0x6f4], R18 ;  /* 0x0006f41201007387 */ /* 0x0005e20000100800 */
[----:B------:R-:W-:Y:S01]  /*0970*/  IABS R99, R18 ;  /* 0x0000001200637213 */ /* 0x000fe20000000000 */
[----:B------:R-:W-:Y:S01]  /*0980*/  IMAD.MOV R13, RZ, RZ, -R13 ;  /* 0x000000ffff0d7224 */ /* 0x000fe200078e0a0d */
[----:B------:R-:W-:Y:S01]  /*0990*/  IABS R103, R20 ;  /* 0x0000001400677213 */ /* 0x000fe20000000000 */
[----:B------:R-:W-:Y:S01]  /*09a0*/  IMAD.MOV R12, RZ, RZ, -R12 ;  /* 0x000000ffff0c7224 */ /* 0x000fe200078e0a0c */
[----:B------:R3:W-:Y:S01]  /*09b0*/  STL [R1+0x6f0], R17 ;  /* 0x0006f01101007387 */ /* 0x0007e20000100800 */
[----:B------:R-:W-:Y:S01]  /*09c0*/  IMAD.MOV R14, RZ, RZ, -R14 ;  /* 0x000000ffff0e7224 */ /* 0x000fe200078e0a0e */
[C-C-:B-1----:R-:W-:Y:S01]  /*09d0*/  LOP3.LUT R19, R7.reuse, 0x16, R0.reuse, 0xfe, !PT ;  /* 0x0000001607137812 */ /* 0x142fe200078efe00 */
[----:B------:R-:W-:Y:S01]  /*09e0*/  IMAD.HI.U32 R10, R6, R113, RZ ;  /* 0x00000071060a7227 */ /* 0x000fe200078e00ff */
[----:B------:R1:W-:Y:S01]  /*09f0*/  STL [R1+0x6ec], R16 ;  /* 0x0006ec1001007387 */ /* 0x0003e20000100800 */
[----:B--2---:R-:W-:-:S02]  /*0a00*/  LOP3.LUT R18, R7, 0x18, R0, 0xfe, !PT ;  /* 0x0000001807127812 */ /* 0x004fc400078efe00 */
[----:B------:R-:W-:Y:S01]  /*0a10*/  IMAD.MOV R11, RZ, RZ, -R11 ;  /* 0x000000ffff0b7224 */ /* 0x000fe200078e0a0b */
[----:B------:R-:W-:Y:S01]  /*0a20*/  STL [R1+0x6e8], R19 ;  /* 0x0006e81301007387 */ /* 0x000fe20000100800 */
[C---:B------:R-:W-:Y:S01]  /*0a30*/  IMAD R107, R4.reuse, R13, R107 ;  /* 0x0000000d046b7224 */ /* 0x040fe200078e026b */
[C-C-:B---3--:R-:W-:Y:S01]  /*0a40*/  LOP3.LUT R17, R7.reuse, 0x1a, R0.reuse, 0xfe, !PT ;  /* 0x0000001a07117812 */ /* 0x148fe200078efe00 */
[C---:B------:R-:W-:Y:S01]  /*0a50*/  IMAD R108, R4.reuse, R12, R15 ;  /* 0x0000000c046c7224 */ /* 0x040fe200078e020f */
[C-C-:B------:R-:W-:Y:S01]  /*0a60*/  LOP3.LUT R15, R7.reuse, 0x1e, R0.reuse, 0xfe, !PT ;  /* 0x0000001e070f7812 */ /* 0x140fe200078efe00 */
[----:B------:R-:W-:Y:S01]  /*0a70*/  IMAD R105, R4, R14, R105 ;  /* 0x0000000e04697224 */ /* 0x000fe200078e0269 */
[----:B-1----:R-:W-:Y:S01]  /*0a80*/  LOP3.LUT R16, R7, 0x1c, R0, 0xfe, !PT ;  /* 0x0000001c07107812 */ /* 0x002fe200078efe00 */
[C---:B------:R-:W-:Y:S01]  /*0a90*/  IMAD.HI.U32 R13, R6.reuse, R97, RZ ;  /* 0x00000061060d7227 */ /* 0x040fe200078e00ff */
[----:B------:R-:W-:Y:S01]  /*0aa0*/  IABS R85, R15 ;  /* 0x0000000f00557213 */ /* 0x000fe20000000000 */
[----:B------:R1:W-:Y:S01]  /*0ab0*/  STL [R1+0x6e4], R18 ;  /* 0x0006e41201007387 */ /* 0x0003e20000100800 */
[----:B------:R-:W-:Y:S01]  /*0ac0*/  IABS R87, R16 ;  /* 0x0000001000577213 */ /* 0x000fe20000000000 */
[----:B------:R-:W-:Y:S01]  /*0ad0*/  IMAD.MOV R10, RZ, RZ, -R10 ;  /* 0x000000ffff0a7224 */ /* 0x000fe200078e0a0a */
[----:B------:R-:W-:Y:S01]  /*0ae0*/  IABS R91, R18 ;  /* 0x00000012005b7213 */ /* 0x000fe20000000000 */
[----:B------:R-:W-:Y:S01]  /*0af0*/  IMAD.HI.U32 R14, R6, R95, RZ ;  /* 0x0000005f060e7227 */ /* 0x000fe200078e00ff */
[----:B------:R2:W-:Y:S01]  /*0b00*/  STL [R1+0x6e0], R17 ;  /* 0x0006e01101007387 */ /* 0x0005e20000100800 */
[----:B------:R-:W-:-:S02]  /*0b10*/  IABS R89, R17 ;  /* 0x0000001100597213 */ /* 0x000fc40000000000 */
[----:B------:R-:W-:Y:S01]  /*0b20*/  IMAD R111, R4, R11, R111 ;  /* 0x0000000b046f7224 */ /* 0x000fe200078e026f */
[----:B------:R3:W-:Y:S01]  /*0b30*/  STL [R1+0x6dc], R16 ;  /* 0x0006dc1001007387 */ /* 0x0007e20000100800 */
[----:B------:R-:W-:Y:S01]  /*0b40*/  IMAD.HI.U32 R11, R6, R101, RZ ;  /* 0x00000065060b7227 */ /* 0x000fe200078e00ff */
[C-C-:B-1----:R-:W-:Y:S02]  /*0b50*/  LOP3.LUT R18, R7.reuse, 0x20, R0.reuse, 0xfe, !PT ;  /* 0x0000002007127812 */ /* 0x142fe400078efe00 */
[----:B------:R1:W-:Y:S01]  /*0b60*/  STL [R1+0x6d8], R15 ;  /* 0x0006d80f01007387 */ /* 0x0003e20000100800 */
[----:B------:R-:W-:Y:S01]  /*0b70*/  IMAD.MOV R13, RZ, RZ, -R13 ;  /* 0x000000ffff0d7224 */ /* 0x000fe200078e0a0d */
[C-C-:B--2---:R-:W-:Y:S01]  /*0b80*/  LOP3.LUT R17, R7.reuse, 0x22, R0.reuse, 0xfe, !PT ;  /* 0x0000002207117812 */ /* 0x144fe200078efe00 */
[----:B------:R-:W-:Y:S01]  /*0b90*/  IMAD R113, R4, R10, R113 ;  /* 0x0000000a04717224 */ /* 0x000fe200078e0271 */
[C---:B------:R-:W-:Y:S01]  /*0ba0*/  LOP3.LUT R186, R7.reuse, 0x26, R0, 0xfe, !PT ;  /* 0x0000002607ba7812 */ /* 0x040fe200078efe00 */
[----:B------:R-:W-:Y:S01]  /*0bb0*/  IMAD.MOV R14, RZ, RZ, -R14 ;  /* 0x000000ffff0e7224 */ /* 0x000fe200078e0a0e */
[----:B------:R-:W-:Y:S01]  /*0bc0*/  IABS R93, R19 ;  /* 0x00000013005d7213 */ /* 0x000fe20000000000 */
[C---:B------:R-:W-:Y:S01]  /*0bd0*/  IMAD.HI.U32 R10, R6.reuse, R103, RZ ;  /* 0x00000067060a7227 */ /* 0x040fe200078e00ff */
[C-C-:B---3--:R-:W-:Y:S01]  /*0be0*/  LOP3.LUT R16, R7.reuse, 0x24, R0.reuse, 0xfe, !PT ;  /* 0x0000002407107812 */ /* 0x148fe200078efe00 */
[----:B------:R2:W-:Y:S01]  /*0bf0*/  STL [R1+0x6d4], R18 ;  /* 0x0006d41201007387 */ /* 0x0005e20000100800 */
[----:B-1----:R-:W-:Y:S01]  /*0c00*/  LOP3.LUT R15, R7, 0x28, R0, 0xfe, !PT ;  /* 0x00000028070f7812 */ /* 0x002fe200078efe00 */
[----:B------:R-:W-:Y:S01]  /*0c10*/  IMAD.HI.U32 R12, R6, R99, RZ ;  /* 0x00000063060c7227 */ /* 0x000fe200078e00ff */
[----:B------:R-:W-:Y:S01]  /*0c20*/  IABS R77, R186 ;  /* 0x000000ba004d7213 */ /* 0x000fe20000000000 */
[----:B------:R1:W-:Y:S01]  /*0c30*/  STL [R1+0x6d0], R17 ;  /* 0x0006d01101007387 */ /* 0x0003e20000100800 */
[----:B------:R-:W-:Y:S01]  /*0c40*/  IABS R75, R15 ;  /* 0x0000000f004b7213 */ /* 0x000fe20000000000 */
[----:B------:R-:W-:Y:S01]  /*0c50*/  IMAD.MOV R11, RZ, RZ, -R11 ;  /* 0x000000ffff0b7224 */ /* 0x000fe200078e0a0b */
[----:B------:R-:W-:Y:S01]  /*0c60*/  IABS R81, R17 ;  /* 0x0000001100517213 */ /* 0x000fe20000000000 */
[C---:B------:R-:W-:Y:S01]  /*0c70*/  IMAD R97, R4.reuse, R13, R97 ;  /* 0x0000000d04617224 */ /* 0x040fe200078e0261 */
[----:B------:R3:W-:Y:S01]  /*0c80*/  STL [R1+0x6cc], R16 ;  /* 0x0006cc1001007387 */ /* 0x0007e20000100800 */
[----:B------:R-:W-:Y:S01]  /*0c90*/  IMAD R95, R4, R14, R95 ;  /* 0x0000000e045f7224 */ /* 0x000fe200078e025f */
[----:B------:R-:W-:Y:S01]  /*0ca0*/  IABS R83, R18 ;  /* 0x0000001200537213 */ /* 0x000fe20000000000 */
[----:B------:R-:W-:Y:S01]  /*0cb0*/  IMAD.HI.U32 R13, R6, R87, RZ ;  /* 0x00000057060d7227 */ /* 0x000fe200078e00ff */
[----:B------:R-:W-:Y:S01]  /*0cc0*/  STL [R1+0x6c8], R186 ;  /* 0x0006c8ba01007387 */ /* 0x000fe20000100800 */
[----:B------:R-:W-:-:S02]  /*0cd0*/  IABS R79, R16 ;  /* 0x00000010004f7213 */ /* 0x000fc40000000000 */
[----:B------:R-:W-:Y:S01]  /*0ce0*/  IMAD.MOV R10, RZ, RZ, -R10 ;  /* 0x000000ffff0a7224 */ /* 0x000fe200078e0a0a */
[----:B------:R4:W-:Y:S01]  /*0cf0*/  STL [R1+0x6c4], R15 ;  /* 0x0006c40f01007387 */ /* 0x0009e20000100800 */
[----:B------:R-:W-:Y:S01]  /*0d00*/  IMAD.MOV R12, RZ, RZ, -R12 ;  /* 0x000000ffff0c7224 */ /* 0x000fe200078e0a0c */
[C-C-:B--2---:R-:W-:Y:S01]  /*0d10*/  LOP3.LUT R18, R7.reuse, 0x2a, R0.reuse, 0xfe, !PT ;  /* 0x0000002a07127812 */ /* 0x144fe200078efe00 */
[----:B------:R-:W-:Y:S01]  /*0d20*/  IMAD.HI.U32 R14, R6, R85, RZ ;  /* 0x00000055060e7227 */ /* 0x000fe200078e00ff */
[C-C-:B------:R-:W-:Y:S01]  /*0d30*/  LOP3.LUT R167, R7.reuse, 0x32, R0.reuse, 0xfe, !PT ;  /* 0x0000003207a77812 */ /* 0x140fe200078efe00 */
[----:B------:R-:W-:Y:S01]  /*0d40*/  STL [R1+0xb88], R186 ;  /* 0x000b88ba01007387 */ /* 0x000fe20000100800 */
[C-C-:B-1----:R-:W-:Y:S01]  /*0d50*/  LOP3.LUT R17, R7.reuse, 0x2c, R0.reuse, 0xfe, !PT ;  /* 0x0000002c07117812 */ /* 0x142fe200078efe00 */
[----:B------:R-:W-:Y:S01]  /*0d60*/  IMAD R101, R4, R11, R101 ;  /* 0x0000000b04657224 */ /* 0x000fe200078e0265 */
[C-C-:B---3--:R-:W-:Y:S01]  /*0d70*/  LOP3.LUT R16, R7.reuse, 0x2e, R0.reuse, 0xfe, !PT ;  /* 0x0000002e07107812 */ /* 0x148fe200078efe00 */
[----:B------:R-:W-:Y:S01]  /*0d80*/  IMAD.HI.U32 R11, R6, R91, RZ ;  /* 0x0000005b060b7227 */ /* 0x000fe200078e00ff */
[C---:B----4-:R-:W-:Y:S01]  /*0d90*/  LOP3.LUT R15, R7.reuse, 0x30, R0, 0xfe, !PT ;  /* 0x00000030070f7812 */ /* 0x050fe200078efe00 */
        /* <DEDUP_REMOVED lines=8> */
[----:B------:R-:W-:Y:S01]  /*0e20*/  IMAD.MOV R14, RZ, RZ, -R14 ;  /* 0x000000ffff0e7224 */ /* 0x000fe200078e0a0e */
[----:B------:R-:W-:Y:S01]  /*0e30*/  IABS R73, R18 ;  /* 0x0000001200497213 */ /* 0x000fe20000000000 */
[----:B------:R-:W-:Y:S01]  /*0e40*/  IMAD.HI.U32 R10, R6, R93, RZ ;  /* 0x0000005d060a7227 */ /* 0x000fe200078e00ff */
[----:B------:R3:W-:Y:S01]  /*0e50*/  STL [R1+0x6b8], R16 ;  /* 0x0006b81001007387 */ /* 0x0007e20000100800 */
[----:B-1----:R-:W-:-:S02]  /*0e60*/  LOP3.LUT R18, R7, 0x34, R0, 0xfe, !PT ;  /* 0x0000003407127812 */ /* 0x002fc400078efe00 */
[----:B------:R-:W-:Y:S01]  /*0e70*/  IMAD.HI.U32 R12, R6, R89, RZ ;  /* 0x00000059060c7227 */ /* 0x000fe200078e00ff */
[----:B------:R1:W-:Y:S01]  /*0e80*/  STL [R1+0x6b4], R15 ;  /* 0x0006b40f01007387 */ /* 0x0003e20000100800 */
[C-C-:B------:R-:W-:Y:S02]  /*0e90*/  LOP3.LUT R154, R7.reuse, 0x3a, R0.reuse, 0xfe, !PT ;  /* 0x0000003a079a7812 */ /* 0x140fe400078efe00 */
[----:B------:R-:W-:Y:S01]  /*0ea0*/  IMAD.MOV R11, RZ, RZ, -R11 ;  /* 0x000000ffff0b7224 */ /* 0x000fe200078e0a0b */
[----:B------:R-:W-:Y:S01]  /*0eb0*/  IABS R69, R16 ;  /* 0x0000001000457213 */ /* 0x000fe20000000000 */
[C---:B------:R-:W-:Y:S01]  /*0ec0*/  IMAD R87, R4.reuse, R13, R87 ;  /* 0x0000000d04577224 */ /* 0x040fe200078e0257 */
[C-C-:B--2---:R-:W-:Y:S01]  /*0ed0*/  LOP3.LUT R17, R7.reuse, 0x36, R0.reuse, 0xfe, !PT ;  /* 0x0000003607117812 */ /* 0x144fe200078efe00 */
[----:B------:R-:W-:Y:S01]  /*0ee0*/  IMAD R85, R4, R14, R85 ;  /* 0x0000000e04557224 */ /* 0x000fe200078e0255 */
[C-C-:B---3--:R-:W-:Y:S01]  /*0ef0*/  LOP3.LUT R16, R7.reuse, 0x38, R0.reuse, 0xfe, !PT ;  /* 0x0000003807107812 */ /* 0x148fe200078efe00 */
[C---:B------:R-:W-:Y:S01]  /*0f00*/  IMAD.HI.U32 R13, R6.reuse, R77, RZ ;  /* 0x0000004d060d7227 */ /* 0x040fe200078e00ff */
[----:B-1----:R-:W-:Y:S01]  /*0f10*/  LOP3.LUT R15, R7, 0x3c, R0, 0xfe, !PT ;  /* 0x0000003c070f7812 */ /* 0x002fe200078efe00 */
[----:B------:R-:W-:Y:S01]  /*0f20*/  STL [R1+0x6b0], R167 ;  /* 0x0006b0a701007387 */ /* 0x000fe20000100800 */
[----:B------:R-:W-:Y:S01]  /*0f30*/  IABS R57, R154 ;  /* 0x0000009a00397213 */ /* 0x000fe20000000000 */
[----:B------:R-:W-:Y:S01]  /*0f40*/  IMAD.MOV R10, RZ, RZ, -R10 ;  /* 0x000000ffff0a7224 */ /* 0x000fe200078e0a0a */
[----:B------:R-:W-:Y:S01]  /*0f50*/  IABS R55, R15 ;  /* 0x0000000f00377213 */ /* 0x000fe20000000000 */
[----:B------:R-:W-:Y:S01]  /*0f60*/  IMAD.MOV R12, RZ, RZ, -R12 ;  /* 0x000000ffff0c7224 */ /* 0x000fe200078e0a0c */
[----:B------:R1:W-:Y:S01]  /*0f70*/  STL [R1+0x6ac], R18 ;  /* 0x0006ac1201007387 */ /* 0x0003e20000100800 */
[----:B------:R-:W-:Y:S01]  /*0f80*/  IMAD.HI.U32 R14, R6, R75, RZ ;  /* 0x0000004b060e7227 */ /* 0x000fe200078e00ff */
[----:B------:R-:W-:-:S02]  /*0f90*/  IABS R63, R18 ;  /* 0x00000012003f7213 */ /* 0x000fc40000000000 */
[----:B------:R2:W-:Y:S01]  /*0fa0*/  STL [R1+0x6a8], R17 ;  /* 0x0006a81101007387 */ /* 0x0005e20000100800 */
[----:B------:R-:W-:Y:S01]  /*0fb0*/  IMAD R91, R4, R11, R91 ;  /* 0x0000000b045b7224 */ /* 0x000fe200078e025b */
[----:B------:R-:W-:Y:S01]  /*0fc0*/  IABS R61, R17 ;  /* 0x00000011003d7213 */ /* 0x000fe20000000000 */
[----:B------:R-:W-:Y:S01]  /*0fd0*/  IMAD.HI.U32 R11, R6, R81, RZ ;  /* 0x00000051060b7227 */ /* 0x000fe200078e00ff */
[----:B------:R3:W-:Y:S01]  /*0fe0*/  STL [R1+0x6a4], R16 ;  /* 0x0006a41001007387 */ /* 0x0007e20000100800 */
[----:B------:R-:W-:Y:S02]  /*0ff0*/  IABS R59, R16 ;  /* 0x00000010003b7213 */ /* 0x000fe40000000000 */
[----:B------:R-:W-:Y:S01]  /*1000*/  IMAD.MOV R13, RZ, RZ, -R13 ;  /* 0x000000ffff0d7224 */ /* 0x000fe200078e0a0d */
[----:B------:R-:W-:Y:S01]  /*1010*/  STL [R1+0x6a0], R154 ;  /* 0x0006a09a01007387 */ /* 0x000fe20000100800 */
[C---:B------:R-:W-:Y:S01]  /*1020*/  IMAD R93, R4.reuse, R10, R93 ;  /* 0x0000000a045d7224 */ /* 0x040fe200078e025d */
[C---:B-1----:R-:W-:Y:S01]  /*1030*/  LOP3.LUT R18, R7.reuse, 0x3e, R0, 0xfe, !PT ;  /* 0x0000003e07127812 */ /* 0x042fe200078efe00 */
[----:B------:R-:W-:Y:S01]  /*1040*/  IMAD R89, R4, R12, R89 ;  /* 0x0000000c04597224 */ /* 0x000fe200078e0259 */
[----:B------:R1:W-:Y:S01]  /*1050*/  STL [R1+0x69c], R15 ;  /* 0x00069c0f01007387 */ /* 0x0003e20000100800 */
[----:B------:R-:W-:Y:S01]  /*1060*/  IMAD.MOV R14, RZ, RZ, -R14 ;  /* 0x000000ffff0e7224 */ /* 0x000fe200078e0a0e */
[C-C-:B--2---:R-:W-:Y:S01]  /*1070*/  LOP3.LUT R17, R7.reuse, 0x40, R0.reuse, 0xfe, !PT ;  /* 0x0000004007117812 */ /* 0x144fe200078efe00 */
[C---:B------:R-:W-:Y:S01]  /*1080*/  IMAD.HI.U32 R10, R6.reuse, R83, RZ ;  /* 0x00000053060a7227 */ /* 0x040fe200078e00ff */
[C-C-:B---3--:R-:W-:Y:S01]  /*1090*/  LOP3.LUT R16, R7.reuse, 0x44, R0.reuse, 0xfe, !PT ;  /* 0x0000004407107812 */ /* 0x148fe200078efe00 */
[----:B------:R-:W-:Y:S01]  /*10a0*/  STL [R1+0x698], R18 ;  /* 0x0006981201007387 */ /* 0x000fe20000100800 */
[C-C-:B------:R-:W-:Y:S01]  /*10b0*/  LOP3.LUT R166, R7.reuse, 0x42, R0.reuse, 0xfe, !PT ;  /* 0x0000004207a67812 */ /* 0x140fe200078efe00 */
[----:B------:R-:W-:Y:S01]  /*10c0*/  IMAD.HI.U32 R12, R6, R79, RZ ;  /* 0x0000004f060c7227 */ /* 0x000fe200078e00ff */
[----:B------:R-:W-:Y:S01]  /*10d0*/  IABS R47, R16 ;  /* 0x00000010002f7213 */ /* 0x000fe20000000000 */
[----:B------:R-:W-:Y:S01]  /*10e0*/  STL [R1+0x694], R17 ;  /* 0x0006941101007387 */ /* 0x000fe20000100800 */
[----:B-1----:R-:W-:Y:S01]  /*10f0*/  LOP3.LUT R15, R7, 0x46, R0, 0xfe, !PT ;  /* 0x00000046070f7812 */ /* 0x002fe200078efe00 */
[----:B------:R-:W-:Y:S01]  /*1100*/  IMAD.MOV R11, RZ, RZ, -R11 ;  /* 0x000000ffff0b7224 */ /* 0x000fe200078e0a0b */
[----:B------:R-:W-:Y:S01]  /*1110*/  IABS R51, R17 ;  /* 0x0000001100337213 */ /* 0x000fe20000000000 */
[C---:B------:R-:W-:Y:S01]  /*1120*/  IMAD R77, R4.reuse, R13, R77 ;  /* 0x0000000d044d7224 */ /* 0x040fe200078e024d */
[----:B------:R-:W-:Y:S01]  /*1130*/  IABS R45, R15 ;  /* 0x0000000f002d7213 */ /* 0x000fe20000000000 */
[----:B------:R-:W-:Y:S01]  /*1140*/  IMAD R75, R4, R14, R75 ;  /* 0x0000000e044b7224 */ /* 0x000fe200078e024b */
[----:B------:R-:W-:Y:S01]  /*1150*/  STL [R1+0x690], R166 ;  /* 0x000690a601007387 */ /* 0x000fe20000100800 */
[----:B------:R-:W-:Y:S01]  /*1160*/  IMAD.HI.U32 R13, R6, R67, RZ ;  /* 0x00000043060d7227 */ /* 0x000fe200078e00ff */
[----:B------:R-:W-:-:S02]  /*1170*/  IABS R53, R18 ;  /* 0x0000001200357213 */ /* 0x000fc40000000000 */
[----:B------:R1:W-:Y:S01]  /*1180*/  STL [R1+0x68c], R16 ;  /* 0x00068c1001007387 */ /* 0x0003e20000100800 */
[----:B------:R-:W-:Y:S01]  /*1190*/  IMAD.MOV R10, RZ, RZ, -R10 ;  /* 0x000000ffff0a7224 */ /* 0x000fe200078e0a0a */
[----:B------:R-:W-:Y:S01]  /*11a0*/  IABS R49, R166 ;  /* 0x000000a600317213 */ /* 0x000fe20000000000 */
[----:B------:R-:W-:Y:S01]  /*11b0*/  IMAD.MOV R12, RZ, RZ, -R12 ;  /* 0x000000ffff0c7224 */ /* 0x000fe200078e0a0c */
[----:B------:R2:W-:Y:S01]  /*11c0*/  STL [R1+0x688], R15 ;  /* 0x0006880f01007387 */ /* 0x0005e20000100800 */
[----:B------:R-:W-:Y:S01]  /*11d0*/  IMAD.HI.U32 R14, R6, R65, RZ ;  /* 0x00000041060e7227 */ /* 0x000fe200078e00ff */
[C-C-:B------:R-:W-:Y:S02]  /*11e0*/  LOP3.LUT R155, R7.reuse, 0x48, R0.reuse, 0xfe, !PT ;  /* 0x00000048079b7812 */ /* 0x140fe400078efe00 */
[C-C-:B------:R-:W-:Y:S01]  /*11f0*/  LOP3.LUT R164, R7.reuse, 0x50, R0.reuse, 0xfe, !PT ;  /* 0x0000005007a47812 */ /* 0x140fe200078efe00 */
[----:B------:R-:W-:Y:S01]  /*1200*/  IMAD R81, R4, R11, R81 ;  /* 0x0000000b04517224 */ /* 0x000fe200078e0251 */
[C-C-:B-1----:R-:W-:Y:S01]  /*1210*/  LOP3.LUT R16, R7.reuse, 0x4c, R0.reuse, 0xfe, !PT ;  /* 0x0000004c07107812 */ /* 0x142fe200078efe00 */
[----:B------:R-:W-:Y:S01]  /*1220*/  IMAD.HI.U32 R11, R6, R71, RZ ;  /* 0x00000047060b7227 */ /* 0x000fe200078e00ff */
[C-C-:B------:R-:W-:Y:S01]  /*1230*/  LOP3.LUT R165, R7.reuse, 0x4a, R0.reuse, 0xfe, !PT ;  /* 0x0000004a07a57812 */ /* 0x140fe200078efe00 */
[----:B------:R-:W-:Y:S01]  /*1240*/  STL [R1+0x684], R155 ;  /* 0x0006849b01007387 */ /* 0x000fe20000100800 */
[C-C-:B--2---:R-:W-:Y:S01]  /*1250*/  LOP3.LUT R15, R7.reuse, 0x4e, R0.reuse, 0xfe, !PT ;  /* 0x0000004e070f7812 */ /* 0x144fe200078efe00 */
[----:B------:R-:W-:Y:S01]  /*1260*/  IMAD.MOV R13, RZ, RZ, -R13 ;  /* 0x000000ffff0d7224 */ /* 0x000fe200078e0a0d */
[----:B------:R-:W-:Y:S01]  /*1270*/  IABS R35, R164 ;  /* 0x000000a400237213 */ /* 0x000fe20000000000 */
[C---:B------:R-:W-:Y:S01]  /*1280*/  IMAD R83, R4.reuse, R10, R83 ;  /* 0x0000000a04537224 */ /* 0x040fe200078e0253 */
[----:B------:R-:W-:Y:S01]  /*1290*/  IABS R37, R15 ;  /* 0x0000000f00257213 */ /* 0x000fe20000000000 */
[----:B------:R-:W-:Y:S01]  /*12a0*/  IMAD R79, R4, R12, R79 ;  /* 0x0000000c044f7224 */ /* 0x000fe200078e024f */
[----:B------:R-:W-:Y:S01]  /*12b0*/  LOP3.LUT R162, R7, 0x52, R0, 0xfe, !PT ;  /* 0x0000005207a27812 */ /* 0x000fe200078efe00 */
[----:B------:R-:W-:Y:S01]  /*12c0*/  IMAD.MOV R14, RZ, RZ, -R14 ;  /* 0x000000ffff0e7224 */ /* 0x000fe200078e0a0e */
[----:B------:R1:W-:Y:S01]  /*12d0*/  STL [R1+0x67c], R16 ;  /* 0x00067c1001007387 */ /* 0x0003e20000100800 */
[----:B------:R-:W-:Y:S01]  /*12e0*/  IMAD.HI.U32 R10, R6, R73, RZ ;  /* 0x00000049060a7227 */ /* 0x000fe200078e00ff */
[----:B------:R-:W-:-:S02]  /*12f0*/  IABS R41, R165 ;  /* 0x000000a500297213 */ /* 0x000fc40000000000 */
[----:B------:R-:W-:Y:S01]  /*1300*/  IABS R39, R16 ;  /* 0x0000001000277213 */ /* 0x000fe20000000000 */
[----:B------:R-:W-:Y:S01]  /*1310*/  IMAD.HI.U32 R12, R6, R69, RZ ;  /* 0x00000045060c7227 */ /* 0x000fe200078e00ff */
[C-C-:B------:R-:W-:Y:S01]  /*1320*/  LOP3.LUT R17, R7.reuse, 0x54, R0.reuse, 0xfe, !PT ;  /* 0x0000005407117812 */ /* 0x140fe200078efe00 */
[----:B------:R-:W-:Y:S01]  /*1330*/  STL [R1+0x680], R165 ;  /* 0x000680a501007387 */ /* 0x000fe20000100800 */
[C-C-:B------:R-:W-:Y:S01]  /*1340*/  LOP3.LUT R160, R7.reuse, 0x58, R0.reuse, 0xfe, !PT ;  /* 0x0000005807a07812 */ /* 0x140fe200078efe00 */
[----:B------:R-:W-:Y:S01]  /*1350*/  IMAD.MOV R11, RZ, RZ, -R11 ;  /* 0x000000ffff0b7224 */ /* 0x000fe200078e0a0b */
[----:B-1----:R-:W-:Y:S01]  /*1360*/  LOP3.LUT R16, R7, 0x56, R0, 0xfe, !PT ;  /* 0x0000005607107812 */ /* 0x002fe200078efe00 */
        /* <DEDUP_REMOVED lines=8> */
[----:B------:R-:W-:Y:S01]  /*13f0*/  STL [R1+0x668], R162 ;  /* 0x000668a201007387 */ /* 0x000fe20000100800 */
[----:B------:R-:W-:Y:S01]  /*1400*/  IMAD.MOV R12, RZ, RZ, -R12 ;  /* 0x000000ffff0c7224 */ /* 0x000fe200078e0a0c */
[----:B-1----:R-:W-:Y:S01]  /*1410*/  LOP3.LUT R15, R7, 0x5a, R0, 0xfe, !PT ;  /* 0x0000005a070f7812 */ /* 0x002fe200078efe00 */
[----:B------:R-:W-:Y:S01]  /*1420*/  IMAD.HI.U32 R14, R6, R55, RZ ;  /* 0x00000037060e7227 */ /* 0x000fe200078e00ff */
[----:B------:R1:W-:Y:S01]  /*1430*/  STL [R1+0x664], R17 ;  /* 0x0006641101007387 */ /* 0x0003e20000100800 */
[----:B------:R-:W-:Y:S02]  /*1440*/  IABS R31, R17 ;  /* 0x00000011001f7213 */ /* 0x000fe40000000000 */
[----:B------:R-:W-:Y:S01]  /*1450*/  IMAD R71, R4, R11, R71 ;  /* 0x0000000b04477224 */ /* 0x000fe200078e0247 */
[----:B------:R-:W-:Y:S01]  /*1460*/  STL [R1+0x660], R16 ;  /* 0x0006601001007387 */ /* 0x000fe20000100800 */
[----:B------:R-:W-:Y:S01]  /*1470*/  IMAD.HI.U32 R11, R6, R61, RZ ;  /* 0x0000003d060b7227 */ /* 0x000fe200078e00ff */
[----:B------:R-:W-:-:S02]  /*1480*/  IABS R23, R15 ;  /* 0x0000000f00177213 */ /* 0x000fc40000000000 */
[----:B------:R-:W-:Y:S01]  /*1490*/  STL [R1+0x65c], R160 ;  /* 0x00065ca001007387 */ /* 0x000fe20000100800 */
[----:B------:R-:W-:Y:S01]  /*14a0*/  IMAD.MOV R13, RZ, RZ, -R13 ;  /* 0x000000ffff0d7224 */ /* 0x000fe200078e0a0d */
[C-C-:B------:R-:W-:Y:S01]  /*14b0*/  LOP3.LUT R18, R7.reuse, 0x5c, R0.reuse, 0xfe, !PT ;  /* 0x0000005c07127812 */ /* 0x140fe200078efe00 */
[C---:B------:R-:W-:Y:S01]  /*14c0*/  IMAD R73, R4.reuse, R10, R73 ;  /* 0x0000000a04497224 */ /* 0x040fe200078e0249 */
[----:B------:R2:W-:Y:S01]  /*14d0*/  STL [R1+0x658], R15 ;  /* 0x0006580f01007387 */ /* 0x0005e20000100800 */
[----:B------:R-:W-:Y:S01]  /*14e0*/  IMAD R69, R4, R12, R69 ;  /* 0x0000000c04457224 */ /* 0x000fe200078e0245 */
[C---:B-1----:R-:W-:Y:S01]  /*14f0*/  LOP3.LUT R17, R7.reuse, 0x5e, R0, 0xfe, !PT ;  /* 0x0000005e07117812 */ /* 0x042fe200078efe00 */
[----:B------:R-:W-:Y:S01]  /*1500*/  IMAD.MOV R14, RZ, RZ, -R14 ;  /* 0x000000ffff0e7224 */ /* 0x000fe200078e0a0e */
[----:B------:R-:W-:Y:S01]  /*1510*/  IABS R29, R16 ;  /* 0x00000010001d7213 */ /* 0x000fe20000000000 */
[C---:B------:R-:W-:Y:S01]  /*1520*/  IMAD.HI.U32 R10, R6.reuse, R63, RZ ;  /* 0x0000003f060a7227 */ /* 0x040fe200078e00ff */
[C-C-:B------:R-:W-:Y:S01]  /*1530*/  LOP3.LUT R161, R7.reuse, 0x62, R0.reuse, 0xfe, !PT ;  /* 0x0000006207a17812 */ /* 0x140fe200078efe00 */
[----:B------:R-:W-:Y:S01]  /*1540*/  STL [R1+0x654], R18 ;  /* 0x0006541201007387 */ /* 0x000fe20000100800 */
[----:B------:R-:W-:Y:S01]  /*1550*/  IABS R33, R162 ;  /* 0x000000a200217213 */ /* 0x000fe20000000000 */
[----:B------:R-:W-:Y:S01]  /*1560*/  IMAD.HI.U32 R12, R6, R59, RZ ;  /* 0x0000003b060c7227 */ /* 0x000fe200078e00ff */
[C-C-:B--2---:R-:W-:Y:S01]  /*1570*/  LOP3.LUT R15, R7.reuse, 0x60, R0.reuse, 0xfe, !PT ;  /* 0x00000060070f7812 */ /* 0x144fe200078efe00 */
[----:B------:R1:W-:Y:S01]  /*1580*/  STL [R1+0x650], R17 ;  /* 0x0006501101007387 */ /* 0x0003e20000100800 */
[C---:B------:R-:W-:Y:S01]  /*1590*/  LOP3.LUT R16, R7.reuse, 0x64, R0, 0xfe, !PT ;  /* 0x0000006407107812 */ /* 0x040fe200078efe00 */
[----:B------:R-:W-:Y:S01]  /*15a0*/  IMAD.MOV R11, RZ, RZ, -R11 ;  /* 0x000000ffff0b7224 */ /* 0x000fe200078e0a0b */
[----:B------:R-:W-:Y:S01]  /*15b0*/  IABS R19, R17 ;  /* 0x0000001100137213 */ /* 0x000fe20000000000 */
[C---:B------:R-:W-:Y:S01]  /*15c0*/  IMAD R57, R4.reuse, R13, R57 ;  /* 0x0000000d04397224 */ /* 0x040fe200078e0239 */
[----:B------:R2:W-:Y:S01]  /*15d0*/  STL [R1+0x64c], R15 ;  /* 0x00064c0f01007387 */ /* 0x0005e20000100800 */
[----:B------:R-:W-:Y:S01]  /*15e0*/  IMAD R55, R4, R14, R55 ;  /* 0x0000000e04377224 */ /* 0x000fe200078e0237 */
[----:B------:R-:W-:Y:S01]  /*15f0*/  IABS R25, R16 ;  /* 0x0000001000197213 */ /* 0x000fe20000000000 */
[----:B------:R-:W-:Y:S01]  /*1600*/  IMAD.HI.U32 R13, R6, R47, RZ ;  /* 0x0000002f060d7227 */ /* 0x000fe200078e00ff */
[----:B------:R-:W-:Y:S01]  /*1610*/  IABS R21, R18 ;  /* 0x0000001200157213 */ /* 0x000fe20000000000 */
[----:B------:R-:W-:Y:S01]  /*1620*/  STL [R1+0x648], R161 ;  /* 0x000648a101007387 */ /* 0x000fe20000100800 */
[----:B-1----:R-:W-:Y:S01]  /*1630*/  IABS R17, R15 ;  /* 0x0000000f00117213 */ /* 0x002fe20000000000 */
[----:B------:R-:W-:Y:S01]  /*1640*/  IMAD.MOV R10, RZ, RZ, -R10 ;  /* 0x000000ffff0a7224 */ /* 0x000fe200078e0a0a */
[----:B------:R-:W-:Y:S01]  /*1650*/  ISETP.GT.U32.AND P1, PT, R4, R9, PT ;  /* 0x000000090400720c */ /* 0x000fe20003f24070 */
[----:B------:R-:W-:Y:S01]  /*1660*/  IMAD.MOV R12, RZ, RZ, -R12 ;  /* 0x000000ffff0c7224 */ /* 0x000fe200078e0a0c */
[----:B--2---:R-:W-:Y:S01]  /*1670*/  IABS R15, R161 ;  /* 0x000000a1000f7213 */ /* 0x004fe20000000000 */
[----:B------:R-:W-:Y:S01]  /*1680*/  IMAD.HI.U32 R14, R6, R45, RZ ;  /* 0x0000002d060e7227 */ /* 0x000fe200078e00ff */
[C-C-:B------:R-:W-:Y:S01]  /*1690*/  LOP3.LUT R18, R7.reuse, 0x6c, R0.reuse, 0xfe, !PT ;  /* 0x0000006c07127812 */ /* 0x140fe200078efe00 */
[----:B------:R1:W-:Y:S01]  /*16a0*/  STL [R1+0x644], R16 ;  /* 0x0006441001007387 */ /* 0x0003e20000100800 */
[C---:B------:R-:W-:Y:S01]  /*16b0*/  ISETP.GT.U32.AND P3, PT, R4.reuse, R113, PT ;  /* 0x000000710400720c */ /* 0x040fe20003f64070 */
[----:B------:R-:W-:Y:S01]  /*16c0*/  IMAD R61, R4, R11, R61 ;  /* 0x0000000b043d7224 */ /* 0x000fe200078e023d */
[C-C-:B------:R-:W-:Y:S01]  /*16d0*/  LOP3.LUT R152, R7.reuse, 0x66, R0.reuse, 0xfe, !PT ;  /* 0x0000006607987812 */ /* 0x140fe200078efe00 */
[----:B------:R-:W-:Y:S01]  /*16e0*/  IMAD.HI.U32 R11, R6, R51, RZ ;  /* 0x00000033060b7227 */ /* 0x000fe200078e00ff */
[C-C-:B------:R-:W-:Y:S01]  /*16f0*/  LOP3.LUT R22, R7.reuse, 0x68, R0.reuse, 0xfe, !PT ;  /* 0x0000006807167812 */ /* 0x140fe200078efe00 */
[----:B------:R-:W-:Y:S01]  /*1700*/  STL [R1+0xb80], R161 ;  /* 0x000b80a101007387 */ /* 0x000fe20000100800 */
[C---:B------:R-:W-:Y:S01]  /*1710*/  ISETP.GT.U32.AND P4, PT, R4.reuse, R111, PT ;  /* 0x0000006f0400720c */ /* 0x040fe20003f84070 */
[----:B------:R-:W-:Y:S01]  /*1720*/  IMAD.MOV R13, RZ, RZ, -R13 ;  /* 0x000000ffff0d7224 */ /* 0x000fe200078e0a0d */
[C---:B------:R-:W-:Y:S01]  /*1730*/  ISETP.GT.U32.AND P5, PT, R4.reuse, R108, PT ;  /* 0x0000006c0400720c */ /* 0x040fe20003fa4070 */
[C---:B------:R-:W-:Y:S01]  /*1740*/  IMAD R63, R4.reuse, R10, R63 ;  /* 0x0000000a043f7224 */ /* 0x040fe200078e023f */
[C-C-:B-1----:R-:W-:Y:S01]  /*1750*/  LOP3.LUT R16, R7.reuse, 0x6e, R0.reuse, 0xfe, !PT ;  /* 0x0000006e07107812 */ /* 0x142fe200078efe00 */
[----:B------:R-:W-:Y:S01]  /*1760*/  IMAD R59, R4, R12, R59 ;  /* 0x0000000c043b7224 */ /* 0x000fe200078e023b */
[C---:B------:R-:W-:Y:S01]  /*1770*/  LOP3.LUT R20, R7.reuse, 0x6a, R0, 0xfe, !PT ;  /* 0x0000006a07147812 */ /* 0x040fe200078efe00 */
[----:B------:R-:W-:Y:S01]  /*1780*/  IMAD.MOV R14, RZ, RZ, -R14 ;  /* 0x000000ffff0e7224 */ /* 0x000fe200078e0a0e */
[----:B------:R-:W-:Y:S01]  /*1790*/  IABS R117, R18 ;  /* 0x0000001200757213 */ /* 0x000fe20000000000 */
[C---:B------:R-:W-:Y:S01]  /*17a0*/  IMAD.HI.U32 R10, R6.reuse, R53, RZ ;  /* 0x00000035060a7227 */ /* 0x040fe200078e00ff */
[----:B------:R-:W-:Y:S01]  /*17b0*/  IABS R109, R22 ;  /* 0x00000016006d7213 */ /* 0x000fe20000000000 */
[----:B------:R-:W-:Y:S01]  /*17c0*/  STL [R1+0x640], R152 ;  /* 0x0006409801007387 */ /* 0x000fe20000100800 */
[----:B------:R-:W-:Y:S01]  /*17d0*/  IABS R119, R16 ;  /* 0x0000001000777213 */ /* 0x000fe20000000000 */
[----:B------:R-:W-:Y:S01]  /*17e0*/  IMAD.HI.U32 R12, R6, R49, RZ ;  /* 0x00000031060c7227 */ /* 0x000fe200078e00ff */
[----:B------:R-:W-:Y:S01]  /*17f0*/  IABS R115, R20 ;  /* 0x0000001400737213 */ /* 0x000fe20000000000 */
[----:B------:R1:W-:Y:S01]  /*1800*/  STL [R1+0x63c], R22 ;  /* 0x00063c1601007387 */ /* 0x0003e20000100800 */
[C---:B------:R-:W-:Y:S01]  /*1810*/  ISETP.GT.U32.AND P2, PT, R4.reuse, R244, PT ;  /* 0x000000f40400720c */ /* 0x040fe20003f44070 */
[----:B------:R-:W-:Y:S01]  /*1820*/  IMAD.MOV R11, RZ, RZ, -R11 ;  /* 0x000000ffff0b7224 */ /* 0x000fe200078e0a0b */
[C---:B------:R-:W-:Y:S01]  /*1830*/  ISETP.GT.U32.AND P6, PT, R4.reuse, R107, PT ;  /* 0x0000006b0400720c */ /* 0x040fe20003fc4070 */
[C---:B------:R-:W-:Y:S01]  /*1840*/  IMAD R47, R4.reuse, R13, R47 ;  /* 0x0000000d042f7224 */ /* 0x040fe200078e022f */
[----:B------:R-:W-:Y:S01]  /*1850*/  STL [R1+0x638], R20 ;  /* 0x0006381401007387 */ /* 0x000fe20000100800 */
[C---:B------:R-:W-:Y:S01]  /*1860*/  IMAD R45, R4.reuse, R14, R45 ;  /* 0x0000000e042d7224 */ /* 0x040fe200078e022d */
[----:B------:R-:W-:Y:S01]  /*1870*/  ISETP.GT.U32.AND P0, PT, R4, R105, PT ;  /* 0x000000690400720c */ /* 0x000fe20003f04070 */
[----:B------:R-:W-:Y:S01]  /*1880*/  IMAD.HI.U32 R13, R6, R37, RZ ;  /* 0x00000025060d7227 */ /* 0x000fe200078e00ff */
[----:B------:R-:W-:Y:S01]  /*1890*/  STL [R1+0x634], R18 ;  /* 0x0006341201007387 */ /* 0x000fe20000100800 */
[----:B------:R-:W-:-:S02]  /*18a0*/  LOP3.LUT R241, R7, 0x76, R0, 0xfe, !PT ;  /* 0x0000007607f17812 */ /* 0x000fc400078efe00 */
[----:B------:R-:W-:Y:S01]  /*18b0*/  IMAD.MOV R10, RZ, RZ, -R10 ;  /* 0x000000ffff0a7224 */ /* 0x000fe200078e0a0a */
[----:B------:R2:W-:Y:S01]  /*18c0*/  STL [R1+0x630], R16 ;  /* 0x0006301001007387 */ /* 0x0005e20000100800 */
[----:B------:R-:W-:Y:S01]  /*18d0*/  IMAD.MOV R12, RZ, RZ, -R12 ;  /* 0x000000ffff0c7224 */ /* 0x000fe200078e0a0c */
[C-C-:B------:R-:W-:Y:S01]  /*18e0*/  LOP3.LUT R246, R7.reuse, 0x72, R0.reuse, 0xfe, !PT ;  /* 0x0000007207f67812 */ /* 0x140fe200078efe00 */
[----:B------:R-:W-:Y:S01]  /*18f0*/  IMAD.HI.U32 R14, R6, R35, RZ ;  /* 0x00000023060e7227 */ /* 0x000fe200078e00ff */
[C-C-:B------:R-:W-:Y:S01]  /*1900*/  LOP3.LUT R240, R7.reuse, 0x78, R0.reuse, 0xfe, !PT ;  /* 0x0000007807f07812 */ /* 0x140fe200078efe00 */
[----:B------:R-:W3:Y:S01]  /*1910*/  S2R R186, SR_TID.X ;  /* 0x0000000000ba7919 */ /* 0x000ee20000002100 */
[C-C-:B-1----:R-:W-:Y:S01]  /*1920*/  LOP3.LUT R22, R7.reuse, 0x70, R0.reuse, 0xfe, !PT ;  /* 0x0000007007167812 */ /* 0x142fe200078efe00 */
[----:B------:R-:W-:Y:S01]  /*1930*/  IMAD R51, R4, R11, R51 ;  /* 0x0000000b04337224 */ /* 0x000fe200078e0233 */
[C-C-:B------:R-:W-:Y:S01]  /*1940*/  LOP3.LUT R245, R7.reuse, 0x74, R0.reuse, 0xfe, !PT ;  /* 0x0000007407f57812 */ /* 0x140fe200078efe00 */
[----:B------:R-:W-:Y:S01]  /*1950*/  IMAD.HI.U32 R11, R6, R41, RZ ;  /* 0x00000029060b7227 */ /* 0x000fe200078e00ff */
[C-C-:B------:R-:W-:Y:S01]  /*1960*/  LOP3.LUT R238, R7.reuse, 0x7c, R0.reuse, 0xfe, !PT ;  /* 0x0000007c07ee7812 */ /* 0x140fe200078efe00 */
[----:B------:R1:W-:Y:S01]  /*1970*/  STL [R1+0x62c], R22 ;  /* 0x00062c1601007387 */ /* 0x0003e20000100800 */
[C-C-:B------:R-:W-:Y:S01]  /*1980*/  LOP3.LUT R239, R7.reuse, 0x7a, R0.reuse, 0xfe, !PT ;  /* 0x0000007a07ef7812 */ /* 0x140fe200078efe00 */
[----:B------:R-:W-:Y:S01]  /*1990*/  IMAD.MOV R13, RZ, RZ, -R13 ;  /* 0x000000ffff0d7224 */ /* 0x000fe200078e0a0d */
[----:B------:R-:W-:Y:S01]  /*19a0*/  LOP3.LUT R237, R7, 0x7e, R0, 0xfe, !PT ;  /* 0x0000007e07ed7812 */ /* 0x000fe200078efe00 */
[----:B------:R-:W-:Y:S01]  /*19b0*/  IMAD R53, R4, R10, R53 ;  /* 0x0000000a04357224 */ /* 0x000fe200078e0235 */
[----:B------:R-:W-:Y:S01]  /*19c0*/  LOP3.LUT R232, R2, 0x8c, RZ, 0xfc, !PT ;  /* 0x0000008c02e87812 */ /* 0x000fe200078efcff */
[----:B------:R-:W-:Y:S01]  /*19d0*/  IMAD R49, R4, R12, R49 ;  /* 0x0000000c04317224 */ /* 0x000fe200078e0231 */
[C---:B------:R-:W-:Y:S01]  /*19e0*/  LOP3.LUT R234, R2.reuse, 0x84, RZ, 0xfc, !PT ;  /* 0x0000008402ea7812 */ /* 0x040fe200078efcff */
[----:B------:R-:W-:Y:S01]  /*19f0*/  IMAD.MOV R14, RZ, RZ, -R14 ;  /* 0x000000ffff0e7224 */ /* 0x000fe200078e0a0e */
[----:B------:R-:W-:Y:S01]  /*1a00*/  LOP3.LUT R163, R2, 0x88, RZ, 0xfc, !PT ;  /* 0x0000008802a37812 */ /* 0x000fe200078efcff */
[----:B------:R-:W-:Y:S01]  /*1a10*/  IMAD.HI.U32 R10, R6, R43, RZ ;  /* 0x0000002b060a7227 */ /* 0x000fe200078e00ff */
[C---:B------:R-:W-:Y:S01]  /*1a20*/  LOP3.LUT R229, R2.reuse, 0x94, RZ, 0xfc, !PT ;  /* 0x0000009402e57812 */ /* 0x040fe200078efcff */
[----:B------:R-:W-:Y:S01]  /*1a30*/  STL [R1+0x628], R246 ;  /* 0x000628f601007387 */ /* 0x000fe20000100800 */
[----:B------:R-:W-:Y:S01]  /*1a40*/  LOP3.LUT R156, R2, 0x90, RZ, 0xfc, !PT ;  /* 0x00000090029c7812 */ /* 0x000fe200078efcff */
[----:B------:R-:W-:Y:S01]  /*1a50*/  IMAD.HI.U32 R12, R6, R39, RZ ;  /* 0x00000027060c7227 */ /* 0x000fe200078e00ff */
[C---:B------:R-:W-:Y:S01]  /*1a60*/  LOP3.LUT R228, R2.reuse, 0x96, RZ, 0xfc, !PT ;  /* 0x0000009602e47812 */ /* 0x040fe200078efcff */
[----:B------:R-:W-:Y:S01]  /*1a70*/  STL [R1+0x624], R245 ;  /* 0x000624f501007387 */ /* 0x000fe20000100800 */
[C---:B------:R-:W-:Y:S01]  /*1a80*/  LOP3.LUT R231, R2.reuse, 0x8e, RZ, 0xfc, !PT ;  /* 0x0000008e02e77812 */ /* 0x040fe200078efcff */
[----:B------:R-:W-:Y:S01]  /*1a90*/  IMAD.MOV R11, RZ, RZ, -R11 ;  /* 0x000000ffff0b7224 */ /* 0x000fe200078e0a0b */
[----:B------:R-:W-:Y:S01]  /*1aa0*/  LOP3.LUT R230, R2, 0x92, RZ, 0xfc, !PT ;  /* 0x0000009202e67812 */ /* 0x000fe200078efcff */
[----:B------:R-:W-:Y:S01]  /*1ab0*/  IMAD R37, R4, R13, R37 ;  /* 0x0000000d04257224 */ /* 0x000fe200078e0225 */
[----:B------:R-:W-:Y:S01]  /*1ac0*/  LOP3.LUT R224, R2, 0x9e, RZ, 0xfc, !PT ;  /* 0x0000009e02e07812 */ /* 0x000fe200078efcff */
[----:B------:R-:W-:Y:S01]  /*1ad0*/  IMAD R35, R4, R14, R35 ;  /* 0x0000000e04237224 */ /* 0x000fe200078e0223 */
[----:B------:R-:W-:Y:S01]  /*1ae0*/  LOP3.LUT R226, R2, 0x9a, RZ, 0xfc, !PT ;  /* 0x0000009a02e27812 */ /* 0x000fe200078efcff */
[----:B------:R-:W-:Y:S01]  /*1af0*/  IMAD.HI.U32 R13, R6, R27, RZ ;  /* 0x0000001b060d7227 */ /* 0x000fe200078e00ff */
[C---:B------:R-:W-:Y:S01]  /*1b00*/  LOP3.LUT R223, R2.reuse, 0xa0, RZ, 0xfc, !PT ;  /* 0x000000a002df7812 */ /* 0x040fe200078efcff */
[----:B------:R4:W-:Y:S01]  /*1b10*/  STL [R1+0xb70], R246 ;  /* 0x000b70f601007387 */ /* 0x0009e20000100800 */
[C---:B------:R-:W-:Y:S01]  /*1b20*/  LOP3.LUT R227, R2.reuse, 0x98, RZ, 0xfc, !PT ;  /* 0x0000009802e37812 */ /* 0x040fe200078efcff */
[----:B------:R-:W-:Y:S01]  /*1b30*/  IMAD.MOV R10, RZ, RZ, -R10 ;  /* 0x000000ffff0a7224 */ /* 0x000fe200078e0a0a */
[C---:B------:R-:W-:Y:S01]  /*1b40*/  LOP3.LUT R225, R2.reuse, 0x9c, RZ, 0xfc, !PT ;  /* 0x0000009c02e17812 */ /* 0x040fe200078efcff */
[----:B------:R-:W-:Y:S01]  /*1b50*/  IMAD.MOV R12, RZ, RZ, -R12 ;  /* 0x000000ffff0c7224 */ /* 0x000fe200078e0a0c */
[----:B------:R-:W-:Y:S01]  /*1b60*/  LOP3.LUT R219, R2, 0xa8, RZ, 0xfc, !PT ;  /* 0x000000a802db7812 */ /* 0x000fe200078efcff */
[----:B------:R-:W-:Y:S01]  /*1b70*/  IMAD.HI.U32 R14, R6, R23, RZ ;  /* 0x00000017060e7227 */ /* 0x000fe200078e00ff */
[C---:B------:R-:W-:Y:S01]  /*1b80*/  LOP3.LUT R221, R2.reuse, 0xa4, RZ, 0xfc, !PT ;  /* 0x000000a402dd7812 */ /* 0x040fe200078efcff */
[----:B------:R-:W-:Y:S01]  /*1b90*/  STL [R1+0x620], R241 ;  /* 0x000620f101007387 */ /* 0x000fe20000100800 */
[----:B------:R-:W-:Y:S01]  /*1ba0*/  LOP3.LUT R218, R2, 0xaa, RZ, 0xfc, !PT ;  /* 0x000000aa02da7812 */ /* 0x000fe200078efcff */
[----:B------:R-:W-:Y:S01]  /*1bb0*/  IMAD R41, R4, R11, R41 ;  /* 0x0000000b04297224 */ /* 0x000fe200078e0229 */
        /* <DEDUP_REMOVED lines=26> */
[----:B------:R-:W-:Y:S01]  /*1d60*/  IABS R121, R209 ;  /* 0x000000d100797213 */ /* 0x000fe20000000000 */
        /* <DEDUP_REMOVED lines=17> */
[----:B------:R-:W-:Y:S01]  /*1e80*/  LOP3.LUT R204, R2, 0xd4, RZ, 0xfc, !PT ;  /* 0x000000d402cc7812 */ /* 0x000fe200078efcff */
[----:B------:R-:W-:Y:S01]  /*1e90*/  IMAD.MOV R13, RZ, RZ, -R13 ;  /* 0x000000ffff0d7224 */ /* 0x000fe200078e0a0d */
[----:B------:R-:W-:Y:S01]  /*1ea0*/  IABS R185, R153 ;  /* 0x0000009900b97213 */ /* 0x000fe20000000000 */
[----:B------:R-:W-:Y:S01]  /*1eb0*/  IMAD R33, R4, R10, R33 ;  /* 0x0000000a04217224 */ /* 0x000fe200078e0221 */
[----:B------:R-:W-:Y:S01]  /*1ec0*/  LOP3.LUT R202, R2, 0xd8, RZ, 0xfc, !PT ;  /* 0x000000d802ca7812 */ /* 0x000fe200078efcff */
[----:B------:R-:W-:Y:S01]  /*1ed0*/  IMAD R29, R4, R12, R29 ;  /* 0x0000000c041d7224 */ /* 0x000fe200078e021d */
[C---:B------:R-:W-:Y:S01]  /*1ee0*/  LOP3.LUT R201, R2.reuse, 0xda, RZ, 0xfc, !PT ;  /* 0x000000da02c97812 */ /* 0x040fe200078efcff */
[----:B------:R-:W-:Y:S01]  /*1ef0*/  IMAD.MOV R14, RZ, RZ, -R14 ;  /* 0x000000ffff0e7224 */ /* 0x000fe200078e0a0e */
[----:B------:R-:W-:Y:S01]  /*1f00*/  LOP3.LUT R203, R2, 0xd6, RZ, 0xfc, !PT ;  /* 0x000000d602cb7812 */ /* 0x000fe200078efcff */
[----:B------:R-:W-:Y:S01]  /*1f10*/  IMAD R188, R8, 0x80, R183 ;  /* 0x0000008008bc7824 */ /* 0x000fe200078e02b7 */
[----:B------:R-:W-:Y:S01]  /*1f20*/  IABS R251, R201 ;  /* 0x000000c900fb7213 */ /* 0x000fe20000000000 */
[C---:B------:R-:W-:Y:S01]  /*1f30*/  IMAD.HI.U32 R10, R6.reuse, R21, RZ ;  /* 0x00000015060a7227 */ /* 0x040fe200078e00ff */
[----:B------:R-:W-:Y:S01]  /*1f40*/  IABS R249, R203 ;  /* 0x000000cb00f97213 */ /* 0x000fe20000000000 */
[----:B------:R-:W-:Y:S01]  /*1f50*/  STL [R1+0x610], R237 ;  /* 0x000610ed01007387 */ /* 0x000fe20000100800 */
[----:B------:R-:W-:Y:S01]  /*1f60*/  IABS R8, R188 ;  /* 0x000000bc00087213 */ /* 0x000fe20000000000 */
[----:B------:R-:W-:Y:S01]  /*1f70*/  IMAD.HI.U32 R12, R6, R17, RZ ;  /* 0x00000011060c7227 */ /* 0x000fe200078e00ff */
[C---:B------:R-:W-:Y:S01]  /*1f80*/  LOP3.LUT R199, R2.reuse, 0xde, RZ, 0xfc, !PT ;  /* 0x000000de02c77812 */ /* 0x040fe200078efcff */
[----:B------:R-:W-:Y:S01]  /*1f90*/  STL [R1+0x44c], R236 ;  /* 0x00044cec01007387 */ /* 0x000fe20000100800 */
[C---:B------:R-:W-:Y:S01]  /*1fa0*/  LOP3.LUT R198, R2.reuse, 0xe0, RZ, 0xfc, !PT ;  /* 0x000000e002c67812 */ /* 0x040fe200078efcff */
[----:B------:R-:W-:Y:S01]  /*1fb0*/  IMAD.MOV R11, RZ, RZ, -R11 ;  /* 0x000000ffff0b7224 */ /* 0x000fe200078e0a0b */
[----:B------:R-:W-:Y:S01]  /*1fc0*/  LOP3.LUT R195, R2, 0xe6, RZ, 0xfc, !PT ;  /* 0x000000e602c37812 */ /* 0x000fe200078efcff */
[C---:B------:R-:W-:Y:S01]  /*1fd0*/  IMAD R15, R4.reuse, R13, R15 ;  /* 0x0000000d040f7224 */ /* 0x040fe200078e020f */
[----:B------:R-:W-:Y:S01]  /*1fe0*/  STL [R1+0x758], R235 ;  /* 0x000758eb01007387 */ /* 0x000fe20000100800 */
[----:B------:R-:W-:Y:S01]  /*1ff0*/  IMAD R13, R4, R14, R25 ;  /* 0x0000000e040d7224 */ /* 0x000fe200078e0219 */
[----:B------:R-:W-:Y:S01]  /*2000*/  IABS R25, R152 ;  /* 0x0000009800197213 */ /* 0x000fe20000000000 */
[----:B------:R-:W-:Y:S01]  /*2010*/  IMAD.MOV R10, RZ, RZ, -R10 ;  /* 0x000000ffff0a7224 */ /* 0x000fe200078e0a0a */
[----:B------:R-:W-:Y:S01]  /*2020*/  LOP3.LUT R152, R2, 0xd2, RZ, 0xfc, !PT ;  /* 0x000000d202987812 */ /* 0x000fe200078efcff */
[----:B------:R-:W-:Y:S01]  /*2030*/  IMAD.MOV R12, RZ, RZ, -R12 ;  /* 0x000000ffff0c7224 */ /* 0x000fe200078e0a0c */
[----:B------:R-:W-:Y:S01]  /*2040*/  STL [R1+0x754], R234 ;  /* 0x000754ea01007387 */ /* 0x000fe20000100800 */
[----:B------:R-:W-:Y:S01]  /*2050*/  IMAD.HI.U32 R14, R6, R117, RZ ;  /* 0x00000075060e7227 */ /* 0x000fe200078e00ff */
[----:B------:R-:W-:-:S02]  /*2060*/  IABS R247, R152 ;  /* 0x0000009800f77213 */ /* 0x000fc40000000000 */
[----:B------:R-:W-:Y:S01]  /*2070*/  STL [R1+0x808], R233 ;  /* 0x000808e901007387 */ /* 0x000fe20000100800 */
[----:B------:R-:W-:Y:S01]  /*2080*/  IMAD R19, R4, R11, R19 ;  /* 0x0000000b04137224 */ /* 0x000fe200078e0213 */
[----:B------:R-:W-:Y:S01]  /*2090*/  IABS R181, R198 ;  /* 0x000000c600b57213 */ /* 0x000fe20000000000 */
[----:B------:R-:W-:Y:S01]  /*20a0*/  IMAD.HI.U32 R11, R6, R109, RZ ;  /* 0x0000006d060b7227 */ /* 0x000fe200078e00ff */
[----:B------:R-:W-:Y:S01]  /*20b0*/  STL [R1+0x804], R163 ;  /* 0x000804a301007387 */ /* 0x000fe20000100800 */
[----:B------:R-:W-:Y:S02]  /*20c0*/  LOP3.LUT R196, R2, 0xe4, RZ, 0xfc, !PT ;  /* 0x000000e402c47812 */ /* 0x000fe400078efcff */
[----:B--2---:R-:W-:Y:S01]  /*20d0*/  IMAD.HI.U32 R16, R6, R119, RZ ;  /* 0x0000007706107227 */ /* 0x004fe200078e00ff */
[----:B------:R-:W-:Y:S01]  /*20e0*/  STL [R1+0x800], R157 ;  /* 0x0008009d01007387 */ /* 0x000fe20000100800 */
[----:B------:R-:W-:Y:S02]  /*20f0*/  IABS R179, R196 ;  /* 0x000000c400b37213 */ /* 0x000fe40000000000 */
[----:B------:R-:W-:Y:S01]  /*2100*/  @!P1 IMAD.IADD R9, R9, 0x1, -R4 ;  /* 0x0000000109099824 */ /* 0x000fe200078e0a04 */
[C---:B------:R-:W-:Y:S01]  /*2110*/  ISETP.GT.U32.AND P1, PT, R4.reuse, R103, PT ;  /* 0x000000670400720c */ /* 0x040fe20003f24070 */
[C---:B------:R-:W-:Y:S01]  /*2120*/  IMAD R21, R4.reuse, R10, R21 ;  /* 0x0000000a04157224 */ /* 0x040fe200078e0215 */
[----:B------:R-:W-:Y:S01]  /*2130*/  STL [R1+0x7fc], R232 ;  /* 0x0007fce801007387 */ /* 0x000fe20000100800 */
[----:B------:R-:W-:Y:S01]  /*2140*/  IMAD R17, R4, R12, R17 ;  /* 0x0000000c04117224 */ /* 0x000fe200078e0211 */
[----:B------:R-:W-:Y:S01]  /*2150*/  LOP3.LUT R194, R2, 0xe8, RZ, 0xfc, !PT ;  /* 0x000000e802c27812 */ /* 0x000fe200078efcff */
[----:B------:R-:W-:Y:S01]  /*2160*/  IMAD.MOV R14, RZ, RZ, -R14 ;  /* 0x000000ffff0e7224 */ /* 0x000fe200078e0a0e */
[----:B------:R-:W-:Y:S01]  /*2170*/  STL [R1+0x7f8], R231 ;  /* 0x0007f8e701007387 */ /* 0x000fe20000100800 */
[----:B------:R-:W-:Y:S01]  /*2180*/  IMAD.HI.U32 R10, R6, R25, RZ ;  /* 0x00000019060a7227 */ /* 0x000fe200078e00ff */
[----:B------:R-:W-:-:S02]  /*2190*/  LOP3.LUT R193, R2, 0xea, RZ, 0xfc, !PT ;  /* 0x000000ea02c17812 */ /* 0x000fc400078efcff */
[----:B------:R-:W-:Y:S01]  /*21a0*/  STL [R1+0x7f4], R156 ;  /* 0x0007f49c01007387 */ /* 0x000fe20000100800 */
[----:B------:R-:W-:Y:S01]  /*21b0*/  IMAD.HI.U32 R12, R6, R115, RZ ;  /* 0x00000073060c7227 */ /* 0x000fe200078e00ff */
[----:B------:R-:W-:Y:S02]  /*21c0*/  IABS R177, R194 ;  /* 0x000000c200b17213 */ /* 0x000fe40000000000 */
[----:B------:R-:W-:Y:S01]  /*21d0*/  STL [R1+0x7f0], R230 ;  /* 0x0007f0e601007387 */ /* 0x000fe20000100800 */
[----:B------:R-:W-:Y:S01]  /*21e0*/  IMAD.HI.U32 R24, R24, R8, RZ ;  /* 0x0000000818187227 */ /* 0x000fe200078e00ff */
[----:B------:R-:W-:Y:S02]  /*21f0*/  IABS R176, R193 ;  /* 0x000000c100b07213 */ /* 0x000fe40000000000 */
[----:B------:R-:W-:Y:S01]  /*2200*/  STL [R1+0x7ec], R229 ;  /* 0x0007ece501007387 */ /* 0x000fe20000100800 */
[----:B------:R-:W-:Y:S01]  /*2210*/  @!P3 IMAD.IADD R113, R113, 0x1, -R4 ;  /* 0x000000017171b824 */ /* 0x000fe200078e0a04 */
[----:B------:R-:W-:Y:S01]  /*2220*/  ISETP.GT.U32.AND P3, PT, R4, R99, PT ;  /* 0x000000630400720c */ /* 0x000fe20003f64070 */
[----:B------:R-:W-:Y:S01]  /*2230*/  IMAD.MOV R18, RZ, RZ, -R11 ;  /* 0x000000ffff127224 */ /* 0x000fe200078e0a0b */
[----:B------:R-:W-:Y:S01]  /*2240*/  STL [R1+0x7e8], R228 ;  /* 0x0007e8e401007387 */ /* 0x000fe20000100800 */
[----:B------:R-:W-:Y:S01]  /*2250*/  IMAD.MOV R38, RZ, RZ, -R16 ;  /* 0x000000ffff267224 */ /* 0x000fe200078e0a10 */
[----:B------:R-:W-:Y:S01]  /*2260*/  LOP3.LUT R191, R2, 0xee, RZ, 0xfc, !PT ;  /* 0x000000ee02bf7812 */ /* 0x000fe200078efcff */
[--C-:B------:R-:W-:Y:S01]  /*2270*/  @!P4 IMAD.IADD R111, R111, 0x1, -R4.reuse ;  /* 0x000000016f6fc824 */ /* 0x100fe200078e0a04 */
[----:B------:R-:W-:Y:S01]  /*2280*/  ISETP.GT.U32.AND P4, PT, R4, R97, PT ;  /* 0x000000610400720c */ /* 0x000fe20003f84070 */
[----:B------:R-:W-:Y:S01]  /*2290*/  @!P5 IMAD.IADD R108, R108, 0x1, -R4 ;  /* 0x000000016c6cd824 */ /* 0x000fe200078e0a04 */
[C---:B------:R-:W-:Y:S01]  /*22a0*/  ISETP.GT.U32.AND P5, PT, R4.reuse, R95, PT ;  /* 0x0000005f0400720c */ /* 0x040fe20003fa4070 */
[----:B------:R-:W-:Y:S01]  /*22b0*/  IMAD R30, R4, R14, R117 ;  /* 0x0000000e041e7224 */ /* 0x000fe200078e0275 */
[----:B------:R-:W-:Y:S01]  /*22c0*/  IABS R117, R241 ;  /* 0x000000f100757213 */ /* 0x000fe20000000000 */
[----:B------:R-:W-:Y:S01]  /*22d0*/  IMAD.MOV R10, RZ, RZ, -R10 ;  /* 0x000000ffff0a7224 */ /* 0x000fe200078e0a0a */
[----:B------:R-:W-:Y:S01]  /*22e0*/  STL [R1+0x7e4], R227 ;  /* 0x0007e4e301007387 */ /* 0x000fe20000100800 */
[----:B------:R-:W-:Y:S01]  /*22f0*/  IMAD.MOV R12, RZ, RZ, -R12 ;  /* 0x000000ffff0c7224 */ /* 0x000fe200078e0a0c */
[----:B------:R-:W-:Y:S01]  /*2300*/  LOP3.LUT R190, R2, 0xf0, RZ, 0xfc, !PT ;  /* 0x000000f002be7812 */ /* 0x000fe200078efcff */
[----:B------:R-:W-:Y:S01]  /*2310*/  IMAD.MOV R24, RZ, RZ, -R24 ;  /* 0x000000ffff187224 */ /* 0x000fe200078e0a18 */
[----:B------:R-:W-:Y:S01]  /*2320*/  STL [R1+0x7e0], R226 ;  /* 0x0007e0e201007387 */ /* 0x000fe20000100800 */
[C---:B------:R-:W-:Y:S01]  /*2330*/  IMAD R16, R4.reuse, R18, R109 ;  /* 0x0000001204107224 */ /* 0x040fe200078e026d */
[----:B------:R-:W-:Y:S01]  /*2340*/  IABS R109, R246 ;  /* 0x000000f6006d7213 */ /* 0x000fe20000000000 */
[C---:B------:R-:W-:Y:S01]  /*2350*/  IMAD R38, R4.reuse, R38, R119 ;  /* 0x0000002604267224 */ /* 0x040fe200078e0277 */
[----:B------:R-:W-:Y:S01]  /*2360*/  IABS R119, R240 ;  /* 0x000000f000777213 */ /* 0x000fe20000000000 */
[C---:B------:R-:W-:Y:S01]  /*2370*/  IMAD R11, R4.reuse, R10, R25 ;  /* 0x0000000a040b7224 */ /* 0x040fe200078e0219 */
[----:B------:R-:W-:Y:S01]  /*2380*/  IABS R25, R22 ;  /* 0x0000001600197213 */ /* 0x000fe20000000000 */
[----:B------:R-:W-:Y:S01]  /*2390*/  IMAD R20, R4, R12, R115 ;  /* 0x0000000c04147224 */ /* 0x000fe200078e0273 */
[----:B------:R-:W-:Y:S01]  /*23a0*/  IABS R115, R245 ;  /* 0x000000f500737213 */ /* 0x000fe20000000000 */
[----:B------:R-:W-:Y:S01]  /*23b0*/  IMAD R8, R5, R24, R8 ;  /* 0x0000001805087224 */ /* 0x000fe200078e0208 */
[----:B------:R-:W-:Y:S01]  /*23c0*/  STL [R1+0x7dc], R225 ;  /* 0x0007dce101007387 */ /* 0x000fe20000100800 */
[----:B------:R-:W-:Y:S01]  /*23d0*/  @!P2 IMAD.IADD R244, R244, 0x1, -R4 ;  /* 0x00000001f4f4a824 */ /* 0x000fe200078e0a04 */
[----:B------:R-:W-:Y:S01]  /*23e0*/  ISETP.GT.U32.AND P2, PT, R4, R101, PT ;  /* 0x000000650400720c */ /* 0x000fe20003f44070 */
[----:B------:R-:W-:Y:S01]  /*23f0*/  IMAD.HI.U32 R18, R6, R117, RZ ;  /* 0x0000007506127227 */ /* 0x000fe200078e00ff */
[----:B------:R-:W-:Y:S01]  /*2400*/  STL [R1+0x7d8], R224 ;  /* 0x0007d8e001007387 */ /* 0x000fe20000100800 */
[----:B------:R-:W-:-:S02]  /*2410*/  LOP3.LUT R200, R2, 0xdc, RZ, 0xfc, !PT ;  /* 0x000000dc02c87812 */ /* 0x000fc400078efcff */
[C---:B------:R-:W-:Y:S01]  /*2420*/  IMAD.HI.U32 R12, R6.reuse, R109, RZ ;  /* 0x0000006d060c7227 */ /* 0x040fe200078e00ff */
[----:B------:R-:W-:Y:S01]  /*2430*/  STL [R1+0x7d4], R223 ;  /* 0x0007d4df01007387 */ /* 0x000fe20000100800 */
[----:B------:R-:W-:Y:S02]  /*2440*/  IABS R149, R191 ;  /* 0x000000bf00957213 */ /* 0x000fe40000000000 */
[----:B-1----:R-:W-:Y:S01]  /*2450*/  IMAD.HI.U32 R22, R6, R119, RZ ;  /* 0x0000007706167227 */ /* 0x002fe200078e00ff */
[----:B------:R-:W-:Y:S01]  /*2460*/  STL [R1+0x7d0], R222 ;  /* 0x0007d0de01007387 */ /* 0x000fe20000100800 */
[----:B------:R-:W-:Y:S02]  /*2470*/  IABS R133, R190 ;  /* 0x000000be00857213 */ /* 0x000fe40000000000 */
[--C-:B------:R-:W-:Y:S01]  /*2480*/  @!P6 IMAD.IADD R107, R107, 0x1, -R4.reuse ;  /* 0x000000016b6be824 */ /* 0x100fe200078e0a04 */
[C---:B------:R-:W-:Y:S01]  /*2490*/  ISETP.GT.U32.AND P6, PT, R4.reuse, R244, PT ;  /* 0x000000f40400720c */ /* 0x040fe20003fc4070 */
[--C-:B------:R-:W-:Y:S01]  /*24a0*/  @!P0 IMAD.IADD R105, R105, 0x1, -R4.reuse ;  /* 0x0000000169698824 */ /* 0x100fe200078e0a04 */
[----:B------:R-:W-:Y:S01]  /*24b0*/  ISETP.GT.U32.AND P0, PT, R4, R9, PT ;  /* 0x000000090400720c */ /* 0x000fe20003f04070 */
[----:B------:R-:W-:Y:S01]  /*24c0*/  @!P1 IMAD.IADD R103, R103, 0x1, -R4 ;  /* 0x0000000167679824 */ /* 0x000fe200078e0a04 */
[----:B------:R-:W-:Y:S01]  /*24d0*/  ISETP.GT.U32.AND P1, PT, R5, R8, PT ;  /* 0x000000080500720c */ /* 0x000fe20003f24070 */
[----:B------:R-:W-:Y:S01]  /*24e0*/  IMAD.MOV R18, RZ, RZ, -R18 ;  /* 0x000000ffff127224 */ /* 0x000fe200078e0a12 */
[----:B------:R-:W-:Y:S01]  /*24f0*/  STL [R1+0x7cc], R221 ;  /* 0x0007ccdd01007387 */ /* 0x000fe20000100800 */
[----:B------:R-:W-:Y:S01]  /*2500*/  IMAD.HI.U32 R10, R6, R25, RZ ;  /* 0x00000019060a7227 */ /* 0x000fe200078e00ff */
[----:B------:R-:W-:-:S02]  /*2510*/  LOP3.LUT R189, R2, 0xf2, RZ, 0xfc, !PT ;  /* 0x000000f202bd7812 */ /* 0x000fc400078efcff */
[----:B------:R-:W-:Y:S01]  /*2520*/  STL [R1+0x7c8], R220 ;  /* 0x0007c8dc01007387 */ /* 0x000fe20000100800 */
[----:B------:R-:W-:Y:S01]  /*2530*/  IMAD.HI.U32 R14, R6, R115, RZ ;  /* 0x00000073060e7227 */ /* 0x000fe200078e00ff */
[----:B------:R-:W-:Y:S02]  /*2540*/  LOP3.LUT R187, R2, 0xf4, RZ, 0xfc, !PT ;  /* 0x000000f402bb7812 */ /* 0x000fe400078efcff */
[----:B------:R-:W-:Y:S01]  /*2550*/  STL [R1+0x7c4], R219 ;  /* 0x0007c4db01007387 */ /* 0x000fe20000100800 */
[----:B------:R-:W-:Y:S01]  /*2560*/  @!P3 IMAD.IADD R99, R99, 0x1, -R4 ;  /* 0x000000016363b824 */ /* 0x000fe200078e0a04 */
[C---:B------:R-:W-:Y:S01]  /*2570*/  ISETP.GT.U32.AND P3, PT, R4.reuse, R111, PT ;  /* 0x0000006f0400720c */ /* 0x040fe20003f64070 */
[----:B------:R-:W-:Y:S01]  /*2580*/  IMAD.MOV R12, RZ, RZ, -R12 ;  /* 0x000000ffff0c7224 */ /* 0x000fe200078e0a0c */
[----:B------:R-:W-:Y:S01]  /*2590*/  STL [R1+0x7c0], R218 ;  /* 0x0007c0da01007387 */ /* 0x000fe20000100800 */
[----:B------:R-:W-:Y:S01]  /*25a0*/  IMAD.MOV R22, RZ, RZ, -R22 ;  /* 0x000000ffff167224 */ /* 0x000fe200078e0a16 */
[----:B------:R-:W-:Y:S01]  /*25b0*/  IABS R132, R189 ;  /* 0x000000bd00847213 */ /* 0x000fe20000000000 */
[--C-:B------:R-:W-:Y:S01]  /*25c0*/  @!P4 IMAD.IADD R97, R97, 0x1, -R4.reuse ;  /* 0x000000016161c824 */ /* 0x100fe200078e0a04 */
[C---:B------:R-:W-:Y:S01]  /*25d0*/  ISETP.GT.U32.AND P4, PT, R4.reuse, R108, PT ;  /* 0x0000006c0400720c */ /* 0x040fe20003f84070 */
[----:B------:R-:W-:Y:S01]  /*25e0*/  @!P5 IMAD.IADD R95, R95, 0x1, -R4 ;  /* 0x000000015f5fd824 */ /* 0x000fe200078e0a04 */
[C---:B------:R-:W-:Y:S01]  /*25f0*/  ISETP.GT.U32.AND P5, PT, R4.reuse, R107, PT ;  /* 0x0000006b0400720c */ /* 0x040fe20003fa4070 */
[C---:B------:R-:W-:Y:S01]  /*2600*/  IMAD R62, R4.reuse, R18, R117 ;  /* 0x00000012043e7224 */ /* 0x040fe200078e0275 */
[----:B------:R-:W-:Y:S01]  /*2610*/  IABS R117, R236 ;  /* 0x000000ec00757213 */ /* 0x000fe20000000000 */
[----:B------:R-:W-:Y:S01]  /*2620*/  IMAD.MOV R10, RZ, RZ, -R10 ;  /* 0x000000ffff0a7224 */ /* 0x000fe200078e0a0a */
[----:B------:R-:W-:Y:S01]  /*2630*/  STL [R1+0x7bc], R217 ;  /* 0x0007bcd901007387 */ /* 0x000fe20000100800 */
[----:B------:R-:W-:Y:S01]  /*2640*/  IMAD.MOV R14, RZ, RZ, -R14 ;  /* 0x000000ffff0e7224 */ /* 0x000fe200078e0a0e */
[----:B------:R-:W-:Y:S01]  /*2650*/  IABS R124, R187 ;  /* 0x000000bb007c7213 */ /* 0x000fe20000000000 */
[C---:B------:R-:W-:Y:S01]  /*2660*/  IMAD R50, R4.reuse, R12, R109 ;  /* 0x0000000c04327224 */ /* 0x040fe200078e026d */
[----:B------:R-:W-:Y:S01]  /*2670*/  IABS R109, R238 ;  /* 0x000000ee006d7213 */ /* 0x000fe20000000000 */
[C---:B------:R-:W-:Y:S01]  /*2680*/  IMAD R66, R4.reuse, R22, R119 ;  /* 0x0000001604427224 */ /* 0x040fe200078e0277 */
[----:B------:R-:W-:Y:S01]  /*2690*/  IABS R119, R235 ;  /* 0x000000eb00777213 */ /* 0x000fe20000000000 */
[C---:B------:R-:W-:Y:S01]  /*26a0*/  IMAD R42, R4.reuse, R10, R25 ;  /* 0x0000000a042a7224 */ /* 0x040fe200078e0219 */
[----:B------:R-:W-:Y:S01]  /*26b0*/  IABS R25, R239 ;  /* 0x000000ef00197213 */ /* 0x000fe20000000000 */
[C---:B------:R-:W-:Y:S01]  /*26c0*/  IMAD R54, R4.reuse, R14, R115 ;  /* 0x0000000e04367224 */ /* 0x040fe200078e0273 */
[----:B------:R-:W-:Y:S01]  /*26d0*/  IABS R115, R237 ;  /* 0x000000ed00737213 */ /* 0x000fe20000000000 */
[----:B------:R-:W-:Y:S01]  /*26e0*/  @!P2 IMAD.IADD R101, R101, 0x1, -R4 ;  /* 0x000000016565a824 */ /* 0x000fe200078e0a04 */
[----:B------:R-:W-:Y:S01]  /*26f0*/  ISETP.GT.U32.AND P2, PT, R4, R113, PT ;  /* 0x000000710400720c */ /* 0x000fe20003f44070 */
[----:B------:R-:W-:Y:S01]  /*2700*/  IMAD.HI.U32 R14, R6, R117, RZ ;  /* 0x00000075060e7227 */ /* 0x000fe200078e00ff */
[----:B------:R-:W-:Y:S01]  /*2710*/  STL [R1+0x7b8], R216 ;  /* 0x0007b8d801007387 */ /* 0x000fe20000100800 */
[----:B------:R-:W-:-:S02]  /*2720*/  LOP3.LUT R197, R2, 0xe2, RZ, 0xfc, !PT ;  /* 0x000000e202c57812 */ /* 0x000fc400078efcff */
[----:B------:R-:W-:Y:S01]  /*2730*/  IMAD.HI.U32 R10, R6, R109, RZ ;  /* 0x0000006d060a7227 */ /* 0x000fe200078e00ff */
[----:B------:R-:W-:Y:S01]  /*2740*/  STL [R1+0x7b4], R215 ;  /* 0x0007b4d701007387 */ /* 0x000fe20000100800 */
[----:B------:R-:W-:Y:S02]  /*2750*/  LOP3.LUT R192, R2, 0xec, RZ, 0xfc, !PT ;  /* 0x000000ec02c07812 */ /* 0x000fe400078efcff */
[----:B------:R-:W-:Y:S01]  /*2760*/  IMAD.HI.U32 R18, R6, R119, RZ ;  /* 0x0000007706127227 */ /* 0x000fe200078e00ff */
[----:B------:R-:W-:Y:S01]  /*2770*/  STL [R1+0x7b0], R214 ;  /* 0x0007b0d601007387 */ /* 0x000fe20000100800 */
[----:B------:R-:W-:Y:S02]  /*2780*/  LOP3.LUT R174, R2, 0xf6, RZ, 0xfc, !PT ;  /* 0x000000f602ae7812 */ /* 0x000fe400078efcff */
[----:B------:R-:W-:Y:S01]  /*2790*/  @!P0 IMAD.IADD R9, R9, 0x1, -R4 ;  /* 0x0000000109098824 */ /* 0x000fe200078e0a04 */
        /* <DEDUP_REMOVED lines=39> */
[----:B------:R-:W-:-:S02]  /*2a10*/  IABS R123, R174 ;  /* 0x000000ae007b7213 */ /* 0x000fc40000000000 */
[C---:B------:R-:W-:Y:S01]  /*2a20*/  IMAD.HI.U32 R10, R6.reuse, R109, RZ ;  /* 0x0000006d060a7227 */ /* 0x040fe200078e00ff */
[----:B------:R-:W-:Y:S01]  /*2a30*/  STL [R1+0x794], R172 ;  /* 0x000794ac01007387 */ /* 0x000fe20000100800 */
[----:B------:R-:W-:Y:S02]  /*2a40*/  IABS R122, R159 ;  /* 0x0000009f007a7213 */ /* 0x000fe40000000000 */
[----:B------:R-:W-:Y:S01]  /*2a50*/  IMAD.HI.U32 R18, R6, R119, RZ ;  /* 0x0000007706127227 */ /* 0x000fe200078e00ff */
[----:B------:R-:W-:Y:S01]  /*2a60*/  STL [R1+0x790], R171 ;  /* 0x000790ab01007387 */ /* 0x000fe20000100800 */
[----:B------:R-:W-:Y:S02]  /*2a70*/  IABS R120, R168 ;  /* 0x000000a800787213 */ /* 0x000fe40000000000 */
[--C-:B------:R-:W-:Y:S01]  /*2a80*/  @!P6 IMAD.IADD R244, R244, 0x1, -R4.reuse ;  /* 0x00000001f4f4e824 */ /* 0x100fe200078e0a04 */
[C---:B------:R-:W-:Y:S01]  /*2a90*/  ISETP.GT.U32.AND P6, PT, R4.reuse, R95, PT ;  /* 0x0000005f0400720c */ /* 0x040fe20003fc4070 */
[--C-:B------:R-:W-:Y:S01]  /*2aa0*/  @!P0 IMAD.IADD R105, R105, 0x1, -R4.reuse ;  /* 0x0000000169698824 */ /* 0x100fe200078e0a04 */
[C---:B------:R-:W-:Y:S01]  /*2ab0*/  ISETP.GT.U32.AND P0, PT, R4.reuse, R91, PT ;  /* 0x0000005b0400720c */ /* 0x040fe20003f04070 */
[----:B------:R-:W-:Y:S01]  /*2ac0*/  @!P1 IMAD.IADD R103, R103, 0x1, -R4 ;  /* 0x0000000167679824 */ /* 0x000fe200078e0a04 */
[----:B------:R-:W-:Y:S01]  /*2ad0*/  ISETP.GT.U32.AND P1, PT, R4, R89, PT ;  /* 0x000000590400720c */ /* 0x000fe20003f24070 */
[----:B------:R-:W-:Y:S01]  /*2ae0*/  IMAD.MOV R14, RZ, RZ, -R14 ;  /* 0x000000ffff0e7224 */ /* 0x000fe200078e0a0e */
[----:B------:R-:W-:Y:S01]  /*2af0*/  STL [R1+0x78c], R208 ;  /* 0x00078cd001007387 */ /* 0x000fe20000100800 */
[----:B------:R-:W-:-:S03]  /*2b00*/  IMAD.HI.U32 R7, R6, R25, RZ ;  /* 0x0000001906077227 */ /* 0x000fc600078e00ff */
[----:B------:R-:W-:Y:S01]  /*2b10*/  STL [R1+0x788], R207 ;  /* 0x000788cf01007387 */ /* 0x000fe20000100800 */
[----:B------:R-:W-:-:S03]  /*2b20*/  IMAD.HI.U32 R12, R6, R115, RZ ;  /* 0x00000073060c7227 */ /* 0x000fc600078e00ff */
[----:B------:R-:W-:Y:S01]  /*2b30*/  STL [R1+0x784], R170 ;  /* 0x000784aa01007387 */ /* 0x000fe20000100800 */
[----:B------:R-:W-:Y:S01]  /*2b40*/  @!P3 IMAD.IADD R99, R99, 0x1, -R4 ;  /* 0x000000016363b824 */ /* 0x000fe200078e0a04 */
[C---:B------:R-:W-:Y:S01]  /*2b50*/  ISETP.GT.U32.AND P3, PT, R4.reuse, R85, PT ;  /* 0x000000550400720c */ /* 0x040fe20003f64070 */
[----:B------:R-:W-:Y:S01]  /*2b60*/  IMAD.MOV R10, RZ, RZ, -R10 ;  /* 0x000000ffff0a7224 */ /* 0x000fe200078e0a0a */
[----:B------:R-:W-:Y:S01]  /*2b70*/  STL [R1+0x780], R158 ;  /* 0x0007809e01007387 */ /* 0x000fe20000100800 */
[----:B------:R-:W-:Y:S02]  /*2b80*/  IMAD.MOV R18, RZ, RZ, -R18 ;  /* 0x000000ffff127224 */ /* 0x000fe400078e0a12 */
[--C-:B------:R-:W-:Y:S01]  /*2b90*/  @!P4 IMAD.IADD R97, R97, 0x1, -R4.reuse ;  /* 0x000000016161c824 */ /* 0x100fe200078e0a04 */
[C---:B------:R-:W-:Y:S01]  /*2ba0*/  ISETP.GT.U32.AND P4, PT, R4.reuse, R83, PT ;  /* 0x000000530400720c */ /* 0x040fe20003f84070 */
[----:B------:R-:W-:Y:S01]  /*2bb0*/  @!P5 IMAD.IADD R93, R93, 0x1, -R4 ;  /* 0x000000015d5dd824 */ /* 0x000fe200078e0a04 */
[C---:B------:R-:W-:Y:S01]  /*2bc0*/  ISETP.GT.U32.AND P5, PT, R4.reuse, R79, PT ;  /* 0x0000004f0400720c */ /* 0x040fe20003fa4070 */
[----:B------:R-:W-:Y:S01]  /*2bd0*/  IMAD R96, R4, R14, R117 ;  /* 0x0000000e04607224 */ /* 0x000fe200078e0275 */
[----:B------:R-:W-:Y:S01]  /*2be0*/  IABS R117, R229 ;  /* 0x000000e500757213 */ /* 0x000fe20000000000 */
[----:B------:R-:W-:Y:S01]  /*2bf0*/  IMAD.MOV R7, RZ, RZ, -R7 ;  /* 0x000000ffff077224 */ /* 0x000fe200078e0a07 */
[----:B------:R-:W-:Y:S01]  /*2c00*/  STL [R1+0x77c], R206 ;  /* 0x00077cce01007387 */ /* 0x000fe20000100800 */
[----:B------:R-:W-:-:S02]  /*2c10*/  IMAD.MOV R12, RZ, RZ, -R12 ;  /* 0x000000ffff0c7224 */ /* 0x000fc400078e0a0c */
        /* <DEDUP_REMOVED lines=8> */
[--C-:B------:R-:W-:Y:S01]  /*2ca0*/  @!P2 IMAD.IADD R101, R101, 0x1, -R4.reuse ;  /* 0x000000016565a824 */ /* 0x100fe200078e0a04 */
[----:B------:R-:W-:Y:S01]  /*2cb0*/  ISETP.GT.U32.AND P2, PT, R4, R87, PT ;  /* 0x000000570400720c */ /* 0x000fe20003f44070 */
[C---:B------:R-:W-:Y:S01]  /*2cc0*/  IMAD.HI.U32 R14, R6.reuse, R117, RZ ;  /* 0x00000075060e7227 */ /* 0x040fe200078e00ff */
[----:B------:R-:W-:Y:S03]  /*2cd0*/  STL [R1+0x778], R205 ;  /* 0x000778cd01007387 */ /* 0x000fe60000100800 */
[C---:B------:R-:W-:Y:S01]  /*2ce0*/  IMAD.HI.U32 R10, R6.reuse, R109, RZ ;  /* 0x0000006d060a7227 */ /* 0x040fe200078e00ff */
[----:B------:R-:W-:Y:S03]  /*2cf0*/  STL [R1+0x774], R153 ;  /* 0x0007749901007387 */ /* 0x000fe60000100800 */
[----:B------:R-:W-:Y:S01]  /*2d00*/  IMAD.HI.U32 R18, R6, R119, RZ ;  /* 0x0000007706127227 */ /* 0x000fe200078e00ff */
[----:B------:R-:W-:Y:S03]  /*2d10*/  STL [R1+0x770], R152 ;  /* 0x0007709801007387 */ /* 0x000fe60000100800 */
        /* <DEDUP_REMOVED lines=118> */
[----:B------:R-:W-:Y:S01]  /*3480*/  IMAD.HI.U32 R14, R6, R117, RZ ;  /* 0x00000075060e7227 */ /* 0x000fe200078e00ff */
[----:B------:R-:W-:Y:S03]  /*3490*/  STL [R1+0x714], R168 ;  /* 0x000714a801007387 */ /* 0x000fe60000100800 */
[--C-:B------:R-:W-:Y:S01]  /*34a0*/  @!P6 IMAD.IADD R93, R93, 0x1, -R4.reuse ;  /* 0x000000015d5de824 */ /* 0x100fe200078e0a04 */
[----:B------:R-:W-:Y:S01]  /*34b0*/  ISETP.GT.U32.AND P6, PT, R4, R69, PT ;  /* 0x000000450400720c */ /* 0x000fe20003fc4070 */
[C---:B------:R-:W-:Y:S01]  /*34c0*/  IMAD.HI.U32 R10, R6.reuse, R109, RZ ;  /* 0x0000006d060a7227 */ /* 0x040fe200078e00ff */
[----:B----4-:R-:W2:Y:S03]  /*34d0*/  LDL R246, [R1+0x700] ;  /* 0x0007000001f67983 */ /* 0x010ea60000100800 */
[----:B------:R-:W-:Y:S01]  /*34e0*/  IMAD.HI.U32 R18, R6, R119, RZ ;  /* 0x0000007706127227 */ /* 0x000fe200078e00ff */
[----:B------:R-:W4:Y:S03]  /*34f0*/  LDL R0, [R1+0x6fc] ;  /* 0x0006fc0001007983 */ /* 0x000f260000100800 */
[--C-:B------:R-:W-:Y:S01]  /*3500*/  @!P0 IMAD.IADD R77, R77, 0x1, -R4.reuse ;  /* 0x000000014d4d8824 */ /* 0x100fe200078e0a04 */
[C---:B------:R-:W-:Y:S01]  /*3510*/  ISETP.GT.U32.AND P0, PT, R4.reuse, R63, PT ;  /* 0x0000003f0400720c */ /* 0x040fe20003f04070 */
[----:B------:R-:W-:Y:S01]  /*3520*/  @!P1 IMAD.IADD R75, R75, 0x1, -R4 ;  /* 0x000000014b4b9824 */ /* 0x000fe200078e0a04 */
[----:B------:R-:W-:Y:S01]  /*3530*/  ISETP.GT.U32.AND P1, PT, R4, R61, PT ;  /* 0x0000003d0400720c */ /* 0x000fe20003f24070 */
[----:B------:R-:W-:Y:S01]  /*3540*/  IMAD.MOV R14, RZ, RZ, -R14 ;  /* 0x000000ffff0e7224 */ /* 0x000fe200078e0a0e */
[----:B---3--:R-:W3:Y:S01]  /*3550*/  LDL R240, [R1+0x70c] ;  /* 0x00070c0001f07983 */ /* 0x008ee20000100800 */
[----:B------:R-:W-:-:S03]  /*3560*/  IMAD.HI.U32 R7, R6, R25, RZ ;  /* 0x0000001906077227 */ /* 0x000fc600078e00ff */
[----:B------:R-:W3:Y:S01]  /*3570*/  LDL R241, [R1+0x444] ;  /* 0x0004440001f17983 */ /* 0x000ee20000100800 */
[----:B------:R-:W-:-:S04]  /*3580*/  IMAD.HI.U32 R12, R6, R115, RZ ;  /* 0x00000073060c7227 */ /* 0x000fc800078e00ff */
[----:B------:R-:W-:Y:S01]  /*3590*/  @!P3 IMAD.IADD R71, R71, 0x1, -R4 ;  /* 0x000000014747b824 */ /* 0x000fe200078e0a04 */
[C---:B------:R-:W-:Y:S01]  /*35a0*/  ISETP.GT.U32.AND P3, PT, R4.reuse, R57, PT ;  /* 0x000000390400720c */ /* 0x040fe20003f64070 */
[----:B------:R-:W-:Y:S02]  /*35b0*/  IMAD.MOV R10, RZ, RZ, -R10 ;  /* 0x000000ffff0a7224 */ /* 0x000fe400078e0a0a */
[----:B------:R-:W-:Y:S02]  /*35c0*/  IMAD.MOV R26, RZ, RZ, -R18 ;  /* 0x000000ffff1a7224 */ /* 0x000fe400078e0a12 */
[--C-:B------:R-:W-:Y:S01]  /*35d0*/  @!P4 IMAD.IADD R67, R67, 0x1, -R4.reuse ;  /* 0x000000014343c824 */ /* 0x100fe200078e0a04 */
[C---:B------:R-:W-:Y:S01]  /*35e0*/  ISETP.GT.U32.AND P4, PT, R4.reuse, R53, PT ;  /* 0x000000350400720c */ /* 0x040fe20003f84070 */
[----:B------:R-:W-:Y:S01]  /*35f0*/  @!P5 IMAD.IADD R65, R65, 0x1, -R4 ;  /* 0x000000014141d824 */ /* 0x000fe200078e0a04 */
[C---:B------:R-:W-:Y:S01]  /*3600*/  ISETP.GT.U32.AND P5, PT, R4.reuse, R51, PT ;  /* 0x000000330400720c */ /* 0x040fe20003fa4070 */
[----:B------:R-:W-:Y:S01]  /*3610*/  IMAD R14, R4, R14, R117 ;  /* 0x0000000e040e7224 */ /* 0x000fe200078e0275 */
[----:B------:R-:W-:Y:S01]  /*3620*/  IABS R117, R211 ;  /* 0x000000d300757213 */ /* 0x000fe20000000000 */
[----:B------:R-:W-:-:S02]  /*3630*/  IMAD.MOV R7, RZ, RZ, -R7 ;  /* 0x000000ffff077224 */ /* 0x000fc400078e0a07 */
[----:B------:R-:W-:Y:S02]  /*3640*/  IMAD.MOV R12, RZ, RZ, -R12 ;  /* 0x000000ffff0c7224 */ /* 0x000fe400078e0a0c */
[C---:B------:R-:W-:Y:S01]  /*3650*/  IMAD R22, R4.reuse, R10, R109 ;  /* 0x0000000a04167224 */ /* 0x040fe200078e026d */
[----:B------:R-:W-:Y:S01]  /*3660*/  IABS R109, R212 ;  /* 0x000000d4006d7213 */ /* 0x000fe20000000000 */
[C---:B------:R-:W-:Y:S01]  /*3670*/  IMAD R10, R4.reuse, R26, R119 ;  /* 0x0000001a040a7224 */ /* 0x040fe200078e0277 */
[----:B------:R-:W-:Y:S01]  /*3680*/  IABS R119, R210 ;  /* 0x000000d200777213 */ /* 0x000fe20000000000 */
[C---:B------:R-:W-:Y:S02]  /*3690*/  IMAD R28, R4.reuse, R7, R25 ;  /* 0x00000007041c7224 */ /* 0x040fe400078e0219 */
[C---:B------:R-:W-:Y:S01]  /*36a0*/  IMAD R18, R4.reuse, R12, R115 ;  /* 0x0000000c04127224 */ /* 0x040fe200078e0273 */
[----:B------:R-:W-:Y:S01]  /*36b0*/  IABS R115, R173 ;  /* 0x000000ad00737213 */ /* 0x000fe20000000000 */
[----:B------:R-:W-:Y:S01]  /*36c0*/  @!P2 IMAD.IADD R73, R73, 0x1, -R4 ;  /* 0x000000014949a824 */ /* 0x000fe200078e0a04 */
[----:B------:R-:W-:Y:S01]  /*36d0*/  ISETP.GT.U32.AND P2, PT, R4, R59, PT ;  /* 0x0000003b0400720c */ /* 0x000fe20003f44070 */
[----:B------:R-:W-:-:S04]  /*36e0*/  IMAD.HI.U32 R25, R6, R117, RZ ;  /* 0x0000007506197227 */ /* 0x000fc800078e00ff */
[----:B------:R-:W-:Y:S01]  /*36f0*/  @!P6 IMAD.IADD R69, R69, 0x1, -R4 ;  /* 0x000000014545e824 */ /* 0x000fe200078e0a04 */
[----:B------:R-:W-:Y:S01]  /*3700*/  ISETP.GT.U32.AND P6, PT, R4, R55, PT ;  /* 0x000000370400720c */ /* 0x000fe20003fc4070 */
[----:B------:R-:W-:-:S04]  /*3710*/  IMAD.HI.U32 R26, R6, R119, RZ ;  /* 0x00000077061a7227 */ /* 0x000fc800078e00ff */
[--C-:B------:R-:W-:Y:S01]  /*3720*/  @!P0 IMAD.IADD R63, R63, 0x1, -R4.reuse ;  /* 0x000000013f3f8824 */ /* 0x100fe200078e0a04 */
[C---:B------:R-:W-:Y:S01]  /*3730*/  ISETP.GT.U32.AND P0, PT, R4.reuse, R49, PT ;  /* 0x000000310400720c */ /* 0x040fe20003f04070 */
[----:B------:R-:W-:Y:S01]  /*3740*/  @!P1 IMAD.IADD R61, R61, 0x1, -R4 ;  /* 0x000000013d3d9824 */ /* 0x000fe200078e0a04 */
[----:B------:R-:W-:Y:S01]  /*3750*/  ISETP.GT.U32.AND P1, PT, R4, R47, PT ;  /* 0x0000002f0400720c */ /* 0x000fe20003f24070 */
[----:B------:R-:W-:Y:S02]  /*3760*/  IMAD.MOV R25, RZ, RZ, -R25 ;  /* 0x000000ffff197224 */ /* 0x000fe400078e0a19 */
[----:B------:R-:W-:-:S04]  /*3770*/  IMAD.HI.U32 R7, R6, R109, RZ ;  /* 0x0000006d06077227 */ /* 0x000fc800078e00ff */
[----:B------:R-:W-:-:S04]  /*3780*/  IMAD.HI.U32 R12, R6, R115, RZ ;  /* 0x00000073060c7227 */ /* 0x000fc800078e00ff */
[----:B------:R-:W-:Y:S01]  /*3790*/  @!P3 IMAD.IADD R57, R57, 0x1, -R4 ;  /* 0x000000013939b824 */ /* 0x000fe200078e0a04 */
[----:B------:R-:W-:Y:S01]  /*37a0*/  ISETP.GT.U32.AND P3, PT, R4, R43, PT ;  /* 0x0000002b0400720c */ /* 0x000fe20003f64070 */
[----:B------:R-:W-:-:S04]  /*37b0*/  IMAD.HI.U32 R34, R6, R121, RZ ;  /* 0x0000007906227227 */ /* 0x000fc800078e00ff */
[----:B------:R-:W-:Y:S02]  /*37c0*/  IMAD.MOV R46, RZ, RZ, -R26 ;  /* 0x000000ffff2e7224 */ /* 0x000fe400078e0a1a */
[--C-:B------:R-:W-:Y:S01]  /*37d0*/  @!P4 IMAD.IADD R53, R53, 0x1, -R4.reuse ;  /* 0x000000013535c824 */ /* 0x100fe200078e0a04 */
[C---:B------:R-:W-:Y:S01]  /*37e0*/  ISETP.GT.U32.AND P4, PT, R4.reuse, R65, PT ;  /* 0x000000410400720c */ /* 0x040fe20003f84070 */
[----:B------:R-:W-:Y:S01]  /*37f0*/  @!P5 IMAD.IADD R51, R51, 0x1, -R4 ;  /* 0x000000013333d824 */ /* 0x000fe200078e0a04 */
[C---:B------:R-:W-:Y:S01]  /*3800*/  ISETP.GT.U32.AND P5, PT, R4.reuse, R63, PT ;  /* 0x0000003f0400720c */ /* 0x040fe20003fa4070 */
[----:B------:R-:W-:Y:S01]  /*3810*/  IMAD R26, R4, R25, R117 ;  /* 0x00000019041a7224 */ /* 0x000fe200078e0275 */
[----:B------:R-:W-:Y:S01]  /*3820*/  IABS R117, R208 ;  /* 0x000000d000757213 */ /* 0x000fe20000000000 */
[----:B------:R-:W-:Y:S02]  /*3830*/  IMAD.MOV R7, RZ, RZ, -R7 ;  /* 0x000000ffff077224 */ /* 0x000fe400078e0a07 */
[----:B------:R-:W-:-:S02]  /*3840*/  IMAD.MOV R12, RZ, RZ, -R12 ;  /* 0x000000ffff0c7224 */ /* 0x000fc400078e0a0c */
[----:B------:R-:W-:Y:S02]  /*3850*/  IMAD.MOV R58, RZ, RZ, -R34 ;  /* 0x000000ffff3a7224 */ /* 0x000fe400078e0a22 */
[C---:B------:R-:W-:Y:S01]  /*3860*/  IMAD R34, R4.reuse, R46, R119 ;  /* 0x0000002e04227224 */ /* 0x040fe200078e0277 */
[----:B------:R-:W-:Y:S01]  /*3870*/  IABS R119, R207 ;  /* 0x000000cf00777213 */ /* 0x000fe20000000000 */
[C---:B------:R-:W-:Y:S01]  /*3880*/  IMAD R7, R4.reuse, R7, R109 ;  /* 0x0000000704077224 */ /* 0x040fe200078e026d */
[----:B------:R-:W-:Y:S01]  /*3890*/  IABS R109, R172 ;  /* 0x000000ac006d7213 */ /* 0x000fe20000000000 */
[C---:B------:R-:W-:Y:S01]  /*38a0*/  IMAD R12, R4.reuse, R12, R115 ;  /* 0x0000000c040c7224 */ /* 0x040fe200078e0273 */
[----:B------:R-:W-:Y:S01]  /*38b0*/  IABS R115, R171 ;  /* 0x000000ab00737213 */ /* 0x000fe20000000000 */
[----:B------:R-:W-:Y:S01]  /*38c0*/  @!P2 IMAD.IADD R59, R59, 0x1, -R4 ;  /* 0x000000013b3ba824 */ /* 0x000fe200078e0a04 */
[C---:B------:R-:W-:Y:S01]  /*38d0*/  ISETP.GT.U32.AND P2, PT, R4.reuse, R45, PT ;  /* 0x0000002d0400720c */ /* 0x040fe20003f44070 */
[----:B------:R-:W-:Y:S01]  /*38e0*/  IMAD R46, R4, R58, R121 ;  /* 0x0000003a042e7224 */ /* 0x000fe200078e0279 */
[----:B------:R-:W-:Y:S01]  /*38f0*/  IABS R121, R170 ;  /* 0x000000aa00797213 */ /* 0x000fe20000000000 */
        /* <DEDUP_REMOVED lines=32> */
[----:B------:R-:W-:-:S04]  /*3b00*/  IMAD.HI.U32 R110, R6, R119, RZ ;  /* 0x00000077066e7227 */ /* 0x000fc800078e00ff */
[--C-:B------:R-:W-:Y:S01]  /*3b10*/  @!P0 IMAD.IADD R61, R61, 0x1, -R4.reuse ;  /* 0x000000013d3d8824 */ /* 0x100fe200078e0a04 */
[C---:B------:R-:W-:Y:S01]  /*3b20*/  ISETP.GT.U32.AND P0, PT, R4.reuse, R49, PT ;  /* 0x000000310400720c */ /* 0x040fe20003f04070 */
[----:B------:R-:W-:Y:S01]  /*3b30*/  @!P1 IMAD.IADD R59, R59, 0x1, -R4 ;  /* 0x000000013b3b9824 */ /* 0x000fe200078e0a04 */
[----:B------:R-:W-:Y:S01]  /*3b40*/  ISETP.GT.U32.AND P1, PT, R4, R47, PT ;  /* 0x0000002f0400720c */ /* 0x000fe20003f24070 */
[----:B------:R-:W-:Y:S02]  /*3b50*/  IMAD.MOV R116, RZ, RZ, -R109 ;  /* 0x000000ffff747224 */ /* 0x000fe400078e0a6d */
[----:B------:R-:W-:-:S04]  /*3b60*/  IMAD.HI.U32 R25, R6, R115, RZ ;  /* 0x0000007306197227 */ /* 0x000fc800078e00ff */
[----:B------:R-:W-:Y:S01]  /*3b70*/  @!P3 IMAD.IADD R55, R55, 0x1, -R4 ;  /* 0x000000013737b824 */ /* 0x000fe200078e0a04 */
[C---:B------:R-:W-:Y:S01]  /*3b80*/  ISETP.GT.U32.AND P3, PT, R4.reuse, R41, PT ;  /* 0x000000290400720c */ /* 0x040fe20003f64070 */
[----:B------:R-:W-:Y:S02]  /*3b90*/  IMAD.MOV R184, RZ, RZ, -R110 ;  /* 0x000000ffffb87224 */ /* 0x000fe400078e0a6e */
[--C-:B------:R-:W-:Y:S01]  /*3ba0*/  @!P4 IMAD.IADD R53, R53, 0x1, -R4.reuse ;  /* 0x000000013535c824 */ /* 0x100fe200078e0a04 */
[C---:B------:R-:W-:Y:S01]  /*3bb0*/  ISETP.GT.U32.AND P4, PT, R4.reuse, R39, PT ;  /* 0x000000270400720c */ /* 0x040fe20003f84070 */
[----:B------:R-:W-:Y:S01]  /*3bc0*/  @!P5 IMAD.IADD R51, R51, 0x1, -R4 ;  /* 0x000000013333d824 */ /* 0x000fe200078e0a04 */
[C---:B------:R-:W-:Y:S01]  /*3bd0*/  ISETP.GT.U32.AND P5, PT, R4.reuse, R37, PT ;  /* 0x000000250400720c */ /* 0x040fe20003fa4070 */
[C---:B------:R-:W-:Y:S01]  /*3be0*/  IMAD R110, R4.reuse, R116, R117 ;  /* 0x00000074046e7224 */ /* 0x040fe200078e0275 */
[----:B------:R-:W-:Y:S01]  /*3bf0*/  IABS R117, R204 ;  /* 0x000000cc00757213 */ /* 0x000fe20000000000 */
[----:B------:R-:W-:Y:S01]  /*3c00*/  IMAD R102, R4, R114, R121 ;  /* 0x0000007204667224 */ /* 0x000fe200078e0279 */
[----:B------:R-:W-:Y:S01]  /*3c10*/  IABS R121, R200 ;  /* 0x000000c800797213 */ /* 0x000fe20000000000 */
[----:B------:R-:W-:-:S02]  /*3c20*/  IMAD.MOV R25, RZ, RZ, -R25 ;  /* 0x000000ffff197224 */ /* 0x000fc400078e0a19 */
[----:B------:R-:W-:-:S04]  /*3c30*/  IMAD.HI.U32 R114, R6, R247, RZ ;  /* 0x000000f706727227 */ /* 0x000fc800078e00ff */
[C---:B------:R-:W-:Y:S02]  /*3c40*/  IMAD R109, R4.reuse, R25, R115 ;  /* 0x00000019046d7224 */ /* 0x040fe400078e0273 */
[C---:B------:R-:W-:Y:S01]  /*3c50*/  IMAD R184, R4.reuse, R184, R119 ;  /* 0x000000b804b87224 */ /* 0x040fe200078e0277 */
[----:B------:R-:W-:Y:S01]  /*3c60*/  IABS R119, R202 ;  /* 0x000000ca00777213 */ /* 0x000fe20000000000 */
[----:B------:R-:W-:Y:S01]  /*3c70*/  @!P2 IMAD.IADD R57, R57, 0x1, -R4 ;  /* 0x000000013939a824 */ /* 0x000fe200078e0a04 */
[----:B------:R-:W-:Y:S01]  /*3c80*/  ISETP.GT.U32.AND P2, PT, R4, R45, PT ;  /* 0x0000002d0400720c */ /* 0x000fe20003f44070 */
[----:B------:R-:W-:-:S04]  /*3c90*/  IMAD.HI.U32 R112, R6, R185, RZ ;  /* 0x000000b906707227 */ /* 0x000fc800078e00ff */
[----:B------:R-:W-:Y:S02]  /*3ca0*/  IMAD.MOV R114, RZ, RZ, -R114 ;  /* 0x000000ffff727224 */ /* 0x000fe400078e0a72 */
[----:B------:R-:W-:-:S04]  /*3cb0*/  IMAD.HI.U32 R25, R6, R117, RZ ;  /* 0x0000007506197227 */ /* 0x000fc800078e00ff */
[--C-:B------:R-:W-:Y:S01]  /*3cc0*/  @!P0 IMAD.IADD R49, R49, 0x1, -R4.reuse ;  /* 0x0000000131318824 */ /* 0x100fe200078e0a04 */
[C---:B------:R-:W-:Y:S01]  /*3cd0*/  ISETP.GT.U32.AND P0, PT, R4.reuse, R35, PT ;  /* 0x000000230400720c */ /* 0x040fe20003f04070 */
[----:B------:R-:W-:Y:S01]  /*3ce0*/  @!P1 IMAD.IADD R47, R47, 0x1, -R4 ;  /* 0x000000012f2f9824 */ /* 0x000fe200078e0a04 */
[C---:B------:R-:W-:Y:S01]  /*3cf0*/  ISETP.GT.U32.AND P1, PT, R4.reuse, R33, PT ;  /* 0x000000210400720c */ /* 0x040fe20003f24070 */
[----:B------:R-:W-:Y:S02]  /*3d00*/  IMAD.MOV R112, RZ, RZ, -R112 ;  /* 0x000000ffff707224 */ /* 0x000fe400078e0a70 */
[----:B------:R-:W-:Y:S02]  /*3d10*/  IMAD R247, R4, R114, R247 ;  /* 0x0000007204f77224 */ /* 0x000fe400078e02f7 */
[----:B------:R-:W-:Y:S02]  /*3d20*/  IMAD.MOV R248, RZ, RZ, -R25 ;  /* 0x000000fffff87224 */ /* 0x000fe400078e0a19 */
[----:B------:R-:W-:-:S04]  /*3d30*/  IMAD.HI.U32 R114, R6, R119, RZ ;  /* 0x0000007706727227 */ /* 0x000fc800078e00ff */
[----:B------:R-:W-:-:S04]  /*3d40*/  IMAD.HI.U32 R25, R6, R251, RZ ;  /* 0x000000fb06197227 */ /* 0x000fc800078e00ff */
[--C-:B------:R-:W-:Y:S01]  /*3d50*/  @!P3 IMAD.IADD R41, R41, 0x1, -R4.reuse ;  /* 0x000000012929b824 */ /* 0x100fe200078e0a04 */
[C---:B------:R-:W-:Y:S01]  /*3d60*/  ISETP.GT.U32.AND P3, PT, R4.reuse, R27, PT ;  /* 0x0000001b0400720c */ /* 0x040fe20003f64070 */
[--C-:B------:R-:W-:Y:S01]  /*3d70*/  @!P4 IMAD.IADD R39, R39, 0x1, -R4.reuse ;  /* 0x000000012727c824 */ /* 0x100fe200078e0a04 */
[C---:B------:R-:W-:Y:S01]  /*3d80*/  ISETP.GT.U32.AND P4, PT, R4.reuse, R23, PT ;  /* 0x000000170400720c */ /* 0x040fe20003f84070 */
[----:B------:R-:W-:Y:S01]  /*3d90*/  @!P5 IMAD.IADD R37, R37, 0x1, -R4 ;  /* 0x000000012525d824 */ /* 0x000fe200078e0a04 */
[C---:B------:R-:W-:Y:S01]  /*3da0*/  ISETP.GT.U32.AND P5, PT, R4.reuse, R21, PT ;  /* 0x000000150400720c */ /* 0x040fe20003fa4070 */
[C---:B------:R-:W-:Y:S02]  /*3db0*/  IMAD R185, R4.reuse, R112, R185 ;  /* 0x0000007004b97224 */ /* 0x040fe400078e02b9 */
[----:B------:R-:W-:Y:S01]  /*3dc0*/  IMAD R248, R4, R248, R117 ;  /* 0x000000f804f87224 */ /* 0x000fe200078e0275 */
[----:B------:R-:W-:Y:S01]  /*3dd0*/  IABS R117, R199 ;  /* 0x000000c700757213 */ /* 0x000fe20000000000 */
[----:B------:R-:W-:-:S04]  /*3de0*/  IMAD.HI.U32 R112, R6, R249, RZ ;  /* 0x000000f906707227 */ /* 0x000fc800078e00ff */
[----:B------:R-:W-:Y:S02]  /*3df0*/  IMAD.MOV R114, RZ, RZ, -R114 ;  /* 0x000000ffff727224 */ /* 0x000fe400078e0a72 */
[----:B------:R-:W-:Y:S02]  /*3e00*/  IMAD.MOV R25, RZ, RZ, -R25 ;  /* 0x000000ffff197224 */ /* 0x000fe400078e0a19 */
[----:B------:R-:W-:Y:S01]  /*3e10*/  @!P6 IMAD.IADD R67, R67, 0x1, -R4 ;  /* 0x000000014343e824 */ /* 0x000fe200078e0a04 */
[C---:B------:R-:W-:Y:S01]  /*3e20*/  ISETP.GT.U32.AND P6, PT, R4.reuse, R43, PT ;  /* 0x0000002b0400720c */ /* 0x040fe20003fc4070 */
[----:B------:R-:W-:Y:S02]  /*3e30*/  IMAD.MOV R112, RZ, RZ, -R112 ;  /* 0x000000ffff707224 */ /* 0x000fe400078e0a70 */
[C---:B------:R-:W-:Y:S01]  /*3e40*/  IMAD R250, R4.reuse, R114, R119 ;  /* 0x0000007204fa7224 */ /* 0x040fe200078e0277 */
[----:B------:R-:W-:Y:S01]  /*3e50*/  IABS R114, R195 ;  /* 0x000000c300727213 */ /* 0x000fe20000000000 */
[----:B------:R-:W-:-:S02]  /*3e60*/  IMAD R251, R4, R25, R251 ;  /* 0x0000001904fb7224 */ /* 0x000fc400078e02fb */
[----:B------:R-:W-:Y:S01]  /*3e70*/  @!P2 IMAD.IADD R45, R45, 0x1, -R4 ;  /* 0x000000012d2da824 */ /* 0x000fe200078e0a04 */
[----:B------:R-:W-:Y:S01]  /*3e80*/  ISETP.GT.U32.AND P2, PT, R4, R31, PT ;  /* 0x0000001f0400720c */ /* 0x000fe20003f44070 */
[----:B------:R-:W-:-:S04]  /*3e90*/  IMAD.HI.U32 R25, R6, R117, RZ ;  /* 0x0000007506197227 */ /* 0x000fc800078e00ff */
[C---:B------:R-:W-:Y:S02]  /*3ea0*/  IMAD R249, R4.reuse, R112, R249 ;  /* 0x0000007004f97224 */ /* 0x040fe400078e02f9 */
[--C-:B------:R-:W-:Y:S01]  /*3eb0*/  @!P0 IMAD.IADD R35, R35, 0x1, -R4.reuse ;  /* 0x0000000123238824 */ /* 0x100fe200078e0a04 */
[C---:B------:R-:W-:Y:S01]  /*3ec0*/  ISETP.GT.U32.AND P0, PT, R4.reuse, R19, PT ;  /* 0x000000130400720c */ /* 0x040fe20003f04070 */
[----:B------:R-:W-:Y:S01]  /*3ed0*/  @!P1 IMAD.IADD R33, R33, 0x1, -R4 ;  /* 0x0000000121219824 */ /* 0x000fe200078e0a04 */
[----:B------:R-:W-:Y:S01]  /*3ee0*/  ISETP.GT.U32.AND P1, PT, R4, R17, PT ;  /* 0x000000110400720c */ /* 0x000fe20003f24070 */
[----:B------:R-:W-:-:S04]  /*3ef0*/  IMAD.HI.U32 R112, R6, R181, RZ ;  /* 0x000000b506707227 */ /* 0x000fc800078e00ff */
[----:B------:R-:W-:Y:S02]  /*3f00*/  IMAD.MOV R182, RZ, RZ, -R25 ;  /* 0x000000ffffb67224 */ /* 0x000fe400078e0a19 */
[----:B------:R-:W-:Y:S02]  /*3f10*/  IMAD.MOV.U32 R25, RZ, RZ, R114 ;  /* 0x000000ffff197224 */ /* 0x000fe400078e0072 */
[--C-:B------:R-:W-:Y:S01]  /*3f20*/  @!P3 IMAD.IADD R27, R27, 0x1, -R4.reuse ;  /* 0x000000011b1bb824 */ /* 0x100fe200078e0a04 */
[C---:B------:R-:W-:Y:S01]  /*3f30*/  ISETP.GT.U32.AND P3, PT, R4.reuse, R39, PT ;  /* 0x000000270400720c */ /* 0x040fe20003f64070 */
[--C-:B------:R-:W-:Y:S01]  /*3f40*/  @!P4 IMAD.IADD R23, R23, 0x1, -R4.reuse ;  /* 0x000000011717c824 */ /* 0x100fe200078e0a04 */
[C---:B------:R-:W-:Y:S01]  /*3f50*/  ISETP.GT.U32.AND P4, PT, R4.reuse, R37, PT ;  /* 0x000000250400720c */ /* 0x040fe20003f84070 */
[----:B------:R-:W-:Y:S01]  /*3f60*/  @!P5 IMAD.IADD R21, R21, 0x1, -R4 ;  /* 0x000000011515d824 */ /* 0x000fe200078e0a04 */
[----:B------:R-:W-:Y:S01]  /*3f70*/  ISETP.GT.U32.AND P5, PT, R4, R35, PT ;  /* 0x000000230400720c */ /* 0x000fe20003fa4070 */
[----:B------:R-:W-:-:S02]  /*3f80*/  IMAD.MOV R116, RZ, RZ, -R112 ;  /* 0x000000ffff747224 */ /* 0x000fc400078e0a70 */
[----:B------:R-:W-:-:S04]  /*3f90*/  IMAD.HI.U32 R112, R6, R179, RZ ;  /* 0x000000b306707227 */ /* 0x000fc800078e00ff */
[----:B------:R-:W-:-:S04]  /*3fa0*/  IMAD.HI.U32 R114, R6, R25, RZ ;  /* 0x0000001906727227 */ /* 0x000fc800078e00ff */
[----:B------:R-:W-:Y:S01]  /*3fb0*/  @!P6 IMAD.IADD R43, R43, 0x1, -R4 ;  /* 0x000000012b2be824 */ /* 0x000fe200078e0a04 */
[C---:B------:R-:W-:Y:S01]  /*3fc0*/  ISETP.GT.U32.AND P6, PT, R4.reuse, R29, PT ;  /* 0x0000001d0400720c */ /* 0x040fe20003fc4070 */
[----:B------:R-:W-:Y:S02]  /*3fd0*/  IMAD.MOV R112, RZ, RZ, -R112 ;  /* 0x000000ffff707224 */ /* 0x000fe400078e0a70 */
[----:B------:R-:W-:Y:S02]  /*3fe0*/  IMAD.MOV R114, RZ, RZ, -R114 ;  /* 0x000000ffff727224 */ /* 0x000fe400078e0a72 */
[----:B------:R-:W-:Y:S01]  /*3ff0*/  @!P2 IMAD.IADD R31, R31, 0x1, -R4 ;  /* 0x000000011f1fa824 */ /* 0x000fe200078e0a04 */
[C---:B------:R-:W-:Y:S01]  /*4000*/  ISETP.GT.U32.AND P2, PT, R4.reuse, R15, PT ;  /* 0x0000000f0400720c */ /* 0x040fe20003f44070 */
[C---:B------:R-:W-:Y:S02]  /*4010*/  IMAD R179, R4.reuse, R112, R179 ;  /* 0x0000007004b37224 */ /* 0x040fe400078e02b3 */
[----:B------:R-:W-:-:S02]  /*4020*/  IMAD R178, R4, R114, R25 ;  /* 0x0000007204b27224 */ /* 0x000fc400078e0219 */
[--C-:B------:R-:W-:Y:S01]  /*4030*/  @!P0 IMAD.IADD R19, R19, 0x1, -R4.reuse ;  /* 0x0000000113138824 */ /* 0x100fe200078e0a04 */
[C---:B------:R-:W-:Y:S01]  /*4040*/  ISETP.GT.U32.AND P0, PT, R4.reuse, R33, PT ;  /* 0x000000210400720c */ /* 0x040fe20003f04070 */
[----:B------:R-:W-:Y:S01]  /*4050*/  @!P1 IMAD.IADD R17, R17, 0x1, -R4 ;  /* 0x0000000111119824 */ /* 0x000fe200078e0a04 */
[----:B------:R-:W-:Y:S01]  /*4060*/  ISETP.GT.U32.AND P1, PT, R4, R31, PT ;  /* 0x0000001f0400720c */ /* 0x000fe20003f24070 */
        /* <DEDUP_REMOVED lines=8> */
[----:B------:R-:W-:Y:S02]  /*40f0*/  IMAD.MOV R112, RZ, RZ, -R112 ;  /* 0x000000ffff707224 */ /* 0x000fe400078e0a70 */
[----:B------:R-:W-:Y:S02]  /*4100*/  IMAD.MOV R25, RZ, RZ, -R25 ;  /* 0x000000ffff197224 */ /* 0x000fe400078e0a19 */
[----:B------:R-:W-:Y:S01]  /*4110*/  @!P6 IMAD.IADD R29, R29, 0x1, -R4 ;  /* 0x000000011d1de824 */ /* 0x000fe200078e0a04 */
[C---:B------:R-:W-:Y:S01]  /*4120*/  ISETP.GT.U32.AND P6, PT, R4.reuse, R41, PT ;  /* 0x000000290400720c */ /* 0x040fe20003fc4070 */
[----:B------:R-:W-:-:S02]  /*4130*/  IMAD R177, R4, R112, R177 ;  /* 0x0000007004b17224 */ /* 0x000fc400078e02b1 */
[----:B------:R-:W-:Y:S02]  /*4140*/  IMAD R176, R4, R25, R176 ;  /* 0x0000001904b07224 */ /* 0x000fe400078e02b0 */
[----:B------:R-:W-:-:S04]  /*4150*/  IMAD.HI.U32 R112, R6, R149, RZ ;  /* 0x0000009506707227 */ /* 0x000fc800078e00ff */
[----:B------:R-:W-:-:S04]  /*4160*/  IMAD.HI.U32 R25, R6, R133, RZ ;  /* 0x0000008506197227 */ /* 0x000fc800078e00ff */
[----:B------:R-:W-:Y:S01]  /*4170*/  @!P2 IMAD.IADD R15, R15, 0x1, -R4 ;  /* 0x000000010f0fa824 */ /* 0x000fe200078e0a04 */
[----:B------:R-:W-:Y:S01]  /*4180*/  ISETP.GT.U32.AND P2, PT, R4, R29, PT ;  /* 0x0000001d0400720c */ /* 0x000fe20003f44070 */
[----:B------:R-:W-:-:S04]  /*4190*/  IMAD.HI.U32 R115, R6, R121, RZ ;  /* 0x0000007906737227 */ /* 0x000fc800078e00ff */
[----:B------:R-:W-:Y:S02]  /*41a0*/  IMAD.MOV R112, RZ, RZ, -R112 ;  /* 0x000000ffff707224 */ /* 0x000fe400078e0a70 */
[----:B------:R-:W-:Y:S02]  /*41b0*/  IMAD.MOV R25, RZ, RZ, -R25 ;  /* 0x000000ffff197224 */ /* 0x000fe400078e0a19 */
[--C-:B------:R-:W-:Y:S01]  /*41c0*/  @!P0 IMAD.IADD R33, R33, 0x1, -R4.reuse ;  /* 0x0000000121218824 */ /* 0x100fe200078e0a04 */
[C---:B------:R-:W-:Y:S01]  /*41d0*/  ISETP.GT.U32.AND P0, PT, R4.reuse, R19, PT ;  /* 0x000000130400720c */ /* 0x040fe20003f04070 */
[--C-:B------:R-:W-:Y:S01]  /*41e0*/  @!P1 IMAD.IADD R31, R31, 0x1, -R4.reuse ;  /* 0x000000011f1f9824 */ /* 0x100fe200078e0a04 */
[C---:B------:R-:W-:Y:S01]  /*41f0*/  ISETP.GT.U32.AND P1, PT, R4.reuse, R17, PT ;  /* 0x000000110400720c */ /* 0x040fe20003f24070 */
[----:B------:R-:W-:Y:S01]  /*4200*/  @!P3 IMAD.IADD R27, R27, 0x1, -R4 ;  /* 0x000000011b1bb824 */ /* 0x000fe200078e0a04 */
[----:B------:R-:W-:Y:S01]  /*4210*/  ISETP.GT.U32.AND P3, PT, R4, R11, PT ;  /* 0x0000000b0400720c */ /* 0x000fe20003f64070 */
[----:B------:R-:W-:-:S02]  /*4220*/  IMAD.MOV R115, RZ, RZ, -R115 ;  /* 0x000000ffff737224 */ /* 0x000fc400078e0a73 */
[C---:B------:R-:W-:Y:S02]  /*4230*/  IMAD R149, R4.reuse, R112, R149 ;  /* 0x0000007004957224 */ /* 0x040fe400078e0295 */
[C---:B------:R-:W-:Y:S02]  /*4240*/  IMAD R133, R4.reuse, R25, R133 ;  /* 0x0000001904857224 */ /* 0x040fe400078e0285 */
[--C-:B------:R-:W-:Y:S01]  /*4250*/  @!P4 IMAD.IADD R23, R23, 0x1, -R4.reuse ;  /* 0x000000011717c824 */ /* 0x100fe200078e0a04 */
[C---:B------:R-:W-:Y:S01]  /*4260*/  ISETP.GT.U32.AND P4, PT, R4.reuse, R16, PT ;  /* 0x000000100400720c */ /* 0x040fe20003f84070 */
[----:B------:R-:W-:Y:S01]  /*4270*/  @!P5 IMAD.IADD R21, R21, 0x1, -R4 ;  /* 0x000000011515d824 */ /* 0x000fe200078e0a04 */
[----:B------:R-:W-:Y:S01]  /*4280*/  ISETP.GT.U32.AND P5, PT, R4, R20, PT ;  /* 0x000000140400720c */ /* 0x000fe20003fa4070 */
[----:B------:R-:W-:-:S04]  /*4290*/  IMAD.HI.U32 R112, R6, R132, RZ ;  /* 0x0000008406707227 */ /* 0x000fc800078e00ff */
[----:B------:R-:W-:-:S04]  /*42a0*/  IMAD.HI.U32 R25, R6, R124, RZ ;  /* 0x0000007c06197227 */ /* 0x000fc800078e00ff */
[C---:B------:R-:W-:Y:S01]  /*42b0*/  IMAD R252, R4.reuse, R115, R121 ;  /* 0x0000007304fc7224 */ /* 0x040fe200078e0279 */
[----:B------:R-:W-:Y:S01]  /*42c0*/  IABS R115, R197 ;  /* 0x000000c500737213 */ /* 0x000fe20000000000 */
[----:B------:R-:W-:Y:S01]  /*42d0*/  IMAD.MOV R112, RZ, RZ, -R112 ;  /* 0x000000ffff707224 */ /* 0x000fe200078e0a70 */
[----:B------:R-:W-:Y:S01]  /*42e0*/  IABS R121, R175 ;  /* 0x000000af00797213 */ /* 0x000fe20000000000 */
[----:B------:R-:W-:Y:S02]  /*42f0*/  IMAD.MOV R25, RZ, RZ, -R25 ;  /* 0x000000ffff197224 */ /* 0x000fe400078e0a19 */
[--C-:B------:R-:W-:Y:S01]  /*4300*/  @!P6 IMAD.IADD R41, R41, 0x1, -R4.reuse ;  /* 0x000000012929e824 */ /* 0x100fe200078e0a04 */
[C---:B------:R-:W-:Y:S01]  /*4310*/  ISETP.GT.U32.AND P6, PT, R4.reuse, R15, PT ;  /* 0x0000000f0400720c */ /* 0x040fe20003fc4070 */
[----:B------:R-:W-:Y:S01]  /*4320*/  @!P2 IMAD.IADD R29, R29, 0x1, -R4 ;  /* 0x000000011d1da824 */ /* 0x000fe200078e0a04 */
[C---:B------:R-:W-:Y:S01]  /*4330*/  ISETP.GT.U32.AND P2, PT, R4.reuse, R13, PT ;  /* 0x0000000d0400720c */ /* 0x040fe20003f44070 */
[----:B------:R-:W-:-:S02]  /*4340*/  IMAD R132, R4, R112, R132 ;  /* 0x0000007004847224 */ /* 0x000fc400078e0284 */
[----:B------:R-:W-:Y:S02]  /*4350*/  IMAD R124, R4, R25, R124 ;  /* 0x00000019047c7224 */ /* 0x000fe400078e027c */
[----:B------:R-:W-:-:S04]  /*4360*/  IMAD.HI.U32 R180, R6, R115, RZ ;  /* 0x0000007306b47227 */ /* 0x000fc800078e00ff */
[----:B------:R-:W-:-:S04]  /*4370*/  IMAD.HI.U32 R114, R6, R169, RZ ;  /* 0x000000a906727227 */ /* 0x000fc800078e00ff */
[----:B------:R-:W-:-:S04]  /*4380*/  IMAD.HI.U32 R112, R6, R123, RZ ;  /* 0x0000007b06707227 */ /* 0x000fc800078e00ff */
[----:B------:R-:W-:-:S04]  /*4390*/  IMAD.HI.U32 R25, R6, R122, RZ ;  /* 0x0000007a06197227 */ /* 0x000fc800078e00ff */
[----:B------:R-:W-:-:S04]  /*43a0*/  IMAD.HI.U32 R24, R6, R121, RZ ;  /* 0x0000007906187227 */ /* 0x000fc800078e00ff */
[--C-:B------:R-:W-:Y:S01]  /*43b0*/  @!P0 IMAD.IADD R19, R19, 0x1, -R4.reuse ;  /* 0x0000000113138824 */ /* 0x100fe200078e0a04 */
[C---:B------:R-:W-:Y:S01]  /*43c0*/  ISETP.GT.U32.AND P0, PT, R4.reuse, R30, PT ;  /* 0x0000001e0400720c */ /* 0x040fe20003f04070 */
[----:B------:R-:W-:Y:S01]  /*43d0*/  @!P1 IMAD.IADD R17, R17, 0x1, -R4 ;  /* 0x0000000111119824 */ /* 0x000fe200078e0a04 */
[----:B------:R-:W-:Y:S01]  /*43e0*/  ISETP.GT.U32.AND P1, PT, R4, R38, PT ;  /* 0x000000260400720c */ /* 0x000fe20003f24070 */
[----:B------:R-:W-:-:S04]  /*43f0*/  IMAD.HI.U32 R6, R6, R120, RZ ;  /* 0x0000007806067227 */ /* 0x000fc800078e00ff */
[--C-:B------:R-:W-:Y:S01]  /*4400*/  @!P3 IMAD.IADD R11, R11, 0x1, -R4.reuse ;  /* 0x000000010b0bb824 */ /* 0x100fe200078e0a04 */
[----:B------:R-:W-:Y:S01]  /*4410*/  ISETP.GT.U32.AND P3, PT, R4, R54, PT ;  /* 0x000000360400720c */ /* 0x000fe20003f64070 */
[--C-:B------:R-:W-:Y:S01]  /*4420*/  @!P4 IMAD.IADD R16, R16, 0x1, -R4.reuse ;  /* 0x000000011010c824 */ /* 0x100fe200078e0a04 */
[----:B------:R-:W-:Y:S01]  /*4430*/  ISETP.GT.U32.AND P4, PT, R4, R62, PT ;  /* 0x0000003e0400720c */ /* 0x000fe20003f84070 */
[----:B------:R-:W-:Y:S01]  /*4440*/  @!P5 IMAD.IADD R20, R20, 0x1, -R4 ;  /* 0x000000011414d824 */ /* 0x000fe200078e0a04 */
[----:B------:R-:W-:Y:S01]  /*4450*/  ISETP.GT.U32.AND P5, PT, R4, R66, PT ;  /* 0x000000420400720c */ /* 0x000fe20003fa4070 */
[----:B------:R-:W-:Y:S02]  /*4460*/  IMAD.MOV R25, RZ, RZ, -R25 ;  /* 0x000000ffff197224 */ /* 0x000fe400078e0a19 */
[----:B------:R-:W-:Y:S02]  /*4470*/  IMAD.MOV R24, RZ, RZ, -R24 ;  /* 0x000000ffff187224 */ /* 0x000fe400078e0a18 */
[----:B------:R-:W-:-:S02]  /*4480*/  IMAD.MOV R6, RZ, RZ, -R6 ;  /* 0x000000ffff067224 */ /* 0x000fc400078e0a06 */
[C---:B------:R-:W-:Y:S01]  /*4490*/  IMAD R122, R4.reuse, R25, R122 ;  /* 0x00000019047a7224 */ /* 0x040fe200078e027a */
[----:B------:R-:W-:Y:S01]  /*44a0*/  SHF.R.S32.HI R25, RZ, 0x7, R186 ;  /* 0x00000007ff197819 */ /* 0x000fe200000114ba */
[C---:B------:R-:W-:Y:S02]  /*44b0*/  IMAD R121, R4.reuse, R24, R121 ;  /* 0x0000001804797224 */ /* 0x040fe400078e0279 */
[C---:B------:R-:W-:Y:S02]  /*44c0*/  IMAD R120, R4.reuse, R6, R120 ;  /* 0x0000000604787224 */ /* 0x040fe400078e0278 */
[--C-:B------:R-:W-:Y:S01]  /*44d0*/  @!P6 IMAD.IADD R15, R15, 0x1, -R4.reuse ;  /* 0x000000010f0fe824 */ /* 0x100fe200078e0a04 */
[C---:B------:R-:W-:Y:S01]  /*44e0*/  ISETP.GT.U32.AND P6, PT, R4.reuse, R42, PT ;  /* 0x0000002a0400720c */ /* 0x040fe20003fc4070 */
[----:B------:R-:W-:Y:S01]  /*44f0*/  @!P2 IMAD.IADD R13, R13, 0x1, -R4 ;  /* 0x000000010d0da824 */ /* 0x000fe200078e0a04 */
[----:B------:R-:W-:Y:S01]  /*4500*/  ISETP.GT.U32.AND P2, PT, R4, R50, PT ;  /* 0x000000320400720c */ /* 0x000fe20003f44070 */
[----:B------:R-:W-:-:S02]  /*4510*/  IMAD.SHL.U32 R24, R186, 0x10, RZ ;  /* 0x00000010ba187824 */ /* 0x000fc400078e00ff */
[----:B------:R-:W-:Y:S02]  /*4520*/  IMAD R6, R186, 0x100, R186 ;  /* 0x00000100ba067824 */ /* 0x000fe400078e02ba */
[----:B------:R-:W2:Y:S01]  /*4530*/  LDL R186, [R1+0x704] ;  /* 0x0007040001ba7983 */ /* 0x000ea20000100800 */
[--C-:B------:R-:W-:Y:S01]  /*4540*/  @!P0 IMAD.IADD R30, R30, 0x1, -R4.reuse ;  /* 0x000000011e1e8824 */ /* 0x100fe200078e0a04 */
[----:B------:R-:W-:Y:S01]  /*4550*/  ISETP.GT.U32.AND P0, PT, R4, R74, PT ;  /* 0x0000004a0400720c */ /* 0x000fe20003f04070 */
[--C-:B------:R-:W-:Y:S01]  /*4560*/  @!P1 IMAD.IADD R38, R38, 0x1, -R4.reuse ;  /* 0x0000000126269824 */ /* 0x100fe200078e0a04 */
[----:B------:R-:W-:Y:S01]  /*4570*/  ISETP.GT.U32.AND P1, PT, R4, R78, PT ;  /* 0x0000004e0400720c */ /* 0x000fe20003f24070 */
[--C-:B------:R-:W-:Y:S01]  /*4580*/  @!P3 IMAD.IADD R54, R54, 0x1, -R4.reuse ;  /* 0x000000013636b824 */ /* 0x100fe200078e0a04 */
[----:B------:R-:W-:Y:S01]  /*4590*/  LOP3.LUT R24, R24, 0x70, RZ, 0xc0, !PT ;  /* 0x0000007018187812 */ /* 0x000fe200078ec0ff */
[--C-:B------:R-:W-:Y:S01]  /*45a0*/  @!P4 IMAD.IADD R62, R62, 0x1, -R4.reuse ;  /* 0x000000013e3ec824 */ /* 0x100fe200078e0a04 */
[----:B------:R-:W-:Y:S01]  /*45b0*/  ISETP.GT.U32.AND P3, PT, R4, R16, PT ;  /* 0x000000100400720c */ /* 0x000fe20003f64070 */
[--C-:B------:R-:W-:Y:S01]  /*45c0*/  @!P5 IMAD.IADD R66, R66, 0x1, -R4.reuse ;  /* 0x000000014242d824 */ /* 0x100fe200078e0a04 */
[----:B------:R-:W-:Y:S01]  /*45d0*/  ISETP.GT.U32.AND P4, PT, R4, R20, PT ;  /* 0x000000140400720c */ /* 0x000fe20003f84070 */
[--C-:B------:R-:W-:Y:S01]  /*45e0*/  @!P6 IMAD.IADD R42, R42, 0x1, -R4.reuse ;  /* 0x000000012a2ae824 */ /* 0x100fe200078e0a04 */
[----:B------:R-:W-:Y:S01]  /*45f0*/  ISETP.GT.U32.AND P5, PT, R4, R30, PT ;  /* 0x0000001e0400720c */ /* 0x000fe20003fa4070 */
[----:B------:R-:W-:Y:S01]  /*4600*/  IMAD.IADD R3, R24, 0x1, R3 ;  /* 0x0000000118037824 */ /* 0x000fe200078e0203 */
[----:B------:R-:W-:Y:S01]  /*4610*/  ISETP.GT.U32.AND P6, PT, R4, R13, PT ;  /* 0x0000000d0400720c */ /* 0x000fe20003fc4070 */
[--C-:B------:R-:W-:Y:S01]  /*4620*/  @!P2 IMAD.IADD R50, R50, 0x1, -R4.reuse ;  /* 0x000000013232a824 */ /* 0x100fe200078e0a04 */
[----:B------:R-:W-:Y:S01]  /*4630*/  ISETP.GT.U32.AND P2, PT, R4, R11, PT ;  /* 0x0000000b0400720c */ /* 0x000fe20003f44070 */
[--C-:B------:R-:W-:Y:S01]  /*4640*/  @!P0 IMAD.IADD R74, R74, 0x1, -R4.reuse ;  /* 0x000000014a4a8824 */ /* 0x100fe200078e0a04 */
[----:B------:R1:W-:Y:S01]  /*4650*/  STL [R1+0xb28], R3 ;  /* 0x000b280301007387 */ /* 0x0003e20000100800 */
[--C-:B------:R-:W-:Y:S01]  /*4660*/  @!P1 IMAD.IADD R78, R78, 0x1, -R4.reuse ;  /* 0x000000014e4e9824 */ /* 0x100fe200078e0a04 */
[----:B------:R-:W-:Y:S01]  /*4670*/  ISETP.GT.U32.AND P0, PT, R4, R38, PT ;  /* 0x000000260400720c */ /* 0x000fe20003f04070 */
[--C-:B------:R-:W-:Y:S01]  /*4680*/  @!P3 IMAD.IADD R16, R16, 0x1, -R4.reuse ;  /* 0x000000011010b824 */ /* 0x100fe200078e0a04 */
[----:B------:R-:W4:Y:S01]  /*4690*/  LDL R161, [R1+0x708] ;  /* 0x0007080001a17983 */ /* 0x000f220000100800 */
[----:B------:R-:W-:Y:S01]  /*46a0*/  ISETP.GT.U32.AND P1, PT, R4, R42, PT ;  /* 0x0000002a0400720c */ /* 0x000fe20003f24070 */
[--C-:B------:R-:W-:Y:S01]  /*46b0*/  @!P4 IMAD.IADD R20, R20, 0x1, -R4.reuse ;  /* 0x000000011414c824 */ /* 0x100fe200078e0a04 */
[----:B------:R-:W-:Y:S01]  /*46c0*/  ISETP.GT.U32.AND P3, PT, R4, R54, PT ;  /* 0x000000360400720c */ /* 0x000fe20003f64070 */
[--C-:B------:R-:W-:Y:S01]  /*46d0*/  @!P5 IMAD.IADD R30, R30, 0x1, -R4.reuse ;  /* 0x000000011e1ed824 */ /* 0x100fe200078e0a04 */
[C---:B------:R-:W-:Y:S01]  /*46e0*/  ISETP.GT.U32.AND P4, PT, R4.reuse, R62, PT ;  /* 0x0000003e0400720c */ /* 0x040fe20003f84070 */
[--C-:B------:R-:W-:Y:S01]  /*46f0*/  @!P6 IMAD.IADD R13, R13, 0x1, -R4.reuse ;  /* 0x000000010d0de824 */ /* 0x100fe200078e0a04 */
[C---:B------:R-:W-:Y:S01]  /*4700*/  ISETP.GT.U32.AND P5, PT, R4.reuse, R66, PT ;  /* 0x000000420400720c */ /* 0x040fe20003fa4070 */
[--C-:B------:R-:W-:Y:S01]  /*4710*/  @!P2 IMAD.IADD R11, R11, 0x1, -R4.reuse ;  /* 0x000000010b0ba824 */ /* 0x100fe200078e0a04 */
[C---:B------:R-:W-:Y:S01]  /*4720*/  ISETP.GT.U32.AND P2, PT, R4.reuse, R50, PT ;  /* 0x000000320400720c */ /* 0x040fe20003f44070 */
[C---:B------:R-:W-:Y:S01]  /*4730*/  IMAD R182, R4.reuse, R182, R117 ;  /* 0x000000b604b67224 */ /* 0x040fe200078e0275 */
[----:B------:R-:W-:Y:S01]  /*4740*/  ISETP.GT.U32.AND P6, PT, R4, R78, PT ;  /* 0x0000004e0400720c */ /* 0x000fe20003fc4070 */
[--C-:B------:R-:W-:Y:S01]  /*4750*/  @!P0 IMAD.IADD R38, R38, 0x1, -R4.reuse ;  /* 0x0000000126268824 */ /* 0x100fe200078e0a04 */
        /* <DEDUP_REMOVED lines=39> */
[----:B------:R-:W-:-:S02]  /*49d0*/  @!P6 IMAD.IADD R86, R86, 0x1, -R4 ;  /* 0x000000015656e824 */ /* 0x000fc400078e0a04 */
        /* <DEDUP_REMOVED lines=94> */
[----:B------:R-:W-:Y:S01]  /*4fc0*/  @!P2 IMAD.IADD R12, R12, 0x1, -R4 ;  /* 0x000000010c0ca824 */ /* 0x000fe200078e0a04 */
[----:B------:R-:W-:Y:S01]  /*4fd0*/  ISETP.GT.U32.AND P2, PT, R4, R90, PT ;  /* 0x0000005a0400720c */ /* 0x000fe20003f44070 */
[----:B------:R-:W-:-:S02]  /*4fe0*/  IMAD.MOV R180, RZ, RZ, -R180 ;  /* 0x000000ffffb47224 */ /* 0x000fc400078e0ab4 */
        /* <DEDUP_REMOVED lines=24> */
[C---:B------:R-:W-:Y:S01]  /*5170*/  ISETP.GT.U32.AND P2, PT, R4.reuse, R90, PT ;  /* 0x0000005a0400720c */ /* 0x040fe20003f44070 */
[----:B------:R-:W-:-:S02]  /*5180*/  IMAD R180, R4, R180, R115 ;  /* 0x000000b404b47224 */ /* 0x000fc400078e0273 */
        /* <DEDUP_REMOVED lines=8> */
[----:B------:R-:W-:Y:S01]  /*5210*/  @!P5 IMAD.IADD R184, R184, 0x1, -R4 ;  /* 0x00000001b8b8d824 */ /* 0x000fe200078e0a04 */
[C---:B------:R-:W-:Y:S01]  /*5220*/  ISETP.GT.U32.AND P5, PT, R4.reuse, R252, PT ;  /* 0x000000fc0400720c */ /* 0x040fe20003fa4070 */
[----:B------:R-:W-:Y:S01]  /*5230*/  IMAD.MOV R114, RZ, RZ, -R114 ;  /* 0x000000ffff727224 */ /* 0x000fe200078e0a72 */
[----:B------:R-:W-:Y:S01]  /*5240*/  ISETP.GT.U32.AND P6, PT, R4, R102, PT ;  /* 0x000000660400720c */ /* 0x000fe20003fc4070 */
[--C-:B------:R-:W-:Y:S01]  /*5250*/  @!P2 IMAD.IADD R90, R90, 0x1, -R4.reuse ;  /* 0x000000015a5aa824 */ /* 0x100fe200078e0a04 */
[C---:B------:R-:W-:Y:S01]  /*5260*/  ISETP.GT.U32.AND P2, PT, R4.reuse, R248, PT ;  /* 0x000000f80400720c */ /* 0x040fe20003f44070 */
[--C-:B------:R-:W-:Y:S01]  /*5270*/  @!P0 IMAD.IADD R185, R185, 0x1, -R4.reuse ;  /* 0x00000001b9b98824 */ /* 0x100fe200078e0a04 */
[C---:B------:R-:W-:Y:S01]  /*5280*/  ISETP.GT.U32.AND P0, PT, R4.reuse, R182, PT ;  /* 0x000000b60400720c */ /* 0x040fe20003f04070 */
        /* <DEDUP_REMOVED lines=23> */
[----:B------:R-:W-:Y:S01]  /*5400*/  ISETP.GT.U32.AND P6, PT, R4, R179, PT ;  /* 0x000000b30400720c */ /* 0x000fe20003fc4070 */
[----:B------:R-:W-:-:S02]  /*5410*/  @!P2 IMAD.IADD R180, R180, 0x1, -R4 ;  /* 0x00000001b4b4a824 */ /* 0x000fc400078e0a04 */
[C---:B------:R-:W-:Y:S01]  /*5420*/  IMAD R169, R4.reuse, R114, R169 ;  /* 0x0000007204a97224 */ /* 0x040fe200078e02a9 */
        /* <DEDUP_REMOVED lines=11> */
[----:B------:R-:W-:-:S02]  /*54e0*/  @!P6 IMAD.IADD R179, R179, 0x1, -R4 ;  /* 0x00000001b3b3e824 */ /* 0x000fc400078e0a04 */
[----:B------:R-:W-:Y:S02]  /*54f0*/  IMAD.MOV R112, RZ, RZ, -R112 ;  /* 0x000000ffff707224 */ /* 0x000fe400078e0a70 */
[--C-:B------:R-:W-:Y:S01]  /*5500*/  @!P2 IMAD.IADD R249, R249, 0x1, -R4.reuse ;  /* 0x00000001f9f9a824 */ /* 0x100fe200078e0a04 */
[C---:B------:R-:W-:Y:S01]  /*5510*/  ISETP.GT.U32.AND P2, PT, R4.reuse, R179, PT ;  /* 0x000000b30400720c */ /* 0x040fe20003f44070 */
[----:B------:R-:W-:Y:S02]  /*5520*/  IMAD R123, R4, R112, R123 ;  /* 0x00000070047b7224 */ /* 0x000fe400078e027b */
        /* <DEDUP_REMOVED lines=9> */
[C---:B------:R-:W-:Y:S01]  /*55c0*/  ISETP.GT.U32.AND P5, PT, R4.reuse, R122, PT ;  /* 0x0000007a0400720c */ /* 0x040fe20003fa4070 */
[----:B------:R-:W-:Y:S01]  /*55d0*/  @!P2 IMAD.IADD R179, R179, 0x1, -R4 ;  /* 0x00000001b3b3a824 */ /* 0x000fe200078e0a04 */
[----:B------:R-:W-:-:S03]  /*55e0*/  ISETP.GT.U32.AND P2, PT, R4, R132, PT ;  /* 0x000000840400720c */ /* 0x000fc60003f44070 */
[--C-:B------:R-:W-:Y:S02]  /*55f0*/  @!P0 IMAD.IADD R169, R169, 0x1, -R4.reuse ;  /* 0x00000001a9a98824 */ /* 0x100fe400078e0a04 */
        /* <DEDUP_REMOVED lines=9> */
[----:B------:R-:W-:-:S04]  /*5690*/  IMAD.SHL.U32 R6, R6, 0x4, RZ ;  /* 0x0000000406067824 */ /* 0x000fc800078e00ff */
[--C-:B------:R-:W-:Y:S01]  /*56a0*/  @!P1 IMAD.IADD R120, R120, 0x1, -R4.reuse ;  /* 0x0000000178789824 */ /* 0x100fe200078e0a04 */
[----:B------:R-:W-:Y:S01]  /*56b0*/  ISETP.GT.U32.AND P1, PT, R4, R132, PT ;  /* 0x000000840400720c */ /* 0x000fe20003f24070 */
[--C-:B------:R-:W-:Y:S01]  /*56c0*/  @!P3 IMAD.IADD R176, R176, 0x1, -R4.reuse ;  /* 0x00000001b0b0b824 */ /* 0x100fe200078e0a04 */
[C---:B------:R-:W-:Y:S01]  /*56d0*/  ISETP.GT.U32.AND P3, PT, R4.reuse, R123, PT ;  /* 0x0000007b0400720c */ /* 0x040fe20003f64070 */
[--C-:B------:R-:W-:Y:S01]  /*56e0*/  @!P4 IMAD.IADD R169, R169, 0x1, -R4.reuse ;  /* 0x00000001a9a9c824 */ /* 0x100fe200078e0a04 */
[C---:B------:R-:W-:Y:S01]  /*56f0*/  ISETP.GT.U32.AND P4, PT, R4.reuse, R122, PT ;  /* 0x0000007a0400720c */ /* 0x040fe20003f84070 */
[----:B------:R-:W-:Y:S01]  /*5700*/  @!P5 IMAD.IADD R149, R149, 0x1, -R4 ;  /* 0x000000019595d824 */ /* 0x000fe200078e0a04 */
[----:B------:R-:W-:Y:S02]  /*5710*/  ISETP.GT.U32.AND P5, PT, R4, R120, PT ;  /* 0x000000780400720c */ /* 0x000fe40003fa4070 */
[----:B------:R-:W-:Y:S02]  /*5720*/  SGXT R25, R25, 0x1 ;  /* 0x000000011919781a */ /* 0x000fe40000000200 */
[----:B------:R-:W-:-:S04]  /*5730*/  LOP3.LUT R6, R6, 0x1807c, RZ, 0xc0, !PT ;  /* 0x0001807c06067812 */ /* 0x000fc800078ec0ff */
[----:B-1----:R-:W-:Y:S01]  /*5740*/  LOP3.LUT R3, R6, 0x90, R25, 0x78, !PT ;  /* 0x0000009006037812 */ /* 0x002fe200078e7819 */
[--C-:B------:R-:W-:Y:S01]  /*5750*/  @!P1 IMAD.IADD R132, R132, 0x1, -R4.reuse ;  /* 0x0000000184849824 */ /* 0x100fe200078e0a04 */
[----:B------:R-:W3:Y:S01]  /*5760*/  LDL R6, [R1+0x6f8] ;  /* 0x0006f80001067983 */ /* 0x000ee20000100800 */
[----:B------:R-:W-:Y:S01]  /*5770*/  ISETP.GE.AND P1, PT, R2, RZ, PT ;  /* 0x000000ff0200720c */ /* 0x000fe20003f26270 */
[--C-:B------:R-:W-:Y:S02]  /*5780*/  @!P3 IMAD.IADD R123, R123, 0x1, -R4.reuse ;  /* 0x000000017b7bb824 */ /* 0x100fe400078e0a04 */
[----:B------:R-:W-:Y:S01]  /*5790*/  STL [R1+0x43c], R3 ;  /* 0x00043c0301007387 */ /* 0x000fe20000100800 */
[----:B--2---:R-:W-:Y:S01]  /*57a0*/  ISETP.GE.AND P3, PT, R186, RZ, PT ;  /* 0x000000ffba00720c */ /* 0x004fe20003f66270 */
[--C-:B------:R-:W-:Y:S02]  /*57b0*/  @!P4 IMAD.IADD R122, R122, 0x1, -R4.reuse ;  /* 0x000000017a7ac824 */ /* 0x100fe400078e0a04 */
[----:B------:R1:W-:Y:S01]  /*57c0*/  STL [R1+0xb2c], R2 ;  /* 0x000b2c0201007387 */ /* 0x0003e20000100800 */
[----:B------:R-:W-:Y:S01]  /*57d0*/  @!P5 IMAD.IADD R120, R120, 0x1, -R4 ;  /* 0x000000017878d824 */ /* 0x000fe200078e0a04 */
[----:B------:R-:W-:-:S02]  /*57e0*/  ISETP.GE.AND P5, PT, R242, RZ, PT ;  /* 0x000000fff200720c */ /* 0x000fc40003fa6270 */
[----:B------:R-:W2:Y:S01]  /*57f0*/  LDL R245, [R1+0x6f0] ;  /* 0x0006f00001f57983 */ /* 0x000ea20000100800 */
[----:B------:R-:W-:-:S03]  /*5800*/  ISETP.GE.AND P4, PT, R246, RZ, PT ;  /* 0x000000fff600720c */ /* 0x000fc60003f86270 */
[----:B------:R-:W2:Y:S04]  /*5810*/  LDL R186, [R1+0x6ec] ;  /* 0x0006ec0001ba7983 */ /* 0x000ea80000100800 */
[----:B-1----:R-:W2:Y:S04]  /*5820*/  LDL R2, [R1+0x6f4] ;  /* 0x0006f40001027983 */ /* 0x002ea80000100800 */
[----:B------:R-:W2:Y:S01]  /*5830*/  LDL R246, [R1+0x6e8] ;  /* 0x0006e80001f67983 */ /* 0x000ea20000100800 */
[----:B------:R-:W-:Y:S01]  /*5840*/  @!P5 IMAD.MOV R113, RZ, RZ, -R113 ;  /* 0x000000ffff71d224 */ /* 0x000fe200078e0a71 */
[----:B----4-:R-:W-:-:S02]  /*5850*/  ISETP.GE.AND P5, PT, R161, RZ, PT ;  /* 0x000000ffa100720c */ /* 0x010fc40003fa6270 */
[----:B------:R-:W4:Y:S01]  /*5860*/  LDL R161, [R1+0x6d8] ;  /* 0x0006d80001a17983 */ /* 0x000f220000100800 */
[C---:B------:R-:W-:Y:S01]  /*5870*/  ISETP.GT.U32.AND P2, PT, R4.reuse, R177, PT ;  /* 0x000000b10400720c */ /* 0x040fe20003f44070 */
[----:B------:R-:W-:Y:S02]  /*5880*/  @!P1 IMAD.MOV R244, RZ, RZ, -R244 ;  /* 0x000000fffff49224 */ /* 0x000fe400078e0af4 */
[----:B------:R-:W4:Y:S10]  /*5890*/  LDL R3, [R1+0x6e4] ;  /* 0x0006e40001037983 */ /* 0x000f340000100800 */
[----:B------:R-:W-:Y:S01]  /*58a0*/  @!P2 IMAD.IADD R177, R177, 0x1, -R4 ;  /* 0x00000001b1b1a824 */ /* 0x000fe200078e0a04 */
[----:B------:R-:W-:-:S13]  /*58b0*/  ISETP.GT.U32.AND P2, PT, R4, R124, PT ;  /* 0x0000007c0400720c */ /* 0x000fda0003f44070 */
[----:B------:R-:W-:Y:S01]  /*58c0*/  @!P2 IMAD.IADD R124, R124, 0x1, -R4 ;  /* 0x000000017c7ca824 */ /* 0x000fe200078e0a04 */
[----:B------:R-:W-:Y:S02]  /*58d0*/  ISETP.GE.AND P2, PT, R243, RZ, PT ;  /* 0x000000fff300720c */ /* 0x000fe40003f46270 */
[----:B------:R-:W-:Y:S01]  /*58e0*/  ISETP.GE.AND P1, PT, R0, RZ, PT ;  /* 0x000000ff0000720c */ /* 0x000fe20003f26270 */
[----:B------:R-:W-:Y:S01]  /*58f0*/  @!P3 IMAD.MOV R111, RZ, RZ, -R111 ;  /* 0x000000ffff6fb224 */ /* 0x000fe200078e0a6f */
[----:B------:R-:W4:Y:S01]  /*5900*/  LDL R0, [R1+0x6e0] ;  /* 0x0006e00001007983 */ /* 0x000f220000100800 */
[----:B------:R-:W-:Y:S01]  /*5910*/  @!P4 IMAD.MOV R108, RZ, RZ, -R108 ;  /* 0x000000ffff6cc224 */ /* 0x000fe200078e0a6c */
[C---:B------:R-:W-:Y:S01]  /*5920*/  ISETP.GT.U32.AND P6, PT, R4.reuse, R180, PT ;  /* 0x000000b40400720c */ /* 0x040fe20003fc4070 */
[----:B------:R-:W-:Y:S01]  /*5930*/  @!P5 IMAD.MOV R103, RZ, RZ, -R103 ;  /* 0x000000ffff67d224 */ /* 0x000fe200078e0a67 */
[----:B------:R-:W-:Y:S01]  /*5940*/  ISETP.GT.U32.AND P0, PT, R4, R121, PT ;  /* 0x000000790400720c */ /* 0x000fe20003f04070 */
[----:B------:R-:W1:Y:S04]  /*5950*/  LDC.64 R242, c[0x0][0x238] ;  /* 0x00008e00fff27b82 */ /* 0x000e680000000a00 */
[----:B------:R-:W-:Y:S01]  /*5960*/  @!P2 IMAD.MOV R9, RZ, RZ, -R9 ;  /* 0x000000ffff09a224 */ /* 0x000fe200078e0a09 */
[----:B---3--:R-:W-:-:S02]  /*5970*/  ISETP.GE.AND P2, PT, R240, RZ, PT ;  /* 0x000000fff000720c */ /* 0x008fc40003f46270 */
[----:B------:R-:W3:Y:S01]  /*5980*/  LDL R240, [R1+0x6dc] ;  /* 0x0006dc0001f07983 */ /* 0x000ee20000100800 */
[----:B------:R-:W-:-:S10]  /*5990*/  @!P1 IMAD.MOV R107, RZ, RZ, -R107 ;  /* 0x000000ffff6b9224 */ /* 0x000fd400078e0a6b */
[----:B------:R-:W-:Y:S01]  /*59a0*/  @!P2 IMAD.MOV R105, RZ, RZ, -R105 ;  /* 0x000000ffff69a224 */ /* 0x000fe200078e0a69 */
[----:B------:R-:W-:Y:S02]  /*59b0*/  ISETP.GE.AND P3, PT, R6, RZ, PT ;  /* 0x000000ff0600720c */ /* 0x000fe40003f66270 */
[----:B------:R-:W3:Y:S01]  /*59c0*/  LDL R6, [R1+0x6d4] ;  /* 0x0006d40001067983 */ /* 0x000ee20000100800 */
[----:B--2---:R-:W-:-:S03]  /*59d0*/  ISETP.GE.AND P1, PT, R245, RZ, PT ;  /* 0x000000fff500720c */ /* 0x004fc60003f26270 */
[----:B------:R-:W2:Y:S01]  /*59e0*/  LDL R245, [R1+0x6cc] ;  /* 0x0006cc0001f57983 */ /* 0x000ea20000100800 */
[----:B------:R-:W-:Y:S02]  /*59f0*/  ISETP.GE.AND P2, PT, R186, RZ, PT ;  /* 0x000000ffba00720c */ /* 0x000fe40003f46270 */
[----:B------:R-:W-:Y:S02]  /*5a00*/  ISETP.GE.AND P4, PT, R2, RZ, PT ;  /* 0x000000ff0200720c */ /* 0x000fe40003f86270 */
[----:B------:R-:W2:Y:S01]  /*5a10*/  LDL R2, [R1+0x6d0] ;  /* 0x0006d00001027983 */ /* 0x000ea20000100800 */
[----:B------:R-:W-:-:S03]  /*5a20*/  ISETP.GE.AND P5, PT, R246, RZ, PT ;  /* 0x000000fff600720c */ /* 0x000fc60003fa6270 */
[----:B------:R-:W2:Y:S04]  /*5a30*/  LDL.LU R186, [R1+0xb88] ;  /* 0x000b880001ba7983 */ /* 0x000ea80000300800 */
[----:B------:R-:W2:Y:S01]  /*5a40*/  LDL R246, [R1+0x6c4] ;  /* 0x0006c40001f67983 */ /* 0x000ea20000100800 */
[----:B------:R-:W-:Y:S01]  /*5a50*/  @!P2 IMAD.MOV R95, RZ, RZ, -R95 ;  /* 0x000000ffff5fa224 */ /* 0x000fe200078e0a5f */
[----:B----4-:R-:W-:Y:S02]  /*5a60*/  ISETP.GE.AND P2, PT, R161, RZ, PT ;  /* 0x000000ffa100720c */ /* 0x010fe40003f46270 */
[----:B------:R-:W4:Y:S01]  /*5a70*/  LDL R161, [R1+0x6b8] ;  /* 0x0006b80001a17983 */ /* 0x000f220000100800 */
[----:B------:R-:W-:Y:S02]  /*5a80*/  @!P1 IMAD.MOV R97, RZ, RZ, -R97 ;  /* 0x000000ffff619224 */ /* 0x000fe400078e0a61 */
[----:B------:R-:W-:Y:S01]  /*5a90*/  @!P3 IMAD.MOV R101, RZ, RZ, -R101 ;  /* 0x000000ffff65b224 */ /* 0x000fe200078e0a65 */
[----:B------:R-:W-:Y:S01]  /*5aa0*/  ISETP.GE.AND P3, PT, R3, RZ, PT ;  /* 0x000000ff0300720c */ /* 0x000fe20003f66270 */
[----:B------:R-:W-:Y:S01]  /*5ab0*/  @!P4 IMAD.MOV R99, RZ, RZ, -R99 ;  /* 0x000000ffff63c224 */ /* 0x000fe200078e0a63 */
[----:B------:R-:W4:Y:S01]  /*5ac0*/  LDL R3, [R1+0x6c0] ;  /* 0x0006c00001037983 */ /* 0x000f220000100800 */
[----:B------:R-:W-:-:S04]  /*5ad0*/  @!P5 IMAD.MOV R93, RZ, RZ, -R93 ;  /* 0x000000ffff5dd224 */ /* 0x000fc800078e0a5d */
[----:B------:R-:W-:Y:S01]  /*5ae0*/  @!P2 IMAD.MOV R85, RZ, RZ, -R85 ;  /* 0x000000ffff55a224 */ /* 0x000fe200078e0a55 */
[----:B------:R-:W-:Y:S02]  /*5af0*/  ISETP.GE.AND P4, PT, R0, RZ, PT ;  /* 0x000000ff0000720c */ /* 0x000fe40003f86270 */
[----:B---3--:R-:W-:Y:S02]  /*5b00*/  ISETP.GE.AND P1, PT, R240, RZ, PT ;  /* 0x000000fff000720c */ /* 0x008fe40003f26270 */
[----:B------:R-:W3:Y:S09]  /*5b10*/  LDL R240, [R1+0x6bc] ;  /* 0x0006bc0001f07983 */ /* 0x000ef20000100800 */
[----:B------:R-:W-:-:S02]  /*5b20*/  @!P4 IMAD.MOV R89, RZ, RZ, -R89 ;  /* 0x000000ffff59c224 */ /* 0x000fc400078e0a59 */
[----:B------:R-:W-:Y:S01]  /*5b30*/  @!P1 IMAD.MOV R87, RZ, RZ, -R87 ;  /* 0x000000ffff579224 */ /* 0x000fe200078e0a57 */
[----:B------:R-:W-:Y:S02]  /*5b40*/  ISETP.GE.AND P5, PT, R6, RZ, PT ;  /* 0x000000ff0600720c */ /* 0x000fe40003fa6270 */
[----:B------:R-:W3:Y:S01]  /*5b50*/  LDL R6, [R1+0x6b4] ;  /* 0x0006b40001067983 */ /* 0x000ee20000100800 */
[----:B--2---:R-:W-:Y:S02]  /*5b60*/  ISETP.GE.AND P4, PT, R245, RZ, PT ;  /* 0x000000fff500720c */ /* 0x004fe40003f86270 */
[----:B------:R-:W-:Y:S02]  /*5b70*/  ISETP.GE.AND P1, PT, R186, RZ, PT ;  /* 0x000000ffba00720c */ /* 0x000fe40003f26270 */
[----:B------:R-:W2:Y:S01]  /*5b80*/  LDL.LU R186, [R1+0xb84] ;  /* 0x000b840001ba7983 */ /* 0x000ea20000300800 */
[----:B------:R-:W-:-:S03]  /*5b90*/  ISETP.GE.AND P2, PT, R246, RZ, PT ;  /* 0x000000fff600720c */ /* 0x000fc60003f46270 */
[----:B------:R-:W2:Y:S04]  /*5ba0*/  LDL R245, [R1+0x6ac] ;  /* 0x0006ac0001f57983 */ /* 0x000ea80000100800 */
[----:B------:R-:W2:Y:S03]  /*5bb0*/  LDL R246, [R1+0x6a8] ;  /* 0x0006a80001f67983 */ /* 0x000ea60000100800 */
[----:B------:R-:W-:Y:S01]  /*5bc0*/  @!P1 IMAD.MOV R77, RZ, RZ, -R77 ;  /* 0x000000ffff4d9224 */ /* 0x000fe200078e0a4d */
[----:B----4-:R-:W-:Y:S02]  /*5bd0*/  ISETP.GE.AND P1, PT, R161, RZ, PT ;  /* 0x000000ffa100720c */ /* 0x010fe40003f26270 */
[----:B------:R-:W4:Y:S01]  /*5be0*/  LDL R161, [R1+0x698] ;  /* 0x0006980001a17983 */ /* 0x000f220000100800 */
[--C-:B------:R-:W-:Y:S01]  /*5bf0*/  @!P6 IMAD.IADD R180, R180, 0x1, -R4.reuse ;  /* 0x00000001b4b4e824 */ /* 0x100fe200078e0a04 */
[----:B------:R-:W-:Y:S01]  /*5c00*/  ISETP.GT.U32.AND P6, PT, R4, R133, PT ;  /* 0x000000850400720c */ /* 0x000fe20003fc4070 */
[----:B------:R-:W-:-:S12]  /*5c10*/  @!P0 IMAD.IADD R121, R121, 0x1, -R4 ;  /* 0x0000000179798824 */ /* 0x000fd800078e0a04 */
[----:B------:R-:W-:Y:S01]  /*5c20*/  @!P6 IMAD.IADD R133, R133, 0x1, -R4 ;  /* 0x000000018585e824 */ /* 0x000fe200078e0a04 */
[----:B------:R-:W-:-:S04]  /*5c30*/  ISETP.GT.U32.AND P6, PT, R4, R178, PT ;  /* 0x000000b20400720c */ /* 0x000fc80003fc4070 */
[----:B------:R-:W-:-:S09]  /*5c40*/  ISETP.GT.U32.AND P0, PT, R4, R133, PT ;  /* 0x000000850400720c */ /* 0x000fd20003f04070 */
[----:B------:R-:W-:Y:S01]  /*5c50*/  @!P6 IMAD.IADD R178, R178, 0x1, -R4 ;  /* 0x00000001b2b2e824 */ /* 0x000fe200078e0a04 */
[----:B------:R-:W-:-:S03]  /*5c60*/  ISETP.GT.U32.AND P6, PT, R4, R121, PT ;  /* 0x000000790400720c */ /* 0x000fc60003fc4070 */
[--C-:B------:R-:W-:Y:S01]  /*5c70*/  @!P0 IMAD.IADD R133, R133, 0x1, -R4.reuse ;  /* 0x0000000185858824 */ /* 0x100fe200078e0a04 */
[----:B------:R-:W-:Y:S01]  /*5c80*/  ISETP.GT.U32.AND P0, PT, R5, R8, PT ;  /* 0x000000080500720c */ /* 0x000fe20003f04070 */
[----:B------:R-:W-:Y:S01]  /*5c90*/  @!P5 IMAD.MOV R83, RZ, RZ, -R83 ;  /* 0x000000ffff53d224 */ /* 0x000fe200078e0a53 */
[----:B------:R-:W-:Y:S01]  /*5ca0*/  ISETP.GE.AND P5, PT, R3, RZ, PT ;  /* 0x000000ff0300720c */ /* 0x000fe20003fa6270 */
[----:B------:R-:W-:Y:S01]  /*5cb0*/  @!P4 IMAD.MOV R79, RZ, RZ, -R79 ;  /* 0x000000ffff4fc224 */ /* 0x000fe200078e0a4f */
[----:B---3--:R-:W-:Y:S01]  /*5cc0*/  ISETP.GE.AND P4, PT, R240, RZ, PT ;  /* 0x000000fff000720c */ /* 0x008fe20003f86270 */
[----:B------:R-:W3:Y:S04]  /*5cd0*/  LDL R3, [R1+0x6a4] ;  /* 0x0006a40001037983 */ /* 0x000ee80000100800 */
[----:B------:R-:W-:Y:S01]  /*5ce0*/  @!P6 IMAD.IADD R121, R121, 0x1, -R4 ;  /* 0x000000017979e824 */ /* 0x000fe200078e0a04 */
[----:B------:R-:W3:Y:S03]  /*5cf0*/  LDL R240, [R1+0x69c] ;  /* 0x00069c0001f07983 */ /* 0x000ee60000100800 */
[----:B------:R-:W-:-:S02]  /*5d00*/  @!P0 IMAD.IADD R8, R8, 0x1, -R5 ;  /* 0x0000000108088824 */ /* 0x000fc400078e0a05 */
[----:B------:R-:W1:Y:S01]  /*5d10*/  LDC.64 R4, c[0x0][0x230] ;  /* 0x00008c00ff047b82 */ /* 0x000e620000000a00 */
[----:B------:R-:W-:Y:S01]  /*5d20*/  ISETP.NE.AND P0, PT, R241, RZ, PT ;  /* 0x000000fff100720c */ /* 0x000fe20003f05270 */
[----:B------:R-:W-:Y:S01]  /*5d30*/  @!P4 IMAD.MOV R71, RZ, RZ, -R71 ;  /* 0x000000ffff47c224 */ /* 0x000fe200078e0a47 */
[----:B------:R-:W-:Y:S01]  /*5d40*/  LOP3.LUT R112, RZ, R241, RZ, 0x33, !PT ;  /* 0x000000f1ff707212 */ /* 0x000fe200078e33ff */
[----:B------:R-:W-:Y:S01]  /*5d50*/  @!P1 IMAD.MOV R69, RZ, RZ, -R69 ;  /* 0x000000ffff459224 */ /* 0x000fe200078e0a45 */
[----:B------:R-:W3:Y:S01]  /*5d60*/  LDL R241, [R1+0x694] ;  /* 0x0006940001f17983 */ /* 0x000ee20000100800 */
[----:B------:R-:W-:Y:S01]  /*5d70*/  @!P3 IMAD.MOV R91, RZ, RZ, -R91 ;  /* 0x000000ffff5bb224 */ /* 0x000fe200078e0a5b */
[----:B------:R-:W-:Y:S01]  /*5d80*/  ISETP.GE.AND P3, PT, R2, RZ, PT ;  /* 0x000000ff0200720c */ /* 0x000fe20003f66270 */
[----:B-1----:R-:W-:Y:S01]  /*5d90*/  VIADD R2, R4, 0x7f ;  /* 0x0000007f04027836 */ /* 0x002fe20000000000 */
[----:B--2---:R-:W-:Y:S02]  /*5da0*/  ISETP.GE.AND P4, PT, R245, RZ, PT ;  /* 0x000000fff500720c */ /* 0x004fe40003f86270 */
[----:B------:R-:W2:Y:S01]  /*5db0*/  LDL R245, [R1+0x68c] ;  /* 0x00068c0001f57983 */ /* 0x000ea20000100800 */
[----:B------:R-:W-:-:S03]  /*5dc0*/  ISETP.GE.AND P1, PT, R246, RZ, PT ;  /* 0x000000fff600720c */ /* 0x000fc60003f26270 */
[----:B------:R-:W2:Y:S04]  /*5dd0*/  LDL R246, [R1+0x688] ;  /* 0x0006880001f67983 */ /* 0x000ea80000100800 */
[----:B------:R1:W-:Y:S06]  /*5de0*/  STL [R1+0x448], R2 ;  /* 0x0004480201007387 */ /* 0x0003ec0000100800 */
[----:B------:R-:W-:Y:S01]  /*5df0*/  @!P1 IMAD.MOV R61, RZ, RZ, -R61 ;  /* 0x000000ffff3d9224 */ /* 0x000fe200078e0a3d */
[----:B----4-:R-:W-:-:S02]  /*5e00*/  ISETP.GE.AND P1, PT, R161, RZ, PT ;  /* 0x000000ffa100720c */ /* 0x010fc40003f26270 */
[----:B------:R-:W4:Y:S01]  /*5e10*/  LDL R161, [R1+0x674] ;  /* 0x0006740001a17983 */ /* 0x000f220000100800 */
[----:B------:R-:W-:Y:S01]  /*5e20*/  @!P2 IMAD.MOV R75, RZ, RZ, -R75 ;  /* 0x000000ffff4ba224 */ /* 0x000fe200078e0a4b */
[----:B------:R-:W-:Y:S01]  /*5e30*/  ISETP.GE.AND P2, PT, R6, RZ, PT ;  /* 0x000000ff0600720c */ /* 0x000fe20003f46270 */
[----:B------:R-:W-:Y:S01]  /*5e40*/  @!P4 IMAD.MOV R63, RZ, RZ, -R63 ;  /* 0x000000ffff3fc224 */ /* 0x000fe200078e0a3f */
[----:B------:R-:W4:Y:S11]  /*5e50*/  LDL R6, [R1+0x654] ;  /* 0x0006540001067983 */ /* 0x000f360000100800 */
[----:B------:R-:W-:Y:S01]  /*5e60*/  @!P2 IMAD.MOV R67, RZ, RZ, -R67 ;  /* 0x000000ffff43a224 */ /* 0x000fe200078e0a43 */
[----:B---3--:R-:W-:Y:S01]  /*5e70*/  ISETP.GE.AND P2, PT, R3, RZ, PT ;  /* 0x000000ff0300720c */ /* 0x008fe20003f46270 */
[----:B------:R-:W-:Y:S01]  /*5e80*/  @!P1 IMAD.MOV R53, RZ, RZ, -R53 ;  /* 0x000000ffff359224 */ /* 0x000fe200078e0a35 */
[----:B------:R-:W3:Y:S01]  /*5e90*/  LDL R3, [R1+0x650] ;  /* 0x0006500001037983 */ /* 0x000ee20000100800 */
[----:B------:R-:W-:-:S03]  /*5ea0*/  ISETP.GE.AND P4, PT, R240, RZ, PT ;  /* 0x000000fff000720c */ /* 0x000fc60003f86270 */
[----:B------:R-:W3:Y:S07]  /*5eb0*/  LDL R240, [R1+0x67c] ;  /* 0x00067c0001f07983 */ /* 0x000eee0000100800 */
[----:B------:R-:W-:Y:S01]  /*5ec0*/  @!P2 IMAD.MOV R59, RZ, RZ, -R59 ;  /* 0x000000ffff3ba224 */ /* 0x000fe200078e0a3b */
[----:B------:R-:W-:Y:S02]  /*5ed0*/  ISETP.GE.AND P2, PT, R241, RZ, PT ;  /* 0x000000fff100720c */ /* 0x000fe40003f46270 */
[----:B------:R-:W3:Y:S01]  /*5ee0*/  LDL R241, [R1+0x664] ;  /* 0x0006640001f17983 */ /* 0x000ee20000100800 */
[----:B------:R-:W-:Y:S01]  /*5ef0*/  @!P4 IMAD.MOV R55, RZ, RZ, -R55 ;  /* 0x000000ffff37c224 */ /* 0x000fe200078e0a37 */
[----:B--2---:R-:W-:-:S02]  /*5f00*/  ISETP.GE.AND P4, PT, R245, RZ, PT ;  /* 0x000000fff500720c */ /* 0x004fc40003f86270 */
[----:B------:R-:W2:Y:S01]  /*5f10*/  LDL R245, [R1+0x660] ;  /* 0x0006600001f57983 */ /* 0x000ea20000100800 */
[----:B------:R-:W-:-:S03]  /*5f20*/  ISETP.GE.AND P1, PT, R246, RZ, PT ;  /* 0x000000fff600720c */ /* 0x000fc60003f26270 */
[----:B------:R-:W2:Y:S10]  /*5f30*/  LDL R246, [R1+0x658] ;  /* 0x0006580001f67983 */ /* 0x000eb40000100800 */
[----:B------:R-:W-:Y:S01]  /*5f40*/  @!P1 IMAD.MOV R45, RZ, RZ, -R45 ;  /* 0x000000ffff2d9224 */ /* 0x000fe200078e0a2d */
[----:B----4-:R-:W-:-:S02]  /*5f50*/  ISETP.GE.AND P1, PT, R161, RZ, PT ;  /* 0x000000ffa100720c */ /* 0x010fc40003f26270 */
[----:B------:R-:W4:Y:S01]  /*5f60*/  LDL R161, [R1+0x64c] ;  /* 0x00064c0001a17983 */ /* 0x000f220000100800 */
[----:B------:R-:W-:Y:S01]  /*5f70*/  @!P5 IMAD.MOV R73, RZ, RZ, -R73 ;  /* 0x000000ffff49d224 */ /* 0x000fe200078e0a49 */
[----:B------:R-:W-:-:S13]  /*5f80*/  ISETP.GE.AND P5, PT, R167, RZ, PT ;  /* 0x000000ffa700720c */ /* 0x000fda0003fa6270 */
[----:B------:R-:W-:Y:S01]  /*5f90*/  @!P5 IMAD.MOV R65, RZ, RZ, -R65 ;  /* 0x000000ffff41d224 */ /* 0x000fe200078e0a41 */
[----:B------:R-:W-:Y:S01]  /*5fa0*/  ISETP.GE.AND P5, PT, R154, RZ, PT ;  /* 0x000000ff9a00720c */ /* 0x000fe20003fa6270 */
[----:B------:R-:W-:Y:S01]  /*5fb0*/  @!P2 IMAD.MOV R51, RZ, RZ, -R51 ;  /* 0x000000ffff33a224 */ /* 0x000fe200078e0a33 */
[----:B------:R-:W1:Y:S01]  /*5fc0*/  S2R R0, SR_TID.X ;  /* 0x0000000000007919 */ /* 0x000e620000002100 */
[----:B------:R-:W-:-:S10]  /*5fd0*/  ISETP.GE.AND P2, PT, R155, RZ, PT ;  /* 0x000000ff9b00720c */ /* 0x000fd40003f46270 */
[----:B------:R-:W-:Y:S01]  /*5fe0*/  @!P5 IMAD.MOV R57, RZ, RZ, -R57 ;  /* 0x000000ffff39d224 */ /* 0x000fe200078e0a39 */
[----:B------:R-:W-:Y:S01]  /*5ff0*/  ISETP.GE.AND P5, PT, R166, RZ, PT ;  /* 0x000000ffa600720c */ /* 0x000fe20003fa6270 */
[----:B------:R-:W-:Y:S02]  /*6000*/  @!P4 IMAD.MOV R47, RZ, RZ, -R47 ;  /* 0x000000ffff2fc224 */ /* 0x000fe400078e0a2f */
[----:B------:R-:W-:Y:S01]  /*6010*/  @!P2 IMAD.MOV R43, RZ, RZ, -R43 ;  /* 0x000000ffff2ba224 */ /* 0x000fe200078e0a2b */
[----:B---3--:R-:W-:Y:S02]  /*6020*/  ISETP.GE.AND P4, PT, R240, RZ, PT ;  /* 0x000000fff000720c */ /* 0x008fe40003f86270 */
[----:B------:R-:W-:Y:S01]  /*6030*/  ISETP.GE.AND P2, PT, R164, RZ, PT ;  /* 0x000000ffa400720c */ /* 0x000fe20003f46270 */
[----:B------:R-:W-:Y:S01]  /*6040*/  @!P1 IMAD.MOV R37, RZ, RZ, -R37 ;  /* 0x000000ffff259224 */ /* 0x000fe200078e0a25 */
[----:B------:R-:W3:Y:S05]  /*6050*/  LDL R240, [R1+0x644] ;  /* 0x0006440001f07983 */ /* 0x000eea0000100800 */
[----:B------:R-:W-:Y:S01]  /*6060*/  @!P5 IMAD.MOV R49, RZ, RZ, -R49 ;  /* 0x000000ffff31d224 */ /* 0x000fe200078e0a31 */
[----:B------:R-:W-:-:S03]  /*6070*/  ISETP.GE.AND P5, PT, R165, RZ, PT ;  /* 0x000000ffa500720c */ /* 0x000fc60003fa6270 */
[----:B------:R-:W-:Y:S01]  /*6080*/  @!P4 IMAD.MOV R39, RZ, RZ, -R39 ;  /* 0x000000ffff27c224 */ /* 0x000fe200078e0a27 */
[----:B------:R-:W-:Y:S01]  /*6090*/  ISETP.GE.AND P4, PT, R241, RZ, PT ;  /* 0x000000fff100720c */ /* 0x000fe20003f86270 */
[----:B------:R-:W-:Y:S01]  /*60a0*/  @!P2 IMAD.MOV R35, RZ, RZ, -R35 ;  /* 0x000000ffff23a224 */ /* 0x000fe200078e0a23 */
[----:B------:R-:W-:Y:S01]  /*60b0*/  ISETP.GE.AND P2, PT, R160, RZ, PT ;  /* 0x000000ffa000720c */ /* 0x000fe20003f46270 */
[----:B------:R-:W3:Y:S06]  /*60c0*/  LDL R241, [R1+0x640] ;  /* 0x0006400001f17983 */ /* 0x000eec0000100800 */
[----:B------:R-:W-:Y:S01]  /*60d0*/  @!P5 IMAD.MOV R41, RZ, RZ, -R41 ;  /* 0x000000ffff29d224 */ /* 0x000fe200078e0a29 */
[----:B------:R-:W-:-:S02]  /*60e0*/  ISETP.GE.AND P5, PT, R162, RZ, PT ;  /* 0x000000ffa200720c */ /* 0x000fc40003fa6270 */
[----:B-1----:R-:W-:-:S04]  /*60f0*/  SHF.R.U32.HI R0, RZ, 0x7, R0 ;  /* 0x00000007ff007819 */ /* 0x002fc80000011600 */
[----:B------:R-:W-:Y:S01]  /*6100*/  SGXT.U32 R0, R0, 0x1 ;  /* 0x000000010000781a */ /* 0x000fe20000000000 */
[----:B------:R-:W-:Y:S01]  /*6110*/  @!P4 IMAD.MOV R31, RZ, RZ, -R31 ;  /* 0x000000ffff1fc224 */ /* 0x000fe200078e0a1f */
[----:B------:R-:W-:Y:S01]  /*6120*/  ISETP.GE.AND P4, PT, R6, RZ, PT ;  /* 0x000000ff0600720c */ /* 0x000fe20003f86270 */
[----:B------:R-:W-:Y:S01]  /*6130*/  @!P2 IMAD.MOV R27, RZ, RZ, -R27 ;  /* 0x000000ffff1ba224 */ /* 0x000fe200078e0a1b */
[----:B------:R-:W3:Y:S01]  /*6140*/  LDL R6, [R1+0x630] ;  /* 0x0006300001067983 */ /* 0x000ee20000100800 */
[----:B------:R-:W-:Y:S02]  /*6150*/  IMAD R167, R0, R242, RZ ;  /* 0x000000f200a77224 */ /* 0x000fe400078e02ff */
[----:B------:R-:W-:Y:S01]  /*6160*/  @!P5 IMAD.MOV R33, RZ, RZ, -R33 ;  /* 0x000000ffff21d224 */ /* 0x000fe200078e0a21 */
[----:B------:R-:W3:Y:S01]  /*6170*/  LDL R0, [R1+0x634] ;  /* 0x0006340001007983 */ /* 0x000ee20000100800 */
[----:B--2---:R-:W-:-:S03]  /*6180*/  ISETP.GE.AND P1, PT, R245, RZ, PT ;  /* 0x000000fff500720c */ /* 0x004fc60003f26270 */
[----:B------:R-:W2:Y:S01]  /*6190*/  LDL R245, [R1+0x63c] ;  /* 0x00063c0001f57983 */ /* 0x000ea20000100800 */
[----:B------:R-:W-:-:S03]  /*61a0*/  ISETP.GE.AND P5, PT, R246, RZ, PT ;  /* 0x000000fff600720c */ /* 0x000fc60003fa6270 */
[----:B------:R-:W2:Y:S06]  /*61b0*/  LDL R246, [R1+0x638] ;  /* 0x0006380001f67983 */ /* 0x000eac0000100800 */
[----:B------:R-:W-:Y:S01]  /*61c0*/  @!P1 IMAD.MOV R29, RZ, RZ, -R29 ;  /* 0x000000ffff1d9224 */ /* 0x000fe200078e0a1d */
[----:B------:R-:W-:Y:S02]  /*61d0*/  ISETP.GE.AND P1, PT, R3, RZ, PT ;  /* 0x000000ff0300720c */ /* 0x000fe40003f26270 */
[----:B------:R-:W2:Y:S01]  /*61e0*/  LDL R3, [R1+0x62c] ;  /* 0x00062c0001037983 */ /* 0x000ea20000100800 */
[----:B----4-:R-:W-:-:S03]  /*61f0*/  ISETP.GE.AND P2, PT, R161, RZ, PT ;  /* 0x000000ffa100720c */ /* 0x010fc60003f46270 */
[----:B------:R-:W4:Y:S01]  /*6200*/  LDL.LU R161, [R1+0xb80] ;  /* 0x000b800001a17983 */ /* 0x000f220000300800 */
[----:B------:R-:W-:Y:S02]  /*6210*/  @!P5 IMAD.MOV R23, RZ, RZ, -R23 ;  /* 0x000000ffff17d224 */ /* 0x000fe400078e0a17 */
[----:B------:R-:W-:-:S04]  /*6220*/  @!P4 IMAD.MOV R21, RZ, RZ, -R21 ;  /* 0x000000ffff15c224 */ /* 0x000fc800078e0a15 */
[----:B------:R-:W-:-:S03]  /*6230*/  @!P1 IMAD.MOV R19, RZ, RZ, -R19 ;  /* 0x000000ffff139224 */ /* 0x000fc600078e0a13 */
[----:B------:R-:W-:Y:S01]  /*6240*/  @!P2 IMAD.MOV R17, RZ, RZ, -R17 ;  /* 0x000000ffff11a224 */ /* 0x000fe200078e0a11 */
[----:B---3--:R-:W-:Y:S02]  /*6250*/  ISETP.GE.AND P4, PT, R240, RZ, PT ;  /* 0x000000fff000720c */ /* 0x008fe40003f86270 */
[----:B------:R-:W3:Y:S01]  /*6260*/  LDL.LU R240, [R1+0xb7c] ;  /* 0x000b7c0001f07983 */ /* 0x000ee20000300800 */
[----:B------:R-:W-:-:S03]  /*6270*/  ISETP.GE.AND P1, PT, R241, RZ, PT ;  /* 0x000000fff100720c */ /* 0x000fc60003f26270 */
[----:B------:R-:W3:Y:S01]  /*6280*/  LDL.LU R241, [R1+0xb78] ;  /* 0x000b780001f17983 */ /* 0x000ee20000300800 */
[----:B--2---:R-:W-:-:S03]  /*6290*/  ISETP.GE.AND P2, PT, R245, RZ, PT ;  /* 0x000000fff500720c */ /* 0x004fc60003f46270 */
[----:B------:R-:W2:Y:S01]  /*62a0*/  LDL.LU R245, [R1+0xb74] ;  /* 0x000b740001f57983 */ /* 0x000ea20000300800 */
[----:B----4-:R-:W-:-:S13]  /*62b0*/  ISETP.GE.AND P5, PT, R161, RZ, PT ;  /* 0x000000ffa100720c */ /* 0x010fda0003fa6270 */
[----:B------:R-:W-:Y:S01]  /*62c0*/  @!P5 IMAD.MOV R15, RZ, RZ, -R15 ;  /* 0x000000ffff0fd224 */ /* 0x000fe200078e0a0f */
[----:B------:R-:W-:Y:S02]  /*62d0*/  ISETP.GE.AND P5, PT, R246, RZ, PT ;  /* 0x000000fff600720c */ /* 0x000fe40003fa6270 */
[----:B------:R-:W4:Y:S01]  /*62e0*/  LDL.LU R246, [R1+0xb70] ;  /* 0x000b700001f67983 */ /* 0x000f220000300800 */
[----:B------:R-:W-:Y:S01]  /*62f0*/  @!P4 IMAD.MOV R13, RZ, RZ, -R13 ;  /* 0x000000ffff0dc224 */ /* 0x000fe200078e0a0d */
[----:B------:R-:W-:Y:S01]  /*6300*/  ISETP.GE.AND P4, PT, R0, RZ, PT ;  /* 0x000000ff0000720c */ /* 0x000fe20003f86270 */
[----:B------:R-:W-:Y:S01]  /*6310*/  @!P2 IMAD.MOV R16, RZ, RZ, -R16 ;  /* 0x000000ffff10a224 */ /* 0x000fe200078e0a10 */
[----:B------:R-:W-:-:S07]  /*6320*/  ISETP.GE.AND P2, PT, R3, RZ, PT ;  /* 0x000000ff0300720c */ /* 0x000fce0003f46270 */
[----:B------:R-:W-:Y:S02]  /*6330*/  @!P5 IMAD.MOV R20, RZ, RZ, -R20 ;  /* 0x000000ffff14d224 */ /* 0x000fe400078e0a14 */
[----:B------:R-:W-:Y:S01]  /*6340*/  @!P1 IMAD.MOV R11, RZ, RZ, -R11 ;  /* 0x000000ffff0b9224 */ /* 0x000fe200078e0a0b */
[----:B------:R-:W-:Y:S01]  /*6350*/  ISETP.GE.AND P1, PT, R6, RZ, PT ;  /* 0x000000ff0600720c */ /* 0x000fe20003f26270 */
[----:B------:R-:W-:Y:S02]  /*6360*/  @!P4 IMAD.MOV R30, RZ, RZ, -R30 ;  /* 0x000000ffff1ec224 */ /* 0x000fe400078e0a1e */
[----:B------:R-:W-:Y:S01]  /*6370*/  @!P2 IMAD.MOV R42, RZ, RZ, -R42 ;  /* 0x000000ffff2aa224 */ /* 0x000fe200078e0a2a */
[----:B---3--:R-:W-:-:S09]  /*6380*/  ISETP.GE.AND P2, PT, R240, RZ, PT ;  /* 0x000000fff000720c */ /* 0x008fd20003f46270 */
[----:B------:R-:W-:Y:S01]  /*6390*/  @!P1 IMAD.MOV R38, RZ, RZ, -R38 ;  /* 0x000000ffff269224 */ /* 0x000fe200078e0a26 */
[----:B------:R-:W-:-:S03]  /*63a0*/  ISETP.GE.AND P1, PT, R241, RZ, PT ;  /* 0x000000fff100720c */ /* 0x000fc60003f26270 */
[----:B------:R-:W-:Y:S01]  /*63b0*/  @!P2 IMAD.MOV R66, RZ, RZ, -R66 ;  /* 0x000000ffff42a224 */ /* 0x000fe200078e0a42 */
[----:B------:R-:W-:-:S09]  /*63c0*/  ISETP.GE.AND P2, PT, R236, RZ, PT ;  /* 0x000000ffec00720c */ /* 0x000fd20003f46270 */
        /* <DEDUP_REMOVED lines=19> */
[----:B------:R-:W-:Y:S01]  /*6500*/  ISETP.GE.AND P2, PT, R219, RZ, PT ;  /* 0x000000ffdb00720c */ /* 0x000fe20003f46270 */
[----:B------:R-:W-:-:S08]  /*6510*/  IMAD R154, R242, 0x2, R167 ;  /* 0x00000002f29a7824 */ /* 0x000fd000078e02a7 */
[----:B------:R-:W-:Y:S01]  /*6520*/  @!P1 IMAD.MOV R56, RZ, RZ, -R56 ;  /* 0x000000ffff389224 */ /* 0x000fe200078e0a38 */
[----:B------:R-:W-:-:S03]  /*6530*/  ISETP.GE.AND P1, PT, R220, RZ, PT ;  /* 0x000000ffdc00720c */ /* 0x000fc60003f26270 */
[----:B------:R-:W-:Y:S01]  /*6540*/  @!P2 IMAD.MOV R36, RZ, RZ, -R36 ;  /* 0x000000ffff24a224 */ /* 0x000fe200078e0a24 */
[----:B------:R-:W-:Y:S01]  /*6550*/  ISETP.GE.AND P2, PT, R215, RZ, PT ;  /* 0x000000ffd700720c */ /* 0x000fe20003f46270 */
[----:B------:R-:W-:-:S04]  /*6560*/  IMAD R125, R242, 0x2, R154 ;  /* 0x00000002f27d7824 */ /* 0x000fc800078e029a */
[----:B------:R-:W-:-:S04]  /*6570*/  IMAD R166, R242, 0x2, R125 ;  /* 0x00000002f2a67824 */ /* 0x000fc800078e027d */
[----:B------:R-:W-:Y:S01]  /*6580*/  @!P1 IMAD.MOV R40, RZ, RZ, -R40 ;  /* 0x000000ffff289224 */ /* 0x000fe200078e0a28 */
[----:B------:R-:W-:Y:S01]  /*6590*/  ISETP.GE.AND P1, PT, R216, RZ, PT ;  /* 0x000000ffd800720c */ /* 0x000fe20003f26270 */
[C---:B------:R-:W-:Y:S02]  /*65a0*/  IMAD R155, R242.reuse, 0x2, R166 ;  /* 0x00000002f29b7824 */ /* 0x040fe400078e02a6 */
[----:B------:R-:W-:Y:S01]  /*65b0*/  @!P2 IMAD.MOV R18, RZ, RZ, -R18 ;  /* 0x000000ffff12a224 */ /* 0x000fe200078e0a12 */
[----:B------:R-:W-:Y:S01]  /*65c0*/  ISETP.GE.AND P2, PT, R173, RZ, PT ;  /* 0x000000ffad00720c */ /* 0x000fe20003f46270 */
[----:B------:R-:W-:-:S04]  /*65d0*/  IMAD R165, R242, 0x2, R155 ;  /* 0x00000002f2a57824 */ /* 0x000fc800078e029b */
[----:B------:R-:W-:Y:S01]  /*65e0*/  IMAD R164, R242, 0x2, R165 ;  /* 0x00000002f2a47824 */ /* 0x000fe200078e02a5 */
[----:B--2---:R-:W-:Y:S02]  /*65f0*/  ISETP.GE.AND P4, PT, R245, RZ, PT ;  /* 0x000000fff500720c */ /* 0x004fe40003f86270 */
[----:B----4-:R-:W-:-:S11]  /*6600*/  ISETP.GE.AND P5, PT, R246, RZ, PT ;  /* 0x000000fff600720c */ /* 0x010fd60003fa6270 */
[----:B------:R-:W-:Y:S01]  /*6610*/  @!P4 IMAD.MOV R54, RZ, RZ, -R54 ;  /* 0x000000ffff36c224 */ /* 0x000fe200078e0a36 */
[----:B------:R-:W-:Y:S01]  /*6620*/  ISETP.GE.AND P4, PT, R238, RZ, PT ;  /* 0x000000ffee00720c */ /* 0x000fe20003f86270 */
[----:B------:R-:W-:Y:S01]  /*6630*/  @!P5 IMAD.MOV R50, RZ, RZ, -R50 ;  /* 0x000000ffff32d224 */ /* 0x000fe200078e0a32 */
[----:B------:R-:W-:-:S11]  /*6640*/  ISETP.GE.AND P5, PT, R239, RZ, PT ;  /* 0x000000ffef00720c */ /* 0x000fd60003fa6270 */
        /* <DEDUP_REMOVED lines=27> */
[----:B------:R-:W-:Y:S01]  /*6800*/  ISETP.GE.AND P5, PT, R214, RZ, PT ;  /* 0x000000ffd600720c */ /* 0x000fe20003fa6270 */
[----:B------:R-:W-:Y:S01]  /*6810*/  @!P1 IMAD.MOV R22, RZ, RZ, -R22 ;  /* 0x000000ffff169224 */ /* 0x000fe200078e0a16 */
[----:B------:R-:W-:-:S09]  /*6820*/  ISETP.GE.AND P1, PT, R212, RZ, PT ;  /* 0x000000ffd400720c */ /* 0x000fd20003f26270 */
[----:B------:R-:W-:Y:S02]  /*6830*/  @!P4 IMAD.MOV R10, RZ, RZ, -R10 ;  /* 0x000000ffff0ac224 */ /* 0x000fe400078e0a0a */
[----:B------:R-:W-:Y:S01]  /*6840*/  @!P5 IMAD.MOV R14, RZ, RZ, -R14 ;  /* 0x000000ffff0ed224 */ /* 0x000fe200078e0a0e */
[----:B------:R-:W-:Y:S01]  /*6850*/  ISETP.GE.AND P5, PT, R211, RZ, PT ;  /* 0x000000ffd300720c */ /* 0x000fe20003fa6270 */
[----:B------:R-:W-:Y:S01]  /*6860*/  IMAD R162, R242, 0x2, R164 ;  /* 0x00000002f2a27824 */ /* 0x000fe200078e02a4 */
[----:B------:R-:W-:Y:S01]  /*6870*/  ISETP.GE.AND P4, PT, R210, RZ, PT ;  /* 0x000000ffd200720c */ /* 0x000fe20003f86270 */
[----:B------:R-:W-:Y:S01]  /*6880*/  @!P2 IMAD.MOV R12, RZ, RZ, -R12 ;  /* 0x000000ffff0ca224 */ /* 0x000fe200078e0a0c */
[----:B------:R-:W-:Y:S01]  /*6890*/  ISETP.GE.AND P2, PT, R172, RZ, PT ;  /* 0x000000ffac00720c */ /* 0x000fe20003f46270 */
[----:B------:R-:W-:-:S08]  /*68a0*/  IMAD R160, R242, 0x2, R162 ;  /* 0x00000002f2a07824 */ /* 0x000fd000078e02a2 */
[----:B------:R-:W-:Y:S01]  /*68b0*/  @!P5 IMAD.MOV R26, RZ, RZ, -R26 ;  /* 0x000000ffff1ad224 */ /* 0x000fe200078e0a1a */
[----:B------:R-:W-:Y:S01]  /*68c0*/  ISETP.GE.AND P5, PT, R171, RZ, PT ;  /* 0x000000ffab00720c */ /* 0x000fe20003fa6270 */
[C---:B------:R-:W-:Y:S02]  /*68d0*/  IMAD R134, R242.reuse, 0x2, R160 ;  /* 0x00000002f2867824 */ /* 0x040fe400078e02a0 */
[----:B------:R-:W-:Y:S01]  /*68e0*/  @!P1 IMAD.MOV R7, RZ, RZ, -R7 ;  /* 0x000000ffff079224 */ /* 0x000fe200078e0a07 */
[----:B------:R-:W-:Y:S01]  /*68f0*/  ISETP.GE.AND P1, PT, R209, RZ, PT ;  /* 0x000000ffd100720c */ /* 0x000fe20003f26270 */
[----:B------:R-:W-:Y:S02]  /*6900*/  IMAD R146, R242, 0x2, R134 ;  /* 0x00000002f2927824 */ /* 0x000fe400078e0286 */
[----:B------:R-:W-:Y:S01]  /*6910*/  @!P4 IMAD.MOV R34, RZ, RZ, -R34 ;  /* 0x000000ffff22c224 */ /* 0x000fe200078e0a22 */
[----:B------:R-:W-:Y:S01]  /*6920*/  ISETP.GE.AND P4, PT, R208, RZ, PT ;  /* 0x000000ffd000720c */ /* 0x000fe20003f86270 */
[----:B------:R-:W-:-:S02]  /*6930*/  IMAD R161, R242, 0x2, R146 ;  /* 0x00000002f2a17824 */ /* 0x000fc400078e0292 */
[----:B------:R-:W-:Y:S01]  /*6940*/  @!P2 IMAD.MOV R58, RZ, RZ, -R58 ;  /* 0x000000ffff3aa224 */ /* 0x000fe200078e0a3a */
[----:B------:R-:W-:Y:S01]  /*6950*/  ISETP.GE.AND P2, PT, R170, RZ, PT ;  /* 0x000000ffaa00720c */ /* 0x000fe20003f46270 */
[----:B------:R-:W-:Y:S01]  /*6960*/  @!P5 IMAD.MOV R70, RZ, RZ, -R70 ;  /* 0x000000ffff46d224 */ /* 0x000fe200078e0a46 */
[----:B------:R-:W-:Y:S01]  /*6970*/  ISETP.GE.AND P5, PT, R158, RZ, PT ;  /* 0x000000ff9e00720c */ /* 0x000fe20003fa6270 */
[C---:B------:R-:W-:Y:S02]  /*6980*/  IMAD R135, R242.reuse, 0x2, R161 ;  /* 0x00000002f2877824 */ /* 0x040fe400078e02a1 */
[----:B------:R-:W-:Y:S02]  /*6990*/  @!P1 IMAD.MOV R46, RZ, RZ, -R46 ;  /* 0x000000ffff2e9224 */ /* 0x000fe400078e0a2e */
[----:B------:R-:W-:Y:S01]  /*69a0*/  IMAD R147, R242, 0x2, R135 ;  /* 0x00000002f2937824 */ /* 0x000fe200078e0287 */
[----:B------:R-:W-:Y:S01]  /*69b0*/  ISETP.GE.AND P1, PT, R207, RZ, PT ;  /* 0x000000ffcf00720c */ /* 0x000fe20003f26270 */
[----:B------:R-:W-:Y:S01]  /*69c0*/  @!P4 IMAD.MOV R82, RZ, RZ, -R82 ;  /* 0x000000ffff52c224 */ /* 0x000fe200078e0a52 */
[----:B------:R-:W-:Y:S01]  /*69d0*/  ISETP.GE.AND P4, PT, R206, RZ, PT ;  /* 0x000000ffce00720c */ /* 0x000fe20003f86270 */
[----:B------:R-:W-:-:S02]  /*69e0*/  IMAD R136, R242, 0x2, R147 ;  /* 0x00000002f2887824 */ /* 0x000fc400078e0293 */
[----:B------:R-:W-:Y:S01]  /*69f0*/  @!P2 IMAD.MOV R102, RZ, RZ, -R102 ;  /* 0x000000ffff66a224 */ /* 0x000fe200078e0a66 */
[----:B------:R-:W-:Y:S01]  /*6a00*/  ISETP.GE.AND P2, PT, R153, RZ, PT ;  /* 0x000000ff9900720c */ /* 0x000fe20003f46270 */
[----:B------:R-:W-:Y:S01]  /*6a10*/  @!P5 IMAD.MOV R109, RZ, RZ, -R109 ;  /* 0x000000ffff6dd224 */ /* 0x000fe200078e0a6d */
[----:B------:R-:W-:Y:S01]  /*6a20*/  ISETP.GE.AND P5, PT, R152, RZ, PT ;  /* 0x000000ff9800720c */ /* 0x000fe20003fa6270 */
[----:B------:R-:W-:-:S04]  /*6a30*/  IMAD R142, R242, 0x2, R136 ;  /* 0x00000002f28e7824 */ /* 0x000fc800078e0288 */
[C---:B------:R-:W-:Y:S02]  /*6a40*/  IMAD R150, R242.reuse, 0x2, R142 ;  /* 0x00000002f2967824 */ /* 0x040fe400078e028e */
[----:B------:R-:W-:Y:S01]  /*6a50*/  @!P1 IMAD.MOV R90, RZ, RZ, -R90 ;  /* 0x000000ffff5a9224 */ /* 0x000fe200078e0a5a */
[----:B------:R-:W-:Y:S01]  /*6a60*/  ISETP.GE.AND P1, PT, R205, RZ, PT ;  /* 0x000000ffcd00720c */ /* 0x000fe20003f26270 */
[----:B------:R-:W-:Y:S02]  /*6a70*/  IMAD R137, R242, 0x2, R150 ;  /* 0x00000002f2897824 */ /* 0x000fe400078e0296 */
[----:B------:R-:W-:Y:S01]  /*6a80*/  @!P4 IMAD.MOV R110, RZ, RZ, -R110 ;  /* 0x000000ffff6ec224 */ /* 0x000fe200078e0a6e */
[----:B------:R-:W-:Y:S01]  /*6a90*/  ISETP.GE.AND P4, PT, R204, RZ, PT ;  /* 0x000000ffcc00720c */ /* 0x000fe20003f86270 */
[----:B------:R-:W-:Y:S02]  /*6aa0*/  IMAD R143, R242, 0x2, R137 ;  /* 0x00000002f28f7824 */ /* 0x000fe400078e0289 */
[----:B------:R-:W-:Y:S01]  /*6ab0*/  @!P2 IMAD.MOV R185, RZ, RZ, -R185 ;  /* 0x000000ffffb9a224 */ /* 0x000fe200078e0ab9 */
[----:B------:R-:W-:Y:S01]  /*6ac0*/  ISETP.GE.AND P2, PT, R202, RZ, PT ;  /* 0x000000ffca00720c */ /* 0x000fe20003f46270 */
[----:B------:R-:W-:Y:S01]  /*6ad0*/  @!P5 IMAD.MOV R247, RZ, RZ, -R247 ;  /* 0x000000fffff7d224 */ /* 0x000fe200078e0af7 */
[----:B------:R-:W-:Y:S01]  /*6ae0*/  ISETP.GE.AND P5, PT, R201, RZ, PT ;  /* 0x000000ffc900720c */ /* 0x000fe20003fa6270 */
[----:B------:R-:W-:-:S02]  /*6af0*/  IMAD R151, R242, 0x2, R143 ;  /* 0x00000002f2977824 */ /* 0x000fc400078e028f */
[----:B------:R-:W-:Y:S02]  /*6b00*/  @!P1 IMAD.MOV R184, RZ, RZ, -R184 ;  /* 0x000000ffffb89224 */ /* 0x000fe400078e0ab8 */
[----:B------:R-:W-:Y:S01]  /*6b10*/  IMAD R163, R242, 0x2, R151 ;  /* 0x00000002f2a37824 */ /* 0x000fe200078e0297 */
[----:B------:R-:W-:Y:S01]  /*6b20*/  ISETP.GE.AND P1, PT, R203, RZ, PT ;  /* 0x000000ffcb00720c */ /* 0x000fe20003f26270 */
[----:B------:R-:W-:Y:S01]  /*6b30*/  @!P4 IMAD.MOV R248, RZ, RZ, -R248 ;  /* 0x000000fffff8c224 */ /* 0x000fe200078e0af8 */
[----:B------:R-:W-:Y:S01]  /*6b40*/  ISETP.GE.AND P4, PT, R200, RZ, PT ;  /* 0x000000ffc800720c */ /* 0x000fe20003f86270 */
[----:B------:R-:W-:Y:S02]  /*6b50*/  IMAD R157, R242, 0x2, R163 ;  /* 0x00000002f29d7824 */ /* 0x000fe400078e02a3 */
        /* <DEDUP_REMOVED lines=11> */
[----:B------:R-:W1:Y:S01]  /*6c10*/  S2R R0, SR_TID.X ;  /* 0x0000000000007919 */ /* 0x000e620000002100 */
        /* <DEDUP_REMOVED lines=20> */
[C---:B------:R-:W-:Y:S02]  /*6d60*/  IMAD R115, R242.reuse, 0x2, R25 ;  /* 0x00000002f2737824 */ /* 0x040fe400078e0219 */
[----:B------:R-:W-:Y:S01]  /*6d70*/  @!P4 IMAD.MOV R169, RZ, RZ, -R169 ;  /* 0x000000ffffa9c224 */ /* 0x000fe200078e0aa9 */
[----:B------:R-:W-:Y:S01]  /*6d80*/  ISETP.GE.AND P4, PT, R187, RZ, PT ;  /* 0x000000ffbb00720c */ /* 0x000fe20003f86270 */
[----:B------:R-:W-:Y:S02]  /*6d90*/  IMAD R173, R242, 0x2, R115 ;  /* 0x00000002f2ad7824 */ /* 0x000fe400078e0273 */
[----:B------:R-:W-:Y:S01]  /*6da0*/  @!P2 IMAD.MOV R133, RZ, RZ, -R133 ;  /* 0x000000ffff85a224 */ /* 0x000fe200078e0a85 */
[----:B------:R-:W-:Y:S01]  /*6db0*/  ISETP.GT.AND P2, PT, R2, 0x7f, PT ;  /* 0x0000007f0200780c */ /* 0x000fe20003f44270 */
[----:B------:R-:W-:Y:S01]  /*6dc0*/  @!P5 IMAD.MOV R132, RZ, RZ, -R132 ;  /* 0x000000ffff84d224 */ /* 0x000fe200078e0a84 */
[----:B------:R-:W-:Y:S01]  /*6dd0*/  ISETP.GE.AND P5, PT, R159, RZ, PT ;  /* 0x000000ff9f00720c */ /* 0x000fe20003fa6270 */
[----:B------:R-:W-:Y:S01]  /*6de0*/  IMAD R129, R242, 0x2, R173 ;  /* 0x00000002f2817824 */ /* 0x000fe200078e02ad */
[----:B-1----:R-:W-:Y:S01]  /*6df0*/  SHF.R.U32.HI R0, RZ, 0x7, R0 ;  /* 0x00000007ff007819 */ /* 0x002fe20000011600 */
[----:B------:R-:W-:Y:S01]  /*6e00*/  @!P3 IMAD.MOV R81, RZ, RZ, -R81 ;  /* 0x000000ffff51b224 */ /* 0x000fe200078e0a51 */
[----:B------:R-:W-:-:S02]  /*6e10*/  SEL R6, RZ, 0x4, !P2 ;  /* 0x00000004ff067807 */ /* 0x000fc40005000000 */
[----:B------:R-:W-:Y:S01]  /*6e20*/  ISETP.GE.AND P2, PT, R188, RZ, PT ;  /* 0x000000ffbc00720c */ /* 0x000fe20003f46270 */
[----:B------:R-:W-:Y:S01]  /*6e30*/  IMAD R172, R242, 0x2, R129 ;  /* 0x00000002f2ac7824 */ /* 0x000fe200078e0281 */
[----:B------:R-:W-:Y:S02]  /*6e40*/  ISETP.NE.AND P3, PT, R186, RZ, PT ;  /* 0x000000ffba00720c */ /* 0x000fe40003f65270 */
[----:B------:R-:W-:Y:S02]  /*6e50*/  SGXT.U32 R0, R0, 0x1 ;  /* 0x000000010000781a */ /* 0x000fe40000000000 */
[C---:B------:R-:W-:Y:S02]  /*6e60*/  SEL R184, R112.reuse, R184, !P0 ;  /* 0x000000b870b87207 */ /* 0x040fe40004000000 */
[C---:B------:R-:W-:Y:S01]  /*6e70*/  SEL R185, R112.reuse, R185, !P0 ;  /* 0x000000b970b97207 */ /* 0x040fe20004000000 */
[----:B------:R-:W-:Y:S01]  /*6e80*/  @!P1 IMAD.MOV R149, RZ, RZ, -R149 ;  /* 0x000000ffff959224 */ /* 0x000fe200078e0a95 */
[C---:B------:R-:W-:Y:S01]  /*6e90*/  SEL R248, R112.reuse, R248, !P0 ;  /* 0x000000f870f87207 */ /* 0x040fe20004000000 */
[----:B------:R-:W-:Y:S01]  /*6ea0*/  @!P4 IMAD.MOV R124, RZ, RZ, -R124 ;  /* 0x000000ffff7cc224 */ /* 0x000fe200078e0a7c */
[----:B------:R-:W-:-:S02]  /*6eb0*/  SEL R249, R112, R249, !P0 ;  /* 0x000000f970f97207 */ /* 0x000fc40004000000 */
[C---:B------:R-:W-:Y:S02]  /*6ec0*/  SEL R250, R112.reuse, R250, !P0 ;  /* 0x000000fa70fa7207 */ /* 0x040fe40004000000 */
[----:B------:R-:W-:Y:S01]  /*6ed0*/  SEL R251, R112, R251, !P0 ;  /* 0x000000fb70fb7207 */ /* 0x000fe20004000000 */
[----:B------:R-:W-:Y:S01]  /*6ee0*/  IMAD R171, R242, 0x2, R172 ;  /* 0x00000002f2ab7824 */ /* 0x000fe200078e02ac */
[----:B------:R-:W-:Y:S02]  /*6ef0*/  ISETP.GE.AND P1, PT, R174, RZ, PT ;  /* 0x000000ffae00720c */ /* 0x000fe40003f26270 */
[----:B------:R-:W-:Y:S02]  /*6f00*/  LOP3.LUT R2, R0, 0x2, RZ, 0xfc, !PT ;  /* 0x0000000200027812 */ /* 0x000fe400078efcff */
[----:B------:R-:W-:Y:S02]  /*6f10*/  ISETP.GE.AND P4, PT, R175, RZ, PT ;  /* 0x000000ffaf00720c */ /* 0x000fe40003f86270 */
[----:B------:R-:W-:-:S02]  /*6f20*/  ISETP.GE.AND P6, PT, R168, RZ, PT ;  /* 0x000000ffa800720c */ /* 0x000fc40003fc6270 */
[----:B------:R-:W-:Y:S01]  /*6f30*/  SEL R3, R112, R182, !P0 ;  /* 0x000000b670037207 */ /* 0x000fe20004000000 */
[----:B------:R-:W-:Y:S01]  /*6f40*/  STL.64 [R1+0xb30], R184 ;  /* 0x000b30b801007387 */ /* 0x000fe20000100a00 */
[----:B------:R-:W-:Y:S01]  /*6f50*/  @!P5 IMAD.MOV R122, RZ, RZ, -R122 ;  /* 0x000000ffff7ad224 */ /* 0x000fe200078e0a7a */
[----:B------:R-:W-:Y:S02]  /*6f60*/  ISETP.GE.AND P5, PT, R2, R4, PT ;  /* 0x000000040200720c */ /* 0x000fe40003fa6270 */
[----:B------:R-:W-:Y:S01]  /*6f70*/  STL.64 [R1+0xb38], R248 ;  /* 0x000b38f801007387 */ /* 0x000fe20000100a00 */
[----:B------:R-:W-:Y:S01]  /*6f80*/  IMAD R170, R242, 0x2, R171 ;  /* 0x00000002f2aa7824 */ /* 0x000fe200078e02ab */
[----:B------:R-:W-:Y:S02]  /*6f90*/  SEL R2, R112, R181, !P0 ;  /* 0x000000b570027207 */ /* 0x000fe40004000000 */
[----:B------:R-:W-:Y:S01]  /*6fa0*/  STL.64 [R1+0xb40], R250 ;  /* 0x000b40fa01007387 */ /* 0x000fe20000100a00 */
[----:B------:R-:W-:-:S03]  /*6fb0*/  @!P2 IMAD.MOV R8, RZ, RZ, -R8 ;  /* 0x000000ffff08a224 */ /* 0x000fc600078e0a08 */
[----:B------:R1:W-:Y:S01]  /*6fc0*/  STL [R1+0x260], R3 ;  /* 0x0002600301007387 */ /* 0x0003e20000100800 */
[----:B------:R-:W-:Y:S01]  /*6fd0*/  IMAD R158, R242, 0x2, R170 ;  /* 0x00000002f29e7824 */ /* 0x000fe200078e02aa */
[----:B------:R-:W-:Y:S02]  /*6fe0*/  @!P3 LOP3.LUT R8, RZ, R186, RZ, 0x33, !PT ;  /* 0x000000baff08b212 */ /* 0x000fe400078e33ff */
[----:B------:R2:W-:Y:S01]  /*6ff0*/  STL [R1+0x264], R2 ;  /* 0x0002640201007387 */ /* 0x0005e20000100800 */
[C---:B-1----:R-:W-:Y:S02]  /*7000*/  SEL R3, R112.reuse, R179, !P0 ;  /* 0x000000b370037207 */ /* 0x042fe40004000000 */
[----:B------:R-:W-:Y:S01]  /*7010*/  SEL R250, R112, R149, !P0 ;  /* 0x0000009570fa7207 */ /* 0x000fe20004000000 */
[----:B------:R-:W-:Y:S01]  /*7020*/  IMAD R153, R242, 0x2, R158 ;  /* 0x00000002f2997824 */ /* 0x000fe200078e029e */
[----:B--2---:R-:W-:Y:S01]  /*7030*/  SEL R2, R112, R178, !P0 ;  /* 0x000000b270027207 */ /* 0x004fe20004000000 */
[----:B------:R1:W-:Y:S01]  /*7040*/  STL [R1+0x26c], R3 ;  /* 0x00026c0301007387 */ /* 0x0003e20000100800 */
[----:B------:R-:W-:-:S02]  /*7050*/  @!P1 IMAD.MOV R123, RZ, RZ, -R123 ;  /* 0x000000ffff7b9224 */ /* 0x000fc400078e0a7b */
[----:B------:R-:W-:Y:S02]  /*7060*/  @!P4 IMAD.MOV R121, RZ, RZ, -R121 ;  /* 0x000000ffff79c224 */ /* 0x000fe400078e0a79 */
[----:B------:R-:W-:Y:S02]  /*7070*/  @!P6 IMAD.MOV R120, RZ, RZ, -R120 ;  /* 0x000000ffff78e224 */ /* 0x000fe400078e0a78 */
[----:B------:R-:W-:Y:S01]  /*7080*/  IMAD R8, R8, R5, RZ ;  /* 0x0000000508087224 */ /* 0x000fe200078e02ff */
[----:B-1----:R-:W-:Y:S01]  /*7090*/  SEL R3, R112, R132, !P0 ;  /* 0x0000008470037207 */ /* 0x002fe20004000000 */
[----:B------:R-:W-:Y:S01]  /*70a0*/  STL [R1+0xb48], R250 ;  /* 0x000b48fa01007387 */ /* 0x000fe20000100800 */
[----:B------:R-:W-:Y:S01]  /*70b0*/  IMAD R152, R242, 0x2, R153 ;  /* 0x00000002f2987824 */ /* 0x000fe200078e0299 */
[C---:B------:R-:W-:Y:S02]  /*70c0*/  SEL R184, R112.reuse, R180, !P0 ;  /* 0x000000b470b87207 */ /* 0x040fe40004000000 */
[----:B------:R1:W-:Y:S01]  /*70d0*/  STL.64 [R1+0xb50], R2 ;  /* 0x000b500201007387 */ /* 0x0003e20000100a00 */
[----:B------:R-:W-:-:S02]  /*70e0*/  SEL R244, R112, R244, !P0 ;  /* 0x000000f470f47207 */ /* 0x000fc40004000000 */
[C---:B------:R-:W-:Y:S02]  /*70f0*/  SEL R9, R112.reuse, R9, !P0 ;  /* 0x0000000970097207 */ /* 0x040fe40004000000 */
[C---:B------:R-:W-:Y:S02]  /*7100*/  SEL R113, R112.reuse, R113, !P0 ;  /* 0x0000007170717207 */ /* 0x040fe40004000000 */
[C---:B------:R-:W-:Y:S02]  /*7110*/  SEL R111, R112.reuse, R111, !P0 ;  /* 0x0000006f706f7207 */ /* 0x040fe40004000000 */
[C---:B------:R-:W-:Y:S02]  /*7120*/  SEL R108, R112.reuse, R108, !P0 ;  /* 0x0000006c706c7207 */ /* 0x040fe40004000000 */
[C---:B------:R-:W-:Y:S02]  /*7130*/  SEL R107, R112.reuse, R107, !P0 ;  /* 0x0000006b706b7207 */ /* 0x040fe40004000000 */
        /* <DEDUP_REMOVED lines=106> */
[C---:B-1----:R-:W-:Y:S02]  /*77e0*/  SEL R2, R112.reuse, R122, !P0 ;  /* 0x0000007a70027207 */ /* 0x042fe40004000000 */
[C---:B------:R-:W-:Y:S02]  /*77f0*/  SEL R251, R112.reuse, R121, !P0 ;  /* 0x0000007970fb7207 */ /* 0x040fe40004000000 */
[----:B------:R-:W-:-:S02]  /*7800*/  SEL R250, R112, R120, !P0 ;  /* 0x0000007870fa7207 */ /* 0x000fc40004000000 */
[----:B------:R-:W-:Y:S01]  /*7810*/  LEA R122, P0, R8, UR4, 0x2 ;  /* 0x00000004087a7c11 */ /* 0x000fe2000f8010ff */
[----:B------:R-:W-:Y:S01]  /*7820*/  IMAD R144, R242, 0x2, R152 ;  /* 0x00000002f2907824 */ /* 0x000fe200078e0298 */
[----:B------:R-:W-:Y:S02]  /*7830*/  LOP3.LUT R3, R0, 0x20, RZ, 0xfc, !PT ;  /* 0x0000002000037812 */ /* 0x000fe400078efcff */
[----:B------:R-:W-:Y:S01]  /*7840*/  LEA.HI.X.SX32 R8, R8, UR5, 0x2, P0 ;  /* 0x0000000508087c11 */ /* 0x000fe200080f16ff */
[----:B------:R-:W-:Y:S01]  /*7850*/  IMAD R139, R242, 0x2, R144 ;  /* 0x00000002f28b7824 */ /* 0x000fe200078e0290 */
[----:B------:R-:W-:Y:S01]  /*7860*/  ISETP.GE.AND P0, PT, R3, R4, PT ;  /* 0x000000040300720c */ /* 0x000fe20003f06270 */
[----:B------:R-:W-:Y:S01]  /*7870*/  IMAD R5, R183, R243, RZ ;  /* 0x000000f3b7057224 */ /* 0x000fe200078e02ff */
[----:B------:R-:W-:Y:S01]  /*7880*/  SEL R120, R6, RZ, !P5 ;  /* 0x000000ff06787207 */ /* 0x000fe20006800000 */
[----:B------:R-:W-:Y:S01]  /*7890*/  IMAD R138, R242, 0x2, R139 ;  /* 0x00000002f28a7824 */ /* 0x000fe200078e028b */
[----:B------:R-:W-:Y:S01]  /*78a0*/  SEL R121, R6, RZ, !P0 ;  /* 0x000000ff06797207 */ /* 0x000fe20004000000 */
[----:B------:R1:W-:Y:S01]  /*78b0*/  STL.64 [R1+0xb58], R184 ;  /* 0x000b58b801007387 */ /* 0x0003e20000100a00 */
[-C--:B------:R-:W-:Y:S01]  /*78c0*/  LEA R240, P0, R167, R122.reuse, 0x2 ;  /* 0x0000007aa7f07211 */ /* 0x080fe200078010ff */
[----:B------:R-:W-:Y:S01]  /*78d0*/  ULDC.64 UR4, c[0x0][0x218] ;  /* 0x0000860000047ab9 */ /* 0x000fe20000000a00 */
[----:B------:R-:W-:-:S02]  /*78e0*/  LEA R238, P5, R154, R122, 0x2 ;  /* 0x0000007a9aee7211 */ /* 0x000fc400078a10ff */
[----:B------:R-:W-:Y:S01]  /*78f0*/  LEA R124, P3, R125, R122, 0x2 ;  /* 0x0000007a7d7c7211 */ /* 0x000fe200078610ff */
[----:B------:R-:W-:Y:S01]  /*7900*/  IMAD R116, R242, 0x2, R138 ;  /* 0x00000002f2747824 */ /* 0x000fe200078e028a */
[-C--:B------:R-:W-:Y:S02]  /*7910*/  LEA.HI.X.SX32 R241, R167, R8.reuse, 0x2, P0 ;  /* 0x00000008a7f17211 */ /* 0x080fe400000f16ff */
[----:B------:R-:W-:Y:S02]  /*7920*/  LEA.HI.X.SX32 R239, R154, R8, 0x2, P5 ;  /* 0x000000089aef7211 */ /* 0x000fe400028f16ff */
[-C--:B------:R-:W-:Y:S02]  /*7930*/  LEA R224, P6, R166, R122.reuse, 0x2 ;  /* 0x0000007aa6e07211 */ /* 0x080fe400078c10ff */
[----:B------:R-:W-:Y:S02]  /*7940*/  LEA R154, P0, R155, R122, 0x2 ;  /* 0x0000007a9b9a7211 */ /* 0x000fe400078010ff */
[----:B------:R-:W-:-:S02]  /*7950*/  LEA.HI.X.SX32 R125, R125, R8, 0x2, P3 ;  /* 0x000000087d7d7211 */ /* 0x000fc400018f16ff */
[-C--:B------:R-:W-:Y:S02]  /*7960*/  LEA R210, P5, R165, R122.reuse, 0x2 ;  /* 0x0000007aa5d27211 */ /* 0x080fe400078a10ff */
[----:B------:R-:W-:Y:S01]  /*7970*/  LEA R200, P3, R164, R122, 0x2 ;  /* 0x0000007aa4c87211 */ /* 0x000fe200078610ff */
[----:B------:R-:W-:Y:S01]  /*7980*/  IMAD R118, R242, 0x2, R116 ;  /* 0x00000002f2767824 */ /* 0x000fe200078e0274 */
[-C--:B------:R-:W-:Y:S02]  /*7990*/  LEA.HI.X.SX32 R225, R166, R8.reuse, 0x2, P6 ;  /* 0x00000008a6e17211 */ /* 0x080fe400030f16ff */
[-C--:B------:R-:W-:Y:S02]  /*79a0*/  LEA.HI.X.SX32 R155, R155, R8.reuse, 0x2, P0 ;  /* 0x000000089b9b7211 */ /* 0x080fe400000f16ff */
[----:B------:R-:W-:Y:S02]  /*79b0*/  LEA.HI.X.SX32 R211, R165, R8, 0x2, P5 ;  /* 0x00000008a5d37211 */ /* 0x000fe400028f16ff */
[----:B------:R-:W-:-:S02]  /*79c0*/  LEA R196, P6, R162, R122, 0x2 ;  /* 0x0000007aa2c47211 */ /* 0x000fc400078c10ff */
[----:B------:R-:W-:Y:S02]  /*79d0*/  LEA R182, P0, R160, R122, 0x2 ;  /* 0x0000007aa0b67211 */ /* 0x000fe400078010ff */
[----:B------:R-:W-:Y:S02]  /*79e0*/  LEA.HI.X.SX32 R201, R164, R8, 0x2, P3 ;  /* 0x00000008a4c97211 */ /* 0x000fe400018f16ff */
[-C--:B------:R-:W-:Y:S01]  /*79f0*/  LEA R178, P5, R134, R122.reuse, 0x2 ;  /* 0x0000007a86b27211 */ /* 0x080fe200078a10ff */
[----:B------:R-:W-:Y:S01]  /*7a00*/  IMAD R126, R242, 0x2, R118 ;  /* 0x00000002f27e7824 */ /* 0x000fe200078e0276 */
[----:B------:R-:W-:Y:S02]  /*7a10*/  LEA R164, P3, R146, R122, 0x2 ;  /* 0x0000007a92a47211 */ /* 0x000fe400078610ff */
[-C--:B------:R-:W-:Y:S02]  /*7a20*/  LEA.HI.X.SX32 R197, R162, R8.reuse, 0x2, P6 ;  /* 0x00000008a2c57211 */ /* 0x080fe400030f16ff */
[----:B------:R-:W-:-:S02]  /*7a30*/  LEA.HI.X.SX32 R183, R160, R8, 0x2, P0 ;  /* 0x00000008a0b77211 */ /* 0x000fc400000f16ff */
[----:B------:R-:W-:Y:S01]  /*7a40*/  LEA.HI.X.SX32 R179, R134, R8, 0x2, P5 ;  /* 0x0000000886b37211 */ /* 0x000fe200028f16ff */
[----:B------:R-:W-:Y:S01]  /*7a50*/  IMAD R117, R242, 0x2, R126 ;  /* 0x00000002f2757824 */ /* 0x000fe200078e027e */
[-C--:B------:R-:W-:Y:S02]  /*7a60*/  LEA R160, P6, R161, R122.reuse, 0x2 ;  /* 0x0000007aa1a07211 */ /* 0x080fe400078c10ff */
[----:B------:R-:W-:Y:S02]  /*7a70*/  LEA R134, P0, R135, R122, 0x2 ;  /* 0x0000007a87867211 */ /* 0x000fe400078010ff */
[----:B------:R-:W-:Y:S02]  /*7a80*/  LEA.HI.X.SX32 R165, R146, R8, 0x2, P3 ;  /* 0x0000000892a57211 */ /* 0x000fe400018f16ff */
[-C--:B------:R-:W-:Y:S02]  /*7a90*/  LEA R146, P5, R147, R122.reuse, 0x2 ;  /* 0x0000007a93927211 */ /* 0x080fe400078a10ff */
[----:B------:R-:W-:Y:S01]  /*7aa0*/  LEA R230, P3, R136, R122, 0x2 ;  /* 0x0000007a88e67211 */ /* 0x000fe200078610ff */
[----:B------:R-:W-:Y:S01]  /*7ab0*/  IMAD R119, R242, 0x2, R117 ;  /* 0x00000002f2777824 */ /* 0x000fe200078e0275 */
[----:B------:R-:W-:-:S02]  /*7ac0*/  LEA.HI.X.SX32 R161, R161, R8, 0x2, P6 ;  /* 0x00000008a1a17211 */ /* 0x000fc400030f16ff */
[----:B------:R-:W-:Y:S02]  /*7ad0*/  LEA.HI.X.SX32 R135, R135, R8, 0x2, P0 ;  /* 0x0000000887877211 */ /* 0x000fe400000f16ff */
[----:B------:R-:W-:Y:S02]  /*7ae0*/  LEA R232, P6, R142, R122, 0x2 ;  /* 0x0000007a8ee87211 */ /* 0x000fe400078c10ff */
[----:B------:R-:W-:Y:S02]  /*7af0*/  LEA.HI.X.SX32 R147, R147, R8, 0x2, P5 ;  /* 0x0000000893937211 */ /* 0x000fe400028f16ff */
[----:B------:R-:W-:Y:S02]  /*7b00*/  LEA R236, P0, R150, R122, 0x2 ;  /* 0x0000007a96ec7211 */ /* 0x000fe400078010ff */
[----:B------:R-:W-:Y:S02]  /*7b10*/  LEA.HI.X.SX32 R231, R136, R8, 0x2, P3 ;  /* 0x0000000888e77211 */ /* 0x000fe400018f16ff */
[----:B------:R-:W-:Y:S01]  /*7b20*/  LEA R136, P5, R137, R122, 0x2 ;  /* 0x0000007a89887211 */ /* 0x000fe200078a10ff */
[----:B------:R-:W-:Y:S01]  /*7b30*/  IMAD R127, R242, 0x2, R119 ;  /* 0x00000002f27f7824 */ /* 0x000fe200078e0277 */
[----:B------:R-:W-:-:S02]  /*7b40*/  LEA.HI.X.SX32 R233, R142, R8, 0x2, P6 ;  /* 0x000000088ee97211 */ /* 0x000fc400030f16ff */
[----:B------:R-:W-:Y:S02]  /*7b50*/  LEA.HI.X.SX32 R237, R150, R8, 0x2, P0 ;  /* 0x0000000896ed7211 */ /* 0x000fe400000f16ff */
[-C--:B------:R-:W-:Y:S02]  /*7b60*/  LEA R142, P3, R143, R122.reuse, 0x2 ;  /* 0x0000007a8f8e7211 */ /* 0x080fe400078610ff */
[----:B------:R-:W-:Y:S02]  /*7b70*/  LEA R150, P6, R151, R122, 0x2 ;  /* 0x0000007a97967211 */ /* 0x000fe400078c10ff */
[----:B------:R-:W-:Y:S02]  /*7b80*/  LEA.HI.X.SX32 R137, R137, R8, 0x2, P5 ;  /* 0x0000000889897211 */ /* 0x000fe400028f16ff */
[-C--:B------:R-:W-:Y:S02]  /*7b90*/  LEA R162, P0, R163, R122.reuse, 0x2 ;  /* 0x0000007aa3a27211 */ /* 0x080fe400078010ff */
[----:B------:R-:W-:Y:S01]  /*7ba0*/  LEA R166, P5, R157, R122, 0x2 ;  /* 0x0000007a9da67211 */ /* 0x000fe200078a10ff */
[----:B------:R-:W-:Y:S01]  /*7bb0*/  IMAD R145, R242, 0x2, R127 ;  /* 0x00000002f2917824 */ /* 0x000fe200078e027f */
[-C--:B------:R-:W-:Y:S01]  /*7bc0*/  LEA.HI.X.SX32 R143, R143, R8.reuse, 0x2, P3 ;  /* 0x000000088f8f7211 */ /* 0x080fe200018f16ff */
[----:B-1----:R-:W-:Y:S01]  /*7bd0*/  IMAD.MOV.U32 R184, RZ, RZ, R180 ;  /* 0x000000ffffb87224 */ /* 0x002fe200078e00b4 */
[----:B------:R-:W-:Y:S01]  /*7be0*/  LEA.HI.X.SX32 R151, R151, R8, 0x2, P6 ;  /* 0x0000000897977211 */ /* 0x000fe200030f16ff */
[----:B------:R-:W-:Y:S01]  /*7bf0*/  IMAD.MOV.U32 R185, RZ, RZ, R176 ;  /* 0x000000ffffb97224 */ /* 0x000fe200078e00b0 */
[----:B------:R-:W-:-:S02]  /*7c00*/  LEA R194, P3, R156, R122, 0x2 ;  /* 0x0000007a9cc27211 */ /* 0x000fc400078610ff */
[----:B------:R-:W-:Y:S02]  /*7c10*/  LEA.HI.X.SX32 R163, R163, R8, 0x2, P0 ;  /* 0x00000008a3a37211 */ /* 0x000fe400000f16ff */
[----:B------:R-:W-:Y:S02]  /*7c20*/  LEA R180, P6, R141, R122, 0x2 ;  /* 0x0000007a8db47211 */ /* 0x000fe400078c10ff */
[----:B------:R-:W-:Y:S01]  /*7c30*/  LEA.HI.X.SX32 R167, R157, R8, 0x2, P5 ;  /* 0x000000089da77211 */ /* 0x000fe200028f16ff */
[----:B------:R-:W-:Y:S01]  /*7c40*/  IMAD R174, R242, 0x2, R145 ;  /* 0x00000002f2ae7824 */ /* 0x000fe200078e0291 */
[-C--:B------:R-:W-:Y:S02]  /*7c50*/  LEA R176, P0, R140, R122.reuse, 0x2 ;  /* 0x0000007a8cb07211 */ /* 0x080fe400078010ff */
[----:B------:R-:W-:Y:S01]  /*7c60*/  LEA R198, P5, R130, R122, 0x2 ;  /* 0x0000007a82c67211 */ /* 0x000fe200078a10ff */
[----:B------:R-:W-:Y:S01]  /*7c70*/  IMAD.MOV.U32 R3, RZ, RZ, R181 ;  /* 0x000000ffff037224 */ /* 0x000fe200078e00b5 */
[----:B------:R-:W-:-:S02]  /*7c80*/  LEA.HI.X.SX32 R195, R156, R8, 0x2, P3 ;  /* 0x000000089cc37211 */ /* 0x000fc400018f16ff */
[----:B------:R-:W-:Y:S01]  /*7c90*/  LEA.HI.X.SX32 R181, R141, R8, 0x2, P6 ;  /* 0x000000088db57211 */ /* 0x000fe200030f16ff */
[----:B------:R-:W-:Y:S01]  /*7ca0*/  IMAD R159, R242, 0x2, R174 ;  /* 0x00000002f29f7824 */ /* 0x000fe200078e02ae */
[C---:B------:R-:W-:Y:S02]  /*7cb0*/  LEA R156, P3, R131.reuse, R122, 0x2 ;  /* 0x0000007a839c7211 */ /* 0x040fe400078610ff */
        /* <DEDUP_REMOVED lines=20> */
[----:B------:R-:W-:-:S02]  /*7e00*/  LEA.HI.X.SX32 R235, R173, R8, 0x2, P5 ;  /* 0x00000008adeb7211 */ /* 0x000fc400028f16ff */
[-C--:B------:R-:W-:Y:S02]  /*7e10*/  LEA.HI.X.SX32 R129, R129, R8.reuse, 0x2, P3 ;  /* 0x0000000881817211 */ /* 0x080fe400018f16ff */
[----:B------:R-:W-:Y:S02]  /*7e20*/  LEA.HI.X.SX32 R223, R172, R8, 0x2, P6 ;  /* 0x00000008acdf7211 */ /* 0x000fe400030f16ff */
[-C--:B------:R-:W-:Y:S02]  /*7e30*/  LEA R208, P5, R170, R122.reuse, 0x2 ;  /* 0x0000007aaad07211 */ /* 0x080fe400078a10ff */
[----:B------:R-:W-:Y:S02]  /*7e40*/  LEA R202, P3, R158, R122, 0x2 ;  /* 0x0000007a9eca7211 */ /* 0x000fe400078610ff */
[----:B------:R-:W-:Y:S02]  /*7e50*/  LEA.HI.X.SX32 R219, R171, R8, 0x2, P0 ;  /* 0x00000008abdb7211 */ /* 0x000fe400000f16ff */
[-C--:B------:R-:W-:Y:S01]  /*7e60*/  LEA R192, P6, R153, R122.reuse, 0x2 ;  /* 0x0000007a99c07211 */ /* 0x080fe200078c10ff */
[----:B------:R-:W-:Y:S01]  /*7e70*/  IMAD R148, R242, 0x2, R187 ;  /* 0x00000002f2947824 */ /* 0x000fe200078e02bb */
[----:B------:R-:W-:-:S02]  /*7e80*/  LEA R188, P0, R152, R122, 0x2 ;  /* 0x0000007a98bc7211 */ /* 0x000fc400078010ff */
[-C--:B------:R-:W-:Y:S02]  /*7e90*/  LEA.HI.X.SX32 R209, R170, R8.reuse, 0x2, P5 ;  /* 0x00000008aad17211 */ /* 0x080fe400028f16ff */
[-C--:B------:R-:W-:Y:S02]  /*7ea0*/  LEA.HI.X.SX32 R203, R158, R8.reuse, 0x2, P3 ;  /* 0x000000089ecb7211 */ /* 0x080fe400018f16ff */
[----:B------:R-:W-:Y:S01]  /*7eb0*/  LEA.HI.X.SX32 R193, R153, R8, 0x2, P6 ;  /* 0x0000000899c17211 */ /* 0x000fe200030f16ff */
[----:B------:R-:W-:Y:S01]  /*7ec0*/  IMAD R169, R242, 0x2, R148 ;  /* 0x00000002f2a97824 */ /* 0x000fe200078e0294 */
        /* <DEDUP_REMOVED lines=12> */
[----:B------:R-:W-:Y:S02]  /*7f90*/  LEA R116, P6, R117, R122, 0x2 ;  /* 0x0000007a75747211 */ /* 0x000fe400078c10ff */
[----:B------:R-:W-:Y:S01]  /*7fa0*/  ISETP.GE.AND P1, PT, R0, R4, PT ;  /* 0x000000040000720c */ /* 0x000fe20003f26270 */
[----:B------:R-:W-:Y:S01]  /*7fb0*/  IMAD R149, R242, 0x2, R132 ;  /* 0x00000002f2957824 */ /* 0x000fe200078e0284 */
[-C--:B------:R-:W-:Y:S02]  /*7fc0*/  LEA.HI.X.SX32 R227, R118, R8.reuse, 0x2, P5 ;  /* 0x0000000876e37211 */ /* 0x080fe400028f16ff */
[----:B------:R-:W-:-:S02]  /*7fd0*/  LEA.HI.X.SX32 R139, R126, R8, 0x2, P3 ;  /* 0x000000087e8b7211 */ /* 0x000fc400018f16ff */
[----:B------:R-:W-:Y:S02]  /*7fe0*/  LEA R126, P5, R127, R122, 0x2 ;  /* 0x0000007a7f7e7211 */ /* 0x000fe400078a10ff */
[----:B------:R-:W-:Y:S02]  /*7ff0*/  LEA.HI.X.SX32 R117, R117, R8, 0x2, P6 ;  /* 0x0000000875757211 */ /* 0x000fe400030f16ff */
[----:B------:R-:W-:Y:S02]  /*8000*/  SEL R112, R6, RZ, !P1 ;  /* 0x000000ff06707207 */ /* 0x000fe40004800000 */
[-C--:B------:R-:W-:Y:S02]  /*8010*/  LEA R118, P0, R119, R122.reuse, 0x2 ;  /* 0x0000007a77767211 */ /* 0x080fe400078010ff */
[-C--:B------:R-:W-:Y:S02]  /*8020*/  LEA R144, P3, R145, R122.reuse, 0x2 ;  /* 0x0000007a91907211 */ /* 0x080fe400078610ff */
[----:B------:R-:W-:-:S02]  /*8030*/  LEA R214, P6, R174, R122, 0x2 ;  /* 0x0000007aaed67211 */ /* 0x000fc400078c10ff */
[----:B------:R-:W-:Y:S01]  /*8040*/  ISETP.NE.U32.AND P1, PT, R120, RZ, PT ;  /* 0x000000ff7800720c */ /* 0x000fe20003f25070 */
[----:B------:R-:W-:Y:S01]  /*8050*/  IMAD R120, R242, 0x2, R149 ;  /* 0x00000002f2787824 */ /* 0x000fe200078e0295 */
[-C--:B------:R-:W-:Y:S02]  /*8060*/  LEA.HI.X.SX32 R127, R127, R8.reuse, 0x2, P5 ;  /* 0x000000087f7f7211 */ /* 0x080fe400028f16ff */
[-C--:B------:R-:W-:Y:S02]  /*8070*/  LEA.HI.X.SX32 R119, R119, R8.reuse, 0x2, P0 ;  /* 0x0000000877777211 */ /* 0x080fe400000f16ff */
[----:B------:R-:W-:Y:S02]  /*8080*/  LEA.HI.X.SX32 R145, R145, R8, 0x2, P3 ;  /* 0x0000000891917211 */ /* 0x000fe400018f16ff */
[----:B------:R-:W-:Y:S02]  /*8090*/  LEA R206, P5, R175, R122, 0x2 ;  /* 0x0000007aafce7211 */ /* 0x000fe400078a10ff */
[----:B------:R-:W-:Y:S01]  /*80a0*/  LEA.HI.X.SX32 R215, R174, R8, 0x2, P6 ;  /* 0x00000008aed77211 */ /* 0x000fe200030f16ff */
[----:B------:R-:W-:Y:S01]  /*80b0*/  IMAD R133, R242, 0x2, R120 ;  /* 0x00000002f2857824 */ /* 0x000fe200078e0278 */
[----:B------:R-:W-:-:S02]  /*80c0*/  LEA R158, P0, R159, R122, 0x2 ;  /* 0x0000007a9f9e7211 */ /* 0x000fc400078010ff */
[----:B------:R-:W-:Y:S02]  /*80d0*/  LEA R174, P3, R168, R122, 0x2 ;  /* 0x0000007aa8ae7211 */ /* 0x000fe400078610ff */
[-C--:B------:R-:W-:Y:S01]  /*80e0*/  LEA.HI.X.SX32 R207, R175, R8.reuse, 0x2, P5 ;  /* 0x00000008afcf7211 */ /* 0x080fe200028f16ff */
[----:B------:R-:W-:Y:S01]  /*80f0*/  IMAD R123, R242, 0x2, R133 ;  /* 0x00000002f27b7824 */ /* 0x000fe200078e0285 */
[-C--:B------:R-:W-:Y:S02]  /*8100*/  LEA.HI.X.SX32 R159, R159, R8.reuse, 0x2, P0 ;  /* 0x000000089f9f7211 */ /* 0x080fe400000f16ff */
[----:B------:R-:W-:Y:S02]  /*8110*/  LEA.HI.X.SX32 R175, R168, R8, 0x2, P3 ;  /* 0x00000008a8af7211 */ /* 0x000fe400018f16ff */
[-C--:B------:R-:W-:Y:S02]  /*8120*/  LEA R190, P0, R148, R122.reuse, 0x2 ;  /* 0x0000007a94be7211 */ /* 0x080fe400078010ff */
[----:B------:R-:W-:-:S02]  /*8130*/  LEA R168, P5, R169, R122, 0x2 ;  /* 0x0000007aa9a87211 */ /* 0x000fc400078a10ff */
[-C--:B------:R-:W-:Y:S01]  /*8140*/  LEA R204, P3, R132, R122.reuse, 0x2 ;  /* 0x0000007a84cc7211 */ /* 0x080fe200078610ff */
[----:B------:R-:W-:Y:S01]  /*8150*/  IMAD R245, R242, 0x2, R123 ;  /* 0x00000002f2f57824 */ /* 0x000fe200078e027b */
[----:B------:R-:W-:Y:S02]  /*8160*/  LEA R186, P6, R187, R122, 0x2 ;  /* 0x0000007abbba7211 */ /* 0x000fe400078c10ff */
[-C--:B------:R-:W-:Y:S02]  /*8170*/  LEA.HI.X.SX32 R191, R148, R8.reuse, 0x2, P0 ;  /* 0x0000000894bf7211 */ /* 0x080fe400000f16ff */
[-C--:B------:R-:W-:Y:S02]  /*8180*/  LEA.HI.X.SX32 R169, R169, R8.reuse, 0x2, P5 ;  /* 0x00000008a9a97211 */ /* 0x080fe400028f16ff */
[----:B------:R-:W-:Y:S02]  /*8190*/  LEA.HI.X.SX32 R205, R132, R8, 0x2, P3 ;  /* 0x0000000884cd7211 */ /* 0x000fe400018f16ff */
[----:B------:R-:W-:-:S02]  /*81a0*/  LEA R216, P0, R120, R122, 0x2 ;  /* 0x0000007a78d87211 */ /* 0x000fc400078010ff */
[----:B------:R-:W-:Y:S02]  /*81b0*/  LEA R132, P5, R133, R122, 0x2 ;  /* 0x0000007a85847211 */ /* 0x000fe400078a10ff */
[----:B------:R-:W-:Y:S01]  /*81c0*/  ISETP.NE.U32.AND P4, PT, R112, RZ, PT ;  /* 0x000000ff7000720c */ /* 0x000fe20003f85070 */
[----:B------:R-:W-:Y:S01]  /*81d0*/  IMAD R246, R242, 0x2, R245 ;  /* 0x00000002f2f67824 */ /* 0x000fe200078e02f5 */
[----:B------:R-:W-:Y:S02]  /*81e0*/  LEA R112, P2, R5, UR4, 0x2 ;  /* 0x0000000405707c11 */ /* 0x000fe4000f8410ff */
[----:B------:R-:W-:Y:S01]  /*81f0*/  LEA.HI.X.SX32 R187, R187, R8, 0x2, P6 ;  /* 0x00000008bbbb7211 */ /* 0x000fe200030f16ff */
[----:B------:R1:W-:Y:S01]  /*8200*/  STL.64 [R1+0xb60], R248 ;  /* 0x000b60f801007387 */ /* 0x0003e20000100a00 */
[-C--:B------:R-:W-:Y:S02]  /*8210*/  LEA R148, P6, R149, R122.reuse, 0x2 ;  /* 0x0000007a95947211 */ /* 0x080fe400078c10ff */
[----:B------:R-:W-:-:S02]  /*8220*/  LEA R228, P3, R123, R122, 0x2 ;  /* 0x0000007a7be47211 */ /* 0x000fc400078610ff */
[-C--:B------:R-:W-:Y:S02]  /*8230*/  LEA.HI.X.SX32 R217, R120, R8.reuse, 0x2, P0 ;  /* 0x0000000878d97211 */ /* 0x080fe400000f16ff */
[----:B------:R-:W-:Y:S02]  /*8240*/  LEA.HI.X.SX32 R133, R133, R8, 0x2, P5 ;  /* 0x0000000885857211 */ /* 0x000fe400028f16ff */
[----:B------:R-:W-:Y:S02]  /*8250*/  LEA R120, P5, R245, R122, 0x2 ;  /* 0x0000007af5787211 */ /* 0x000fe400078a10ff */
[----:B------:R-:W-:Y:S01]  /*8260*/  LEA.HI.X.SX32 R5, R5, UR5, 0x2, P2 ;  /* 0x0000000505057c11 */ /* 0x000fe200090f16ff */
[----:B------:R-:W-:Y:S01]  /*8270*/  ULDC UR5, c[0x0][0x240] ;  /* 0x0000900000057ab9 */ /* 0x000fe20000000800 */
[C---:B-1----:R-:W-:Y:S02]  /*8280*/  LOP3.LUT R249, R0.reuse, 0x22, RZ, 0xfc, !PT ;  /* 0x0000002200f97812 */ /* 0x042fe400078efcff */
[----:B------:R-:W-:-:S02]  /*8290*/  LOP3.LUT R248, R0, 0x40, RZ, 0xfc, !PT ;  /* 0x0000004000f87812 */ /* 0x000fc400078efcff */
[----:B------:R-:W-:Y:S01]  /*82a0*/  LEA.HI.X.SX32 R149, R149, R8, 0x2, P6 ;  /* 0x0000000895957211 */ /* 0x000fe200030f16ff */
[----:B------:R-:W-:Y:S01]  /*82b0*/  IMAD R244, R244, UR5, RZ ;  /* 0x00000005f4f47c24 */ /* 0x000fe2000f8e02ff */
[----:B------:R-:W-:Y:S02]  /*82c0*/  LEA R122, P6, R246, R122, 0x2 ;  /* 0x0000007af67a7211 */ /* 0x000fe400078c10ff */
[-C--:B------:R-:W-:Y:S02]  /*82d0*/  LEA.HI.X.SX32 R229, R123, R8.reuse, 0x2, P3 ;  /* 0x000000087be57211 */ /* 0x080fe400018f16ff */
[----:B------:R-:W-:Y:S01]  /*82e0*/  ISETP.NE.U32.AND P0, PT, R121, RZ, PT ;  /* 0x000000ff7900720c */ /* 0x000fe20003f05070 */
[----:B------:R-:W-:Y:S01]  /*82f0*/  IMAD R9, R9, UR5, RZ ;  /* 0x0000000509097c24 */ /* 0x000fe2000f8e02ff */
[----:B------:R-:W-:Y:S02]  /*8300*/  LEA.HI.X.SX32 R121, R245, R8, 0x2, P5 ;  /* 0x00000008f5797211 */ /* 0x000fe400028f16ff */
[----:B------:R-:W-:-:S02]  /*8310*/  ISETP.GE.AND P3, PT, R249, R4, PT ;  /* 0x00000004f900720c */ /* 0x000fc40003f66270 */
[----:B------:R-:W-:Y:S02]  /*8320*/  ISETP.GE.AND P5, PT, R248, R4, PT ;  /* 0x00000004f800720c */ /* 0x000fe40003fa6270 */
[----:B------:R-:W-:Y:S02]  /*8330*/  LEA.HI.X.SX32 R123, R246, R8, 0x2, P6 ;  /* 0x00000008f67b7211 */ /* 0x000fe400030f16ff */
[C---:B------:R-:W-:Y:S01]  /*8340*/  SEL R246, R6.reuse, RZ, !P3 ;  /* 0x000000ff06f67207 */ /* 0x040fe20005800000 */
[----:B------:R-:W-:Y:S01]  /*8350*/  IMAD R113, R113, UR5, RZ ;  /* 0x0000000571717c24 */ /* 0x000fe2000f8e02ff */
[----:B------:R-:W-:Y:S02]  /*8360*/  SEL R245, R6, RZ, !P5 ;  /* 0x000000ff06f57207 */ /* 0x000fe40006800000 */
[CC--:B------:R-:W-:Y:S02]  /*8370*/  LEA R248, P3, R244.reuse, R112.reuse, 0x2 ;  /* 0x00000070f4f87211 */ /* 0x0c0fe400078610ff */
[-C--:B------:R-:W-:Y:S01]  /*8380*/  LEA R8, P5, R9, R112.reuse, 0x2 ;  /* 0x0000007009087211 */ /* 0x080fe200078a10ff */
[----:B------:R1:W-:Y:S01]  /*8390*/  STL.64 [R1+0xb68], R250 ;  /* 0x000b68fa01007387 */ /* 0x0003e20000100a00 */
[-C--:B------:R-:W-:Y:S01]  /*83a0*/  LEA.HI.X.SX32 R249, R244, R5.reuse, 0x2, P3 ;  /* 0x00000005f4f97211 */ /* 0x080fe200018f16ff */
[----:B------:R-:W-:Y:S01]  /*83b0*/  IMAD R111, R111, UR5, RZ ;  /* 0x000000056f6f7c24 */ /* 0x000fe2000f8e02ff */
[----:B------:R-:W-:Y:S01]  /*83c0*/  LEA.HI.X.SX32 R9, R9, R5, 0x2, P5 ;  /* 0x0000000509097211 */ /* 0x000fe200028f16ff */
[----:B------:R-:W-:Y:S01]  /*83d0*/  IMAD R108, R108, UR5, RZ ;  /* 0x000000056c6c7c24 */ /* 0x000fe2000f8e02ff */
[----:B------:R-:W-:Y:S04]  /*83e0*/  STL [R1+0x9b0], R243 ;  /* 0x0009b0f301007387 */ /* 0x000fe80000100800 */
[----:B------:R2:W-:Y:S01]  /*83f0*/  STL.64 [R1+0x258], R248 ;  /* 0x000258f801007387 */ /* 0x0005e20000100a00 */
[----:B-1----:R-:W-:-:S03]  /*8400*/  LEA R250, P3, R113, R112, 0x2 ;  /* 0x0000007071fa7211 */ /* 0x002fc600078610ff */
[----:B------:R1:W-:Y:S01]  /*8410*/  STL.64 [R1+0xa88], R8 ;  /* 0x000a880801007387 */ /* 0x0003e20000100a00 */
[-C--:B------:R-:W-:Y:S02]  /*8420*/  LEA.HI.X.SX32 R251, R113, R5.reuse, 0x2, P3 ;  /* 0x0000000571fb7211 */ /* 0x080fe400018f16ff */
[-C--:B--2---:R-:W-:Y:S02]  /*8430*/  LEA R248, P5, R111, R112.reuse, 0x2 ;  /* 0x000000706ff87211 */ /* 0x084fe400078a10ff */
[CC--:B-1----:R-:W-:Y:S01]  /*8440*/  LEA R8, P3, R108.reuse, R112.reuse, 0x2 ;  /* 0x000000706c087211 */ /* 0x0c2fe200078610ff */
[----:B------:R-:W-:Y:S01]  /*8450*/  IMAD R107, R107, UR5, RZ ;  /* 0x000000056b6b7c24 */ /* 0x000fe2000f8e02ff */
[-C--:B------:R-:W-:Y:S01]  /*8460*/  LEA.HI.X.SX32 R249, R111, R5.reuse, 0x2, P5 ;  /* 0x000000056ff97211 */ /* 0x080fe200028f16ff */
[----:B------:R-:W-:Y:S01]  /*8470*/  IMAD R105, R105, UR5, RZ ;  /* 0x0000000569697c24 */ /* 0x000fe2000f8e02ff */
[----:B------:R-:W-:Y:S01]  /*8480*/  LEA.HI.X.SX32 R9, R108, R5, 0x2, P3 ;  /* 0x000000056c097211 */ /* 0x000fe200018f16ff */
[----:B------:R-:W-:Y:S04]  /*8490*/  STL.64 [R1+0x250], R250 ;  /* 0x000250fa01007387 */ /* 0x000fe80000100a00 */
[----:B------:R1:W-:Y:S04]  /*84a0*/  STL.64 [R1+0x248], R248 ;  /* 0x000248f801007387 */ /* 0x0003e80000100a00 */
[----:B------:R2:W-:Y:S01]  /*84b0*/  STL.64 [R1+0x240], R8 ;  /* 0x0002400801007387 */ /* 0x0005e20000100a00 */
[----:B------:R-:W-:Y:S01]  /*84c0*/  IMAD R103, R103, UR5, RZ ;  /* 0x0000000567677c24 */ /* 0x000fe2000f8e02ff */
[----:B-1----:R-:W-:-:S02]  /*84d0*/  LEA R248, P5, R107, R112, 0x2 ;  /* 0x000000706bf87211 */ /* 0x002fc400078a10ff */
[----:B--2---:R-:W-:Y:S02]  /*84e0*/  LEA R8, P3, R105, R112, 0x2 ;  /* 0x0000007069087211 */ /* 0x004fe400078610ff */
[-C--:B------:R-:W-:Y:S01]  /*84f0*/  LEA.HI.X.SX32 R249, R107, R5.reuse, 0x2, P5 ;  /* 0x000000056bf97211 */ /* 0x080fe200028f16ff */
[----:B------:R-:W-:Y:S01]  /*8500*/  IMAD R101, R101, UR5, RZ ;  /* 0x0000000565657c24 */ /* 0x000fe2000f8e02ff */
[----:B------:R-:W-:-:S03]  /*8510*/  LEA.HI.X.SX32 R9, R105, R5, 0x2, P3 ;  /* 0x0000000569097211 */ /* 0x000fc600018f16ff */
[----:B------:R1:W-:Y:S04]  /*8520*/  STL.64 [R1+0x238], R248 ;  /* 0x000238f801007387 */ /* 0x0003e80000100a00 */
[----:B------:R2:W-:Y:S01]  /*8530*/  STL.64 [R1+0x230], R8 ;  /* 0x0002300801007387 */ /* 0x0005e20000100a00 */
[----:B------:R-:W-:Y:S01]  /*8540*/  IMAD R99, R99, UR5, RZ ;  /* 0x0000000563637c24 */ /* 0x000fe2000f8e02ff */
[-C--:B-1----:R-:W-:Y:S02]  /*8550*/  LEA R248, P5, R103, R112.reuse, 0x2 ;  /* 0x0000007067f87211 */ /* 0x082fe400078a10ff */
        /* <DEDUP_REMOVED lines=80> */
[-C--:B--2---:R-:W-:Y:S02]  /*8a60*/  LEA R8, P3, R61, R112.reuse, 0x2 ;  /* 0x000000703d087211 */ /* 0x084fe400078610ff */
[-C--:B------:R-:W-:Y:S01]  /*8a70*/  LEA.HI.X.SX32 R249, R63, R5.reuse, 0x2, P5 ;  /* 0x000000053ff97211 */ /* 0x080fe200028f16ff */
[----:B------:R-:W-:Y:S01]  /*8a80*/  IMAD R57, R57, UR5, RZ ;  /* 0x0000000539397c24 */ /* 0x000fe2000f8e02ff */
[-C--:B------:R-:W-:Y:S01]  /*8a90*/  LEA.HI.X.SX32 R9, R61, R5.reuse, 0x2, P3 ;  /* 0x000000053d097211 */ /* 0x080fe200018f16ff */
[----:B------:R-:W-:Y:S01]  /*8aa0*/  IMAD R55, R55, UR5, RZ ;  /* 0x0000000537377c24 */ /* 0x000fe2000f8e02ff */
[C---:B------:R-:W-:Y:S01]  /*8ab0*/  LEA R250, P5, R59.reuse, R112, 0x2 ;  /* 0x000000703bfa7211 */ /* 0x040fe200078a10ff */
[----:B------:R1:W-:Y:S04]  /*8ac0*/  STL.64 [R1+0x188], R248 ;  /* 0x000188f801007387 */ /* 0x0003e80000100a00 */
[----:B------:R2:W-:Y:S01]  /*8ad0*/  STL.64 [R1+0x180], R8 ;  /* 0x0001800801007387 */ /* 0x0005e20000100a00 */
[----:B------:R-:W-:Y:S01]  /*8ae0*/  LEA.HI.X.SX32 R251, R59, R5, 0x2, P5 ;  /* 0x000000053bfb7211 */ /* 0x000fe200028f16ff */
[----:B------:R-:W-:-:S02]  /*8af0*/  IMAD R53, R53, UR5, RZ ;  /* 0x0000000535357c24 */ /* 0x000fc4000f8e02ff */
[----:B-1----:R-:W-:Y:S01]  /*8b00*/  IMAD.MOV.U32 R248, RZ, RZ, R184 ;  /* 0x000000fffff87224 */ /* 0x002fe200078e00b8 */
[-C--:B--2---:R-:W-:Y:S02]  /*8b10*/  LEA R8, P3, R57, R112.reuse, 0x2 ;  /* 0x0000007039087211 */ /* 0x084fe400078610ff */
[----:B------:R-:W-:Y:S02]  /*8b20*/  LEA R184, P5, R55, R112, 0x2 ;  /* 0x0000007037b87211 */ /* 0x000fe400078a10ff */
[-C--:B------:R-:W-:Y:S01]  /*8b30*/  LEA.HI.X.SX32 R9, R57, R5.reuse, 0x2, P3 ;  /* 0x0000000539097211 */ /* 0x080fe200018f16ff */
[----:B------:R-:W-:Y:S01]  /*8b40*/  IMAD.MOV.U32 R249, RZ, RZ, R185 ;  /* 0x000000fffff97224 */ /* 0x000fe200078e00b9 */
[----:B------:R-:W-:Y:S01]  /*8b50*/  STL.64 [R1+0x178], R250 ;  /* 0x000178fa01007387 */ /* 0x000fe20000100a00 */
[----:B------:R-:W-:Y:S01]  /*8b60*/  LEA.HI.X.SX32 R185, R55, R5, 0x2, P5 ;  /* 0x0000000537b97211 */ /* 0x000fe200028f16ff */
[----:B------:R-:W-:Y:S02]  /*8b70*/  IMAD R51, R51, UR5, RZ ;  /* 0x0000000533337c24 */ /* 0x000fe4000f8e02ff */
[----:B------:R1:W-:Y:S01]  /*8b80*/  STL.64 [R1+0x170], R8 ;  /* 0x0001700801007387 */ /* 0x0003e20000100a00 */
[----:B------:R-:W-:-:S03]  /*8b90*/  IMAD R49, R49, UR5, RZ ;  /* 0x0000000531317c24 */ /* 0x000fc6000f8e02ff */
[----:B------:R2:W-:Y:S01]  /*8ba0*/  STL.64 [R1+0x168], R184 ;  /* 0x000168b801007387 */ /* 0x0005e20000100a00 */
[-C--:B-1----:R-:W-:Y:S02]  /*8bb0*/  LEA R8, P3, R53, R112.reuse, 0x2 ;  /* 0x0000007035087211 */ /* 0x082fe400078610ff */
[----:B--2---:R-:W-:Y:S02]  /*8bc0*/  LEA R184, P5, R51, R112, 0x2 ;  /* 0x0000007033b87211 */ /* 0x004fe400078a10ff */
[-C--:B------:R-:W-:Y:S01]  /*8bd0*/  LEA.HI.X.SX32 R9, R53, R5.reuse, 0x2, P3 ;  /* 0x0000000535097211 */ /* 0x080fe200018f16ff */
[----:B------:R-:W-:Y:S01]  /*8be0*/  IMAD R47, R47, UR5, RZ ;  /* 0x000000052f2f7c24 */ /* 0x000fe2000f8e02ff */
[----:B------:R-:W-:-:S03]  /*8bf0*/  LEA.HI.X.SX32 R185, R51, R5, 0x2, P5 ;  /* 0x0000000533b97211 */ /* 0x000fc600028f16ff */
        /* <DEDUP_REMOVED lines=12> */
[-C--:B--2---:R-:W-:Y:S02]  /*8cc0*/  LEA R184, P5, R43, R112.reuse, 0x2 ;  /* 0x000000702bb87211 */ /* 0x084fe400078a10ff */
[-C--:B------:R-:W-:Y:S01]  /*8cd0*/  LEA.HI.X.SX32 R9, R45, R5.reuse, 0x2, P3 ;  /* 0x000000052d097211 */ /* 0x080fe200018f16ff */
[----:B------:R-:W-:Y:S01]  /*8ce0*/  IMAD R39, R39, UR5, RZ ;  /* 0x0000000527277c24 */ /* 0x000fe2000f8e02ff */
[----:B------:R-:W-:Y:S01]  /*8cf0*/  LEA.HI.X.SX32 R185, R43, R5, 0x2, P5 ;  /* 0x000000052bb97211 */ /* 0x000fe200028f16ff */
[----:B------:R-:W-:Y:S02]  /*8d00*/  IMAD R37, R37, UR5, RZ ;  /* 0x0000000525257c24 */ /* 0x000fe4000f8e02ff */
[----:B------:R1:W-:Y:S04]  /*8d10*/  STL.64 [R1+0x140], R8 ;  /* 0x0001400801007387 */ /* 0x0003e80000100a00 */
[----:B------:R2:W-:Y:S01]  /*8d20*/  STL.64 [R1+0x138], R184 ;  /* 0x000138b801007387 */ /* 0x0005e20000100a00 */
[----:B-1----:R-:W-:-:S02]  /*8d30*/  LEA R8, P3, R41, R112, 0x2 ;  /* 0x0000007029087211 */ /* 0x002fc400078610ff */
[-C--:B--2---:R-:W-:Y:S02]  /*8d40*/  LEA R184, P5, R39, R112.reuse, 0x2 ;  /* 0x0000007027b87211 */ /* 0x084fe400078a10ff */
[-C--:B------:R-:W-:Y:S02]  /*8d50*/  LEA.HI.X.SX32 R9, R41, R5.reuse, 0x2, P3 ;  /* 0x0000000529097211 */ /* 0x080fe400018f16ff */
[----:B------:R-:W-:Y:S02]  /*8d60*/  LEA R250, P3, R37, R112, 0x2 ;  /* 0x0000007025fa7211 */ /* 0x000fe400078610ff */
[-C--:B------:R-:W-:Y:S02]  /*8d70*/  LEA.HI.X.SX32 R185, R39, R5.reuse, 0x2, P5 ;  /* 0x0000000527b97211 */ /* 0x080fe400028f16ff */
[----:B------:R-:W-:Y:S01]  /*8d80*/  LEA.HI.X.SX32 R251, R37, R5, 0x2, P3 ;  /* 0x0000000525fb7211 */ /* 0x000fe200018f16ff */
[----:B------:R-:W-:Y:S04]  /*8d90*/  STL.64 [R1+0x130], R8 ;  /* 0x0001300801007387 */ /* 0x000fe80000100a00 */
[----:B------:R-:W-:Y:S04]  /*8da0*/  STL.64 [R1+0x128], R184 ;  /* 0x000128b801007387 */ /* 0x000fe80000100a00 */
[----:B------:R1:W-:Y:S04]  /*8db0*/  STL.64 [R1+0x120], R250 ;  /* 0x000120fa01007387 */ /* 0x0003e80000100a00 */
[----:B-1----:R-:W2:Y:S01]  /*8dc0*/  LDL.LU.64 R250, [R1+0xb68] ;  /* 0x000b680001fa7983 */ /* 0x002ea20000300a00 */
[----:B------:R-:W-:-:S02]  /*8dd0*/  IMAD R35, R35, UR5, RZ ;  /* 0x0000000523237c24 */ /* 0x000fc4000f8e02ff */
[----:B------:R-:W-:-:S03]  /*8de0*/  IMAD R33, R33, UR5, RZ ;  /* 0x0000000521217c24 */ /* 0x000fc6000f8e02ff */
[----:B------:R-:W-:Y:S01]  /*8df0*/  LEA R184, P5, R35, R112, 0x2 ;  /* 0x0000007023b87211 */ /* 0x000fe200078a10ff */
[----:B------:R-:W-:-:S03]  /*8e00*/  IMAD R31, R31, UR5, RZ ;  /* 0x000000051f1f7c24 */ /* 0x000fc6000f8e02ff */
[-C--:B------:R-:W-:Y:S01]  /*8e10*/  LEA.HI.X.SX32 R185, R35, R5.reuse, 0x2, P5 ;  /* 0x0000000523b97211 */ /* 0x080fe200028f16ff */
[----:B------:R-:W-:Y:S01]  /*8e20*/  IMAD.MOV.U32 R8, RZ, RZ, R248 ;  /* 0x000000ffff087224 */ /* 0x000fe200078e00f8 */
[CC--:B------:R-:W-:Y:S01]  /*8e30*/  LEA R248, P3, R33.reuse, R112.reuse, 0x2 ;  /* 0x0000007021f87211 */ /* 0x0c0fe200078610ff */
[----:B------:R-:W-:Y:S02]  /*8e40*/  IMAD.MOV.U32 R9, RZ, RZ, R249 ;  /* 0x000000ffff097224 */ /* 0x000fe400078e00f9 */
[----:B------:R1:W-:Y:S01]  /*8e50*/  STL.64 [R1+0x118], R184 ;  /* 0x000118b801007387 */ /* 0x0003e20000100a00 */
[-C--:B------:R-:W-:Y:S01]  /*8e60*/  LEA.HI.X.SX32 R249, R33, R5.reuse, 0x2, P3 ;  /* 0x0000000521f97211 */ /* 0x080fe200018f16ff */
[----:B------:R-:W-:Y:S02]  /*8e70*/  IMAD R29, R29, UR5, RZ ;  /* 0x000000051d1d7c24 */ /* 0x000fe4000f8e02ff */
[----:B------:R-:W-:Y:S01]  /*8e80*/  IMAD R27, R27, UR5, RZ ;  /* 0x000000051b1b7c24 */ /* 0x000fe2000f8e02ff */
[C---:B-1----:R-:W-:Y:S01]  /*8e90*/  LEA R184, P5, R31.reuse, R112, 0x2 ;  /* 0x000000701fb87211 */ /* 0x042fe200078a10ff */
[----:B------:R1:W-:Y:S03]  /*8ea0*/  STL.64 [R1+0x110], R248 ;  /* 0x000110f801007387 */ /* 0x0003e60000100a00 */
[----:B------:R-:W-:Y:S01]  /*8eb0*/  LEA.HI.X.SX32 R185, R31, R5, 0x2, P5 ;  /* 0x000000051fb97211 */ /* 0x000fe200028f16ff */
[----:B------:R-:W-:-:S04]  /*8ec0*/  IMAD R23, R23, UR5, RZ ;  /* 0x0000000517177c24 */ /* 0x000fc8000f8e02ff */
[----:B------:R3:W-:Y:S01]  /*8ed0*/  STL.64 [R1+0x108], R184 ;  /* 0x000108b801007387 */ /* 0x0007e20000100a00 */
[----:B-1----:R-:W-:Y:S01]  /*8ee0*/  LEA R248, P3, R29, R112, 0x2 ;  /* 0x000000701df87211 */ /* 0x002fe200078610ff */
[----:B------:R-:W-:-:S03]  /*8ef0*/  IMAD R21, R21, UR5, RZ ;  /* 0x0000000515157c24 */ /* 0x000fc6000f8e02ff */
[----:B------:R-:W-:Y:S02]  /*8f00*/  LEA.HI.X.SX32 R249, R29, R5, 0x2, P3 ;  /* 0x000000051df97211 */ /* 0x000fe400018f16ff */
[----:B---3--:R-:W-:-:S03]  /*8f10*/  LEA R184, P5, R27, R112, 0x2 ;  /* 0x000000701bb87211 */ /* 0x008fc600078a10ff */
[----:B------:R1:W-:Y:S01]  /*8f20*/  STL.64 [R1+0x100], R248 ;  /* 0x000100f801007387 */ /* 0x0003e20000100a00 */
[----:B------:R-:W-:Y:S01]  /*8f30*/  LEA.HI.X.SX32 R185, R27, R5, 0x2, P5 ;  /* 0x000000051bb97211 */ /* 0x000fe200028f16ff */
[----:B------:R-:W-:Y:S01]  /*8f40*/  IMAD R19, R19, UR5, RZ ;  /* 0x0000000513137c24 */ /* 0x000fe2000f8e02ff */
[----:B------:R-:W-:Y:S01]  /*8f50*/  LOP3.LUT R243, R0, 0x42, RZ, 0xfc, !PT ;  /* 0x0000004200f37812 */ /* 0x000fe200078efcff */
[----:B------:R-:W-:Y:S02]  /*8f60*/  IMAD R17, R17, UR5, RZ ;  /* 0x0000000511117c24 */ /* 0x000fe4000f8e02ff */
[----:B------:R3:W-:Y:S01]  /*8f70*/  STL.64 [R1+0xf8], R184 ;  /* 0x0000f8b801007387 */ /* 0x0007e20000100a00 */
[----:B------:R-:W-:Y:S01]  /*8f80*/  IMAD R35, R22, UR5, RZ ;  /* 0x0000000516237c24 */ /* 0x000fe2000f8e02ff */
[----:B-1----:R-:W-:Y:S01]  /*8f90*/  LEA R248, P3, R23, R112, 0x2 ;  /* 0x0000007017f87211 */ /* 0x002fe200078610ff */
[----:B------:R-:W-:Y:S01]  /*8fa0*/  IMAD.MOV.U32 R22, RZ, RZ, R2 ;  /* 0x000000ffff167224 */ /* 0x000fe200078e0002 */
[----:B------:R-:W-:-:S02]  /*8fb0*/  ISETP.GE.AND P2, PT, R243, R4, PT ;  /* 0x00000004f300720c */ /* 0x000fc40003f46270 */
[-C--:B------:R-:W-:Y:S02]  /*8fc0*/  LEA.HI.X.SX32 R249, R23, R5.reuse, 0x2, P3 ;  /* 0x0000000517f97211 */ /* 0x080fe400018f16ff */
[-C--:B---3--:R-:W-:Y:S02]  /*8fd0*/  LEA R184, P5, R21, R112.reuse, 0x2 ;  /* 0x0000007015b87211 */ /* 0x088fe400078a10ff */
[-C--:B------:R-:W-:Y:S02]  /*8fe0*/  LEA R2, P3, R19, R112.reuse, 0x2 ;  /* 0x0000007013027211 */ /* 0x080fe400078610ff */
[-C--:B------:R-:W-:Y:S01]  /*8ff0*/  LEA.HI.X.SX32 R185, R21, R5.reuse, 0x2, P5 ;  /* 0x0000000515b97211 */ /* 0x080fe200028f16ff */
[----:B------:R-:W-:Y:S01]  /*9000*/  IMAD.MOV.U32 R23, RZ, RZ, R3 ;  /* 0x000000ffff177224 */ /* 0x000fe200078e0003 */
[----:B------:R-:W-:Y:S01]  /*9010*/  LEA.HI.X.SX32 R3, R19, R5, 0x2, P3 ;  /* 0x0000000513037211 */ /* 0x000fe200018f16ff */
[----:B------:R1:W-:Y:S04]  /*9020*/  STL.64 [R1+0xf0], R248 ;  /* 0x0000f0f801007387 */ /* 0x0003e80000100a00 */
[----:B-1----:R-:W3:Y:S04]  /*9030*/  LDL.LU.64 R248, [R1+0xb60] ;  /* 0x000b600001f87983 */ /* 0x002ee80000300a00 */
[----:B------:R1:W-:Y:S04]  /*9040*/  STL.64 [R1+0xe8], R184 ;  /* 0x0000e8b801007387 */ /* 0x0003e80000100a00 */
[----:B-1----:R-:W4:Y:S04]  /*9050*/  LDL.LU.64 R184, [R1+0xb58] ;  /* 0x000b580001b87983 */ /* 0x002f280000300a00 */
[----:B------:R1:W-:Y:S04]  /*9060*/  STL.64 [R1+0xe0], R2 ;  /* 0x0000e00201007387 */ /* 0x0003e80000100a00 */
[----:B-1----:R-:W4:Y:S01]  /*9070*/  LDL.LU.64 R2, [R1+0xb50] ;  /* 0x000b500001027983 */ /* 0x002f220000300a00 */
[----:B--2---:R-:W-:Y:S01]  /*9080*/  IMAD.MOV.U32 R243, RZ, RZ, R250 ;  /* 0x000000fffff37224 */ /* 0x004fe200078e00fa */
[----:B------:R-:W-:Y:S01]  /*9090*/  LEA R250, P5, R17, R112, 0x2 ;  /* 0x0000007011fa7211 */ /* 0x000fe200078a10ff */
[----:B------:R-:W-:-:S03]  /*90a0*/  IMAD.MOV.U32 R244, RZ, RZ, R251 ;  /* 0x000000fffff47224 */ /* 0x000fc600078e00fb */
[----:B------:R-:W-:-:S05]  /*90b0*/  LEA.HI.X.SX32 R251, R17, R5, 0x2, P5 ;  /* 0x0000000511fb7211 */ /* 0x000fca00028f16ff */
[----:B------:R1:W-:Y:S04]  /*90c0*/  STL.64 [R1+0xd8], R250 ;  /* 0x0000d8fa01007387 */ /* 0x0003e80000100a00 */
[----:B-1----:R-:W2:Y:S01]  /*90d0*/  LDL.LU R250, [R1+0xb48] ;  /* 0x000b480001fa7983 */ /* 0x002ea20000300800 */
[----:B------:R-:W-:Y:S02]  /*90e0*/  IMAD R15, R15, UR5, RZ ;  /* 0x000000050f0f7c24 */ /* 0x000fe4000f8e02ff */
[----:B------:R-:W-:Y:S02]  /*90f0*/  IMAD R37, R18, UR5, RZ ;  /* 0x0000000512257c24 */ /* 0x000fe4000f8e02ff */
[----:B------:R-:W-:Y:S01]  /*9100*/  IMAD.MOV.U32 R18, RZ, RZ, R22 ;  /* 0x000000ffff127224 */ /* 0x000fe200078e0016 */
[----:B------:R-:W-:Y:S01]  /*9110*/  LEA R22, P3, R15, R112, 0x2 ;  /* 0x000000700f167211 */ /* 0x000fe200078610ff */
[----:B------:R-:W-:-:S02]  /*9120*/  IMAD R13, R13, UR5, RZ ;  /* 0x000000050d0d7c24 */ /* 0x000fc4000f8e02ff */
[----:B------:R-:W-:Y:S02]  /*9130*/  IMAD R11, R11, UR5, RZ ;  /* 0x000000050b0b7c24 */ /* 0x000fe4000f8e02ff */
[----:B------:R-:W-:Y:S01]  /*9140*/  IMAD.MOV.U32 R19, RZ, RZ, R23 ;  /* 0x000000ffff137224 */ /* 0x000fe200078e0017 */
[----:B------:R-:W-:Y:S01]  /*9150*/  LEA.HI.X.SX32 R23, R15, R5, 0x2, P3 ;  /* 0x000000050f177211 */ /* 0x000fe200018f16ff */
[----:B------:R-:W-:Y:S02]  /*9160*/  IMAD.MOV.U32 R21, RZ, RZ, R8 ;  /* 0x000000ffff157224 */ /* 0x000fe400078e0008 */
[----:B------:R-:W-:Y:S02]  /*9170*/  IMAD R16, R16, UR5, RZ ;  /* 0x0000000510107c24 */ /* 0x000fe4000f8e02ff */
[----:B------:R1:W-:Y:S01]  /*9180*/  STL.64 [R1+0xd0], R22 ;  /* 0x0000d01601007387 */ /* 0x0003e20000100a00 */
[----:B------:R-:W-:Y:S02]  /*9190*/  IMAD R39, R14, UR5, RZ ;  /* 0x000000050e277c24 */ /* 0x000fe4000f8e02ff */
[----:B------:R-:W-:-:S02]  /*91a0*/  IMAD R20, R20, UR5, RZ ;  /* 0x0000000514147c24 */ /* 0x000fc4000f8e02ff */
[----:B------:R-:W-:Y:S02]  /*91b0*/  IMAD R41, R10, UR5, RZ ;  /* 0x000000050a297c24 */ /* 0x000fe4000f8e02ff */
[----:B------:R-:W-:Y:S02]  /*91c0*/  IMAD R30, R30, UR5, RZ ;  /* 0x000000051e1e7c24 */ /* 0x000fe4000f8e02ff */
[----:B------:R-:W-:Y:S02]  /*91d0*/  IMAD R38, R38, UR5, RZ ;  /* 0x0000000526267c24 */ /* 0x000fe4000f8e02ff */
[----:B-1----:R-:W-:Y:S02]  /*91e0*/  IMAD.MOV.U32 R23, RZ, RZ, R9 ;  /* 0x000000ffff177224 */ /* 0x002fe400078e0009 */
[----:B---3--:R-:W-:Y:S01]  /*91f0*/  IMAD.MOV.U32 R8, RZ, RZ, R248 ;  /* 0x000000ffff087224 */ /* 0x008fe200078e00f8 */
[----:B------:R-:W-:Y:S01]  /*9200*/  LEA R248, P3, R11, R112, 0x2 ;  /* 0x000000700bf87211 */ /* 0x000fe200078610ff */
[----:B------:R-:W-:-:S03]  /*9210*/  IMAD.MOV.U32 R22, RZ, RZ, R249 ;  /* 0x000000ffff167224 */ /* 0x000fc600078e00f9 */
[----:B------:R-:W-:Y:S01]  /*9220*/  LEA.HI.X.SX32 R249, R11, R5, 0x2, P3 ;  /* 0x000000050bf97211 */ /* 0x000fe200018f16ff */
[----:B------:R-:W-:Y:S02]  /*9230*/  IMAD.MOV.U32 R11, RZ, RZ, R15 ;  /* 0x000000ffff0b7224 */ /* 0x000fe400078e000f */
[----:B----4-:R-:W-:Y:S02]  /*9240*/  IMAD.MOV.U32 R9, RZ, RZ, R185 ;  /* 0x000000ffff097224 */ /* 0x010fe400078e00b9 */
[----:B------:R-:W-:Y:S02]  /*9250*/  IMAD R42, R42, UR5, RZ ;  /* 0x000000052a2a7c24 */ /* 0x000fe4000f8e02ff */
[----:B------:R-:W-:Y:S02]  /*9260*/  IMAD R50, R50, UR5, RZ ;  /* 0x0000000532327c24 */ /* 0x000fe4000f8e02ff */
[----:B------:R-:W-:Y:S02]  /*9270*/  IMAD R54, R54, UR5, RZ ;  /* 0x0000000536367c24 */ /* 0x000fe4000f8e02ff */
[----:B------:R-:W-:-:S02]  /*9280*/  IMAD R45, R12, UR5, RZ ;  /* 0x000000050c2d7c24 */ /* 0x000fc4000f8e02ff */
[----:B------:R-:W-:Y:S02]  /*9290*/  IMAD R62, R62, UR5, RZ ;  /* 0x000000053e3e7c24 */ /* 0x000fe4000f8e02ff */
[----:B------:R-:W-:Y:S02]  /*92a0*/  IMAD R66, R66, UR5, RZ ;  /* 0x0000000542427c24 */ /* 0x000fe4000f8e02ff */
[----:B------:R-:W-:Y:S02]  /*92b0*/  IMAD R74, R74, UR5, RZ ;  /* 0x000000054a4a7c24 */ /* 0x000fe4000f8e02ff */
[----:B--2---:R-:W-:Y:S01]  /*92c0*/  IMAD.MOV.U32 R17, RZ, RZ, R250 ;  /* 0x000000ffff117224 */ /* 0x004fe200078e00fa */
[----:B------:R-:W-:-:S04]  /*92d0*/  LEA R250, P5, R13, R112, 0x2 ;  /* 0x000000700dfa7211 */ /* 0x000fc800078a10ff */
[----:B------:R-:W-:Y:S02]  /*92e0*/  LEA.HI.X.SX32 R251, R13, R5, 0x2, P5 ;  /* 0x000000050dfb7211 */ /* 0x000fe400028f16ff */
[----:B------:R-:W-:-:S03]  /*92f0*/  LEA R14, P5, R16, R112, 0x2 ;  /* 0x00000070100e7211 */ /* 0x000fc600078a10ff */
[----:B------:R1:W-:Y:S02]  /*9300*/  STL.64 [R1+0xc8], R250 ;  /* 0x0000c8fa01007387 */ /* 0x0003e40000100a00 */
[----:B------:R-:W-:Y:S01]  /*9310*/  IMAD.MOV.U32 R10, RZ, RZ, R14 ;  /* 0x000000ffff0a7224 */ /* 0x000fe200078e000e */
[----:B------:R-:W-:Y:S01]  /*9320*/  LEA.HI.X.SX32 R11, R16, R5, 0x2, P5 ;  /* 0x00000005100b7211 */ /* 0x000fe200028f16ff */
[----:B-1----:R-:W2:Y:S04]  /*9330*/  LDL.LU.64 R250, [R1+0xb40] ;  /* 0x000b400001fa7983 */ /* 0x002ea80000300a00 */
[----:B------:R1:W-:Y:S04]  /*9340*/  STL.64 [R1+0xc0], R248 ;  /* 0x0000c0f801007387 */ /* 0x0003e80000100a00 */
[----:B-1----:R-:W3:Y:S04]  /*9350*/  LDL.LU.64 R248, [R1+0xb38] ;  /* 0x000b380001f87983 */ /* 0x002ee80000300a00 */
[----:B------:R1:W-:Y:S02]  /*9360*/  STL [R1+0xb8], R14 ;  /* 0x0000b80e01007387 */ /* 0x0003e40000100800 */
[----:B-1----:R-:W-:Y:S01]  /*9370*/  IMAD.MOV.U32 R14, RZ, RZ, R184 ;  /* 0x000000ffff0e7224 */ /* 0x002fe200078e00b8 */
[----:B------:R-:W-:-:S04]  /*9380*/  LEA R184, P3, R20, R112, 0x2 ;  /* 0x0000007014b87211 */ /* 0x000fc800078610ff */
[----:B------:R-:W-:Y:S01]  /*9390*/  LEA.HI.X.SX32 R185, R20, R5, 0x2, P3 ;  /* 0x0000000514b97211 */ /* 0x000fe200018f16ff */
[----:B------:R1:W-:Y:S01]  /*93a0*/  STL [R1+0xbc], R11 ;  /* 0x0000bc0b01007387 */ /* 0x0003e20000100800 */
[----:B------:R-:W-:-:S03]  /*93b0*/  LEA R10, P5, R30, R112, 0x2 ;  /* 0x000000701e0a7211 */ /* 0x000fc600078a10ff */
[----:B------:R4:W-:Y:S01]  /*93c0*/  STL.64 [R1+0xb0], R184 ;  /* 0x0000b0b801007387 */ /* 0x0009e20000100a00 */
[----:B-1----:R-:W-:Y:S02]  /*93d0*/  LEA.HI.X.SX32 R11, R30, R5, 0x2, P5 ;  /* 0x000000051e0b7211 */ /* 0x002fe400028f16ff */
[----:B----4-:R-:W-:-:S04]  /*93e0*/  LEA R184, P3, R38, R112, 0x2 ;  /* 0x0000007026b87211 */ /* 0x010fc800078610ff */
[----:B------:R-:W-:Y:S01]  /*93f0*/  LEA.HI.X.SX32 R185, R38, R5, 0x2, P3 ;  /* 0x0000000526b97211 */ /* 0x000fe200018f16ff */
[----:B------:R-:W-:Y:S04]  /*9400*/  STL.64 [R1+0xa8], R10 ;  /* 0x0000a80a01007387 */ /* 0x000fe80000100a00 */
[----:B------:R1:W-:Y:S04]  /*9410*/  STL.64 [R1+0xa0], R184 ;  /* 0x0000a0b801007387 */ /* 0x0003e80000100a00 */
[----:B-1----:R-:W4:Y:S01]  /*9420*/  LDL.LU.64 R184, [R1+0xb30] ;  /* 0x000b300001b87983 */ /* 0x002f220000300a00 */
[----:B------:R-:W-:-:S02]  /*9430*/  LEA R10, P5, R42, R112, 0x2 ;  /* 0x000000702a0a7211 */ /* 0x000fc400078a10ff */
[----:B------:R-:W-:Y:S02]  /*9440*/  LEA R12, P3, R50, R112, 0x2 ;  /* 0x00000070320c7211 */ /* 0x000fe400078610ff */
[-C--:B------:R-:W-:Y:S02]  /*9450*/  LEA.HI.X.SX32 R11, R42, R5.reuse, 0x2, P5 ;  /* 0x000000052a0b7211 */ /* 0x080fe400028f16ff */
[----:B------:R-:W-:-:S03]  /*9460*/  LEA.HI.X.SX32 R13, R50, R5, 0x2, P3 ;  /* 0x00000005320d7211 */ /* 0x000fc600018f16ff */
[----:B------:R1:W-:Y:S04]  /*9470*/  STL.64 [R1+0x98], R10 ;  /* 0x0000980a01007387 */ /* 0x0003e80000100a00 */
[----:B------:R1:W-:Y:S02]  /*9480*/  STL.64 [R1+0x90], R12 ;  /* 0x0000900c01007387 */ /* 0x0003e40000100a00 */
[----:B-1----:R-:W-:-:S04]  /*9490*/  LEA R10, P5, R54, R112, 0x2 ;  /* 0x00000070360a7211 */ /* 0x002fc800078a10ff */
[----:B------:R-:W-:Y:S02]  /*94a0*/  LEA.HI.X.SX32 R11, R54, R5, 0x2, P5 ;  /* 0x00000005360b7211 */ /* 0x000fe400028f16ff */
[----:B------:R-:W-:-:S03]  /*94b0*/  LEA R12, P3, R62, R112, 0x2 ;  /* 0x000000703e0c7211 */ /* 0x000fc600078610ff */
[----:B------:R1:W-:Y:S01]  /*94c0*/  STL.64 [R1+0x88], R10 ;  /* 0x0000880a01007387 */ /* 0x0003e20000100a00 */
[----:B------:R-:W-:Y:S01]  /*94d0*/  LEA.HI.X.SX32 R13, R62, R5, 0x2, P3 ;  /* 0x000000053e0d7211 */ /* 0x000fe200018f16ff */
[----:B------:R-:W-:-:S04]  /*94e0*/  IMAD R78, R78, UR5, RZ ;  /* 0x000000054e4e7c24 */ /* 0x000fc8000f8e02ff */
[----:B------:R1:W-:Y:S02]  /*94f0*/  STL.64 [R1+0x80], R12 ;  /* 0x0000800c01007387 */ /* 0x0003e40000100a00 */
[----:B-1----:R-:W-:-:S04]  /*9500*/  LEA R10, P5, R66, R112, 0x2 ;  /* 0x00000070420a7211 */ /* 0x002fc800078a10ff */
[-C--:B------:R-:W-:Y:S02]  /*9510*/  LEA.HI.X.SX32 R11, R66, R5.reuse, 0x2, P5 ;  /* 0x00000005420b7211 */ /* 0x080fe400028f16ff */
[----:B------:R-:W-:Y:S01]  /*9520*/  LEA R12, P3, R74, R112, 0x2 ;  /* 0x000000704a0c7211 */ /* 0x000fe200078610ff */
[----:B------:R-:W-:Y:S02]  /*9530*/  IMAD R86, R86, UR5, RZ ;  /* 0x0000000556567c24 */ /* 0x000fe4000f8e02ff */
        /* <DEDUP_REMOVED lines=38> */
[-C--:B------:R-:W-:Y:S01]  /*97a0*/  LEA R12, P3, R88, R112.reuse, 0x2 ;  /* 0x00000070580c7211 */ /* 0x080fe200078610ff */
[----:B------:R-:W-:Y:S02]  /*97b0*/  IMAD R80, R80, UR5, RZ ;  /* 0x0000000550507c24 */ /* 0x000fe4000f8e02ff */
[----:B------:R1:W-:Y:S01]  /*97c0*/  STL.64 [R1+0x28], R10 ;  /* 0x0000280a01007387 */ /* 0x0003e20000100a00 */
[----:B------:R-:W-:Y:S01]  /*97d0*/  LEA.HI.X.SX32 R13, R88, R5, 0x2, P3 ;  /* 0x00000005580d7211 */ /* 0x000fe200018f16ff */
[----:B------:R-:W-:Y:S02]  /*97e0*/  IMAD R76, R76, UR5, RZ ;  /* 0x000000054c4c7c24 */ /* 0x000fe4000f8e02ff */
[----:B------:R-:W-:Y:S02]  /*97f0*/  IMAD R72, R72, UR5, RZ ;  /* 0x0000000548487c24 */ /* 0x000fe4000f8e02ff */
[----:B------:R1:W-:Y:S02]  /*9800*/  STL.64 [R1+0x20], R12 ;  /* 0x0000200c01007387 */ /* 0x0003e40000100a00 */
[----:B-1----:R-:W-:-:S04]  /*9810*/  LEA R10, P5, R84, R112, 0x2 ;  /* 0x00000070540a7211 */ /* 0x002fc800078a10ff */
[-C--:B------:R-:W-:Y:S02]  /*9820*/  LEA.HI.X.SX32 R11, R84, R5.reuse, 0x2, P5 ;  /* 0x00000005540b7211 */ /* 0x080fe400028f16ff */
[CC--:B------:R-:W-:Y:S01]  /*9830*/  LEA R12, P3, R80.reuse, R112.reuse, 0x2 ;  /* 0x00000070500c7211 */ /* 0x0c0fe200078610ff */
[----:B------:R-:W-:Y:S02]  /*9840*/  IMAD.MOV.U32 R20, RZ, RZ, R23 ;  /* 0x000000ffff147224 */ /* 0x000fe400078e0017 */
[----:B------:R1:W-:Y:S01]  /*9850*/  STL.64 [R1+0x18], R10 ;  /* 0x0000180a01007387 */ /* 0x0003e20000100a00 */
[----:B------:R-:W-:Y:S01]  /*9860*/  LEA.HI.X.SX32 R13, R80, R5, 0x2, P3 ;  /* 0x00000005500d7211 */ /* 0x000fe200018f16ff */
[----:B------:R-:W-:Y:S01]  /*9870*/  IMAD.MOV.U32 R23, RZ, RZ, R8 ;  /* 0x000000ffff177224 */ /* 0x000fe200078e0008 */
[----:B------:R-:W-:Y:S01]  /*9880*/  LEA R8, P3, R72, R112, 0x2 ;  /* 0x0000007048087211 */ /* 0x000fe200078610ff */
[----:B------:R-:W-:Y:S02]  /*9890*/  IMAD.MOV.U32 R16, RZ, RZ, R19 ;  /* 0x000000ffff107224 */ /* 0x000fe400078e0013 */
[----:B------:R-:W-:-:S02]  /*98a0*/  IMAD.MOV.U32 R19, RZ, RZ, R21 ;  /* 0x000000ffff137224 */ /* 0x000fc400078e0015 */
[----:B------:R-:W-:Y:S01]  /*98b0*/  IMAD.MOV.U32 R21, RZ, RZ, R22 ;  /* 0x000000ffff157224 */ /* 0x000fe200078e0016 */
[----:B-1----:R-:W-:Y:S01]  /*98c0*/  LEA R10, P5, R76, R112, 0x2 ;  /* 0x000000704c0a7211 */ /* 0x002fe200078a10ff */
[----:B------:R-:W-:Y:S02]  /*98d0*/  IMAD R64, R64, UR5, RZ ;  /* 0x0000000540407c24 */ /* 0x000fe4000f8e02ff */
[----:B------:R-:W-:Y:S01]  /*98e0*/  IMAD.MOV.U32 R22, RZ, RZ, R9 ;  /* 0x000000ffff167224 */ /* 0x000fe200078e0009 */
[-C--:B------:R-:W-:Y:S02]  /*98f0*/  LEA.HI.X.SX32 R11, R76, R5.reuse, 0x2, P5 ;  /* 0x000000054c0b7211 */ /* 0x080fe400028f16ff */
[----:B------:R-:W-:Y:S01]  /*9900*/  LEA.HI.X.SX32 R9, R72, R5, 0x2, P3 ;  /* 0x0000000548097211 */ /* 0x000fe200018f16ff */
[----:B------:R-:W-:Y:S01]  /*9910*/  IMAD R68, R68, UR5, RZ ;  /* 0x0000000544447c24 */ /* 0x000fe2000f8e02ff */
[----:B------:R1:W-:Y:S01]  /*9920*/  STL.64 [R1+0x10], R12 ;  /* 0x0000100c01007387 */ /* 0x0003e20000100a00 */
[----:B------:R-:W-:-:S03]  /*9930*/  IMAD R60, R60, UR5, RZ ;  /* 0x000000053c3c7c24 */ /* 0x000fc6000f8e02ff */
[----:B------:R1:W-:Y:S04]  /*9940*/  STL.64 [R1+0x8], R10 ;  /* 0x0000080a01007387 */ /* 0x0003e80000100a00 */
[----:B------:R-:W-:Y:S01]  /*9950*/  STL.64 [R1], R8 ;  /* 0x0000000801007387 */ /* 0x000fe20000100a00 */
[----:B-1----:R-:W-:Y:S01]  /*9960*/  IMAD.MOV.U32 R13, RZ, RZ, R14 ;  /* 0x000000ffff0d7224 */ /* 0x002fe200078e000e */
[-C--:B------:R-:W-:Y:S02]  /*9970*/  LEA R12, P3, R64, R112.reuse, 0x2 ;  /* 0x00000070400c7211 */ /* 0x080fe400078610ff */
[----:B------:R1:W-:Y:S01]  /*9980*/  STL.64 [R1+0xa90], R8 ;  /* 0x000a900801007387 */ /* 0x0003e20000100a00 */
[----:B------:R-:W-:Y:S01]  /*9990*/  LEA R10, P5, R68, R112, 0x2 ;  /* 0x00000070440a7211 */ /* 0x000fe200078a10ff */
[----:B------:R-:W-:-:S03]  /*99a0*/  IMAD R56, R56, UR5, RZ ;  /* 0x0000000538387c24 */ /* 0x000fc6000f8e02ff */
[-C--:B------:R-:W-:Y:S01]  /*99b0*/  LEA.HI.X.SX32 R11, R68, R5.reuse, 0x2, P5 ;  /* 0x00000005440b7211 */ /* 0x080fe200028f16ff */
[----:B-1----:R-:W-:Y:S01]  /*99c0*/  IMAD.MOV.U32 R8, RZ, RZ, R13 ;  /* 0x000000ffff087224 */ /* 0x002fe200078e000d */
[----:B------:R-:W-:Y:S02]  /*99d0*/  LEA.HI.X.SX32 R13, R64, R5, 0x2, P3 ;  /* 0x00000005400d7211 */ /* 0x000fe400018f16ff */
[----:B------:R-:W-:-:S03]  /*99e0*/  LEA R14, P5, R60, R112, 0x2 ;  /* 0x000000703c0e7211 */ /* 0x000fc600078a10ff */
[----:B------:R1:W-:Y:S01]  /*99f0*/  STL.64 [R1+0xb18], R12 ;  /* 0x000b180c01007387 */ /* 0x0003e20000100a00 */
[-C--:B------:R-:W-:Y:S01]  /*9a00*/  LEA.HI.X.SX32 R15, R60, R5.reuse, 0x2, P5 ;  /* 0x000000053c0f7211 */ /* 0x080fe200028f16ff */
[----:B------:R-:W-:Y:S02]  /*9a10*/  IMAD R51, R48, UR5, RZ ;  /* 0x0000000530337c24 */ /* 0x000fe4000f8e02ff */
[----:B-1----:R-:W-:Y:S01]  /*9a20*/  IMAD.MOV.U32 R13, RZ, RZ, R16 ;  /* 0x000000ffff0d7224 */ /* 0x002fe200078e0010 */
[C---:B------:R-:W-:Y:S01]  /*9a30*/  LEA R16, P3, R56.reuse, R112, 0x2 ;  /* 0x0000007038107211 */ /* 0x040fe200078610ff */
[----:B------:R-:W-:Y:S01]  /*9a40*/  IMAD.MOV.U32 R12, RZ, RZ, R17 ;  /* 0x000000ffff0c7224 */ /* 0x000fe200078e0011 */
[----:B------:R1:W-:Y:S02]  /*9a50*/  STL.64 [R1+0xaf0], R14 ;  /* 0x000af00e01007387 */ /* 0x0003e40000100a00 */
[----:B------:R-:W-:-:S05]  /*9a60*/  LEA.HI.X.SX32 R17, R56, R5, 0x2, P3 ;  /* 0x0000000538117211 */ /* 0x000fca00018f16ff */
[----:B------:R2:W-:Y:S01]  /*9a70*/  STL.64 [R1+0xa98], R16 ;  /* 0x000a981001007387 */ /* 0x0005e20000100a00 */
[----:B-1----:R-:W-:Y:S01]  /*9a80*/  IMAD.MOV.U32 R14, RZ, RZ, R20 ;  /* 0x000000ffff0e7224 */ /* 0x002fe200078e0014 */
[----:B------:R-:W-:Y:S01]  /*9a90*/  LEA R20, P3, R51, R112, 0x2 ;  /* 0x0000007033147211 */ /* 0x000fe200078610ff */
[----:B------:R-:W-:Y:S02]  /*9aa0*/  IMAD R71, R247, UR5, RZ ;  /* 0x00000005f7477c24 */ /* 0x000fe4000f8e02ff */
[----:B--2---:R-:W-:Y:S01]  /*9ab0*/  IMAD.MOV.U32 R16, RZ, RZ, R8 ;  /* 0x000000ffff107224 */ /* 0x004fe200078e0008 */
[----:B------:R-:W2:Y:S01]  /*9ac0*/  LDL.LU R17, [R1+0x26c] ;  /* 0x00026c0001117983 */ /* 0x000ea20000300800 */
[----:B------:R-:W-:Y:S01]  /*9ad0*/  IMAD.MOV.U32 R8, RZ, RZ, R21 ;  /* 0x000000ffff087224 */ /* 0x000fe200078e0015 */
[----:B------:R-:W-:Y:S02]  /*9ae0*/  LEA.HI.X.SX32 R21, R51, R5, 0x2, P3 ;  /* 0x0000000533157211 */ /* 0x000fe400018f16ff */
[----:B------:R-:W2:Y:S04]  /*9af0*/  LDL.LU R247, [R1+0x264] ;  /* 0x0002640001f77983 */ /* 0x000ea80000300800 */
[----:B------:R1:W-:Y:S04]  /*9b00*/  STL.64 [R1+0xb20], R20 ;  /* 0x000b201401007387 */ /* 0x0003e80000100a00 */
[----:B-1----:R-:W2:Y:S01]  /*9b10*/  LDL.LU R21, [R1+0x260] ;  /* 0x0002600001157983 */ /* 0x002ea20000300800 */
[----:B------:R-:W-:-:S02]  /*9b20*/  IMAD R52, R52, UR5, RZ ;  /* 0x0000000534347c24 */ /* 0x000fc4000f8e02ff */
[----:B------:R-:W-:Y:S02]  /*9b30*/  IMAD.MOV.U32 R9, RZ, RZ, R18 ;  /* 0x000000ffff097224 */ /* 0x000fe400078e0012 */
[----:B------:R-:W-:Y:S01]  /*9b40*/  IMAD R48, R44, UR5, RZ ;  /* 0x000000052c307c24 */ /* 0x000fe2000f8e02ff */
[----:B------:R-:W-:Y:S01]  /*9b50*/  LEA R18, P5, R52, R112, 0x2 ;  /* 0x0000007034127211 */ /* 0x000fe200078a10ff */
[----:B------:R-:W-:-:S03]  /*9b60*/  IMAD.MOV.U32 R15, RZ, RZ, R19 ;  /* 0x000000ffff0f7224 */ /* 0x000fc600078e0013 */
[-C--:B------:R-:W-:Y:S01]  /*9b70*/  LEA.HI.X.SX32 R19, R52, R5.reuse, 0x2, P5 ;  /* 0x0000000534137211 */ /* 0x080fe200028f16ff */
[----:B----4-:R-:W-:Y:S02]  /*9b80*/  IMAD R67, R184, UR5, RZ ;  /* 0x00000005b8437c24 */ /* 0x010fe4000f8e02ff */
[----:B------:R-:W-:Y:S01]  /*9b90*/  IMAD.MOV.U32 R184, RZ, RZ, R22 ;  /* 0x000000ffffb87224 */ /* 0x000fe200078e0016 */
[C---:B------:R-:W-:Y:S01]  /*9ba0*/  LEA R22, P5, R48.reuse, R112, 0x2 ;  /* 0x0000007030167211 */ /* 0x040fe200078a10ff */
[----:B------:R-:W-:Y:S02]  /*9bb0*/  IMAD R69, R185, UR5, RZ ;  /* 0x00000005b9457c24 */ /* 0x000fe4000f8e02ff */
[----:B------:R-:W-:Y:S01]  /*9bc0*/  IMAD.MOV.U32 R185, RZ, RZ, R23 ;  /* 0x000000ffffb97224 */ /* 0x000fe200078e0017 */
[----:B------:R-:W-:Y:S01]  /*9bd0*/  LEA.HI.X.SX32 R23, R48, R5, 0x2, P5 ;  /* 0x0000000530177211 */ /* 0x000fe200028f16ff */
[----:B------:R-:W-:Y:S02]  /*9be0*/  IMAD R91, R2, UR5, RZ ;  /* 0x00000005025b7c24 */ /* 0x000fe4000f8e02ff */
[----:B------:R-:W-:-:S02]  /*9bf0*/  IMAD R103, R3, UR5, RZ ;  /* 0x0000000503677c24 */ /* 0x000fc4000f8e02ff */
[----:B------:R-:W-:Y:S04]  /*9c00*/  STL.64 [R1+0xaf8], R22 ;  /* 0x000af81601007387 */ /* 0x000fe80000100a00 */
[----:B------:R-:W4:Y:S04]  /*9c10*/  LDL.LU R2, [R1+0xb2c] ;  /* 0x000b2c0001027983 */ /* 0x000f280000300800 */
[----:B------:R-:W4:Y:S01]  /*9c20*/  LDL.LU R3, [R1+0xb28] ;  /* 0x000b280001037983 */ /* 0x000f220000300800 */
[----:B------:R-:W-:Y:S02]  /*9c30*/  IMAD R44, R40, UR5, RZ ;  /* 0x00000005282c7c24 */ /* 0x000fe4000f8e02ff */
[----:B------:R-:W-:-:S02]  /*9c40*/  IMAD R40, R36, UR5, RZ ;  /* 0x0000000524287c24 */ /* 0x000fc4000f8e02ff */
[----:B------:R-:W-:Y:S02]  /*9c50*/  IMAD R33, R28, UR5, RZ ;  /* 0x000000051c217c24 */ /* 0x000fe4000f8e02ff */
[----:B------:R-:W-:Y:S01]  /*9c60*/  IMAD R47, R26, UR5, RZ ;  /* 0x000000051a2f7c24 */ /* 0x000fe2000f8e02ff */
[-C--:B------:R-:W-:Y:S01]  /*9c70*/  LEA R26, P3, R44, R112.reuse, 0x2 ;  /* 0x000000702c1a7211 */ /* 0x080fe200078610ff */
[----:B------:R-:W-:Y:S01]  /*9c80*/  IMAD R36, R32, UR5, RZ ;  /* 0x0000000520247c24 */ /* 0x000fe2000f8e02ff */
[-C--:B------:R-:W-:Y:S02]  /*9c90*/  LEA R28, P5, R40, R112.reuse, 0x2 ;  /* 0x00000070281c7211 */ /* 0x080fe400078a10ff */
[-C--:B------:R-:W-:Y:S02]  /*9ca0*/  LEA.HI.X.SX32 R27, R44, R5.reuse, 0x2, P3 ;  /* 0x000000052c1b7211 */ /* 0x080fe400018f16ff */
[----:B------:R-:W-:Y:S02]  /*9cb0*/  LEA.HI.X.SX32 R29, R40, R5, 0x2, P5 ;  /* 0x00000005281d7211 */ /* 0x000fe400028f16ff */
[----:B------:R-:W-:-:S02]  /*9cc0*/  LEA R30, P3, R36, R112, 0x2 ;  /* 0x00000070241e7211 */ /* 0x000fc400078610ff */
[CC--:B------:R-:W-:Y:S01]  /*9cd0*/  LEA R32, P5, R33.reuse, R112.reuse, 0x2 ;  /* 0x0000007021207211 */ /* 0x0c0fe200078a10ff */
[----:B------:R-:W-:Y:S01]  /*9ce0*/  IMAD R49, R34, UR5, RZ ;  /* 0x0000000522317c24 */ /* 0x000fe2000f8e02ff */
[-C--:B------:R-:W-:Y:S02]  /*9cf0*/  LEA.HI.X.SX32 R31, R36, R5.reuse, 0x2, P3 ;  /* 0x00000005241f7211 */ /* 0x080fe400018f16ff */
[-C--:B------:R-:W-:Y:S02]  /*9d00*/  LEA.HI.X.SX32 R33, R33, R5.reuse, 0x2, P5 ;  /* 0x0000000521217211 */ /* 0x080fe400028f16ff */
[-C--:B------:R-:W-:Y:S02]  /*9d10*/  LEA R34, P3, R35, R112.reuse, 0x2 ;  /* 0x0000007023227211 */ /* 0x080fe400078610ff */
[----:B------:R-:W-:Y:S01]  /*9d20*/  LEA R36, P5, R37, R112, 0x2 ;  /* 0x0000007025247211 */ /* 0x000fe200078a10ff */
[----:B------:R-:W-:Y:S01]  /*9d30*/  IMAD R43, R7, UR5, RZ ;  /* 0x00000005072b7c24 */ /* 0x000fe2000f8e02ff */
[----:B------:R-:W-:-:S02]  /*9d40*/  LEA.HI.X.SX32 R35, R35, R5, 0x2, P3 ;  /* 0x0000000523237211 */ /* 0x000fc400018f16ff */
[-C--:B------:R-:W-:Y:S02]  /*9d50*/  LEA.HI.X.SX32 R37, R37, R5.reuse, 0x2, P5 ;  /* 0x0000000525257211 */ /* 0x080fe400028f16ff */
[-C--:B------:R-:W-:Y:S02]  /*9d60*/  LEA R38, P3, R39, R112.reuse, 0x2 ;  /* 0x0000007027267211 */ /* 0x080fe400078610ff */
[-C--:B------:R-:W-:Y:S02]  /*9d70*/  LEA R40, P5, R41, R112.reuse, 0x2 ;  /* 0x0000007029287211 */ /* 0x080fe400078a10ff */
[-C--:B------:R-:W-:Y:S02]  /*9d80*/  LEA.HI.X.SX32 R39, R39, R5.reuse, 0x2, P3 ;  /* 0x0000000527277211 */ /* 0x080fe400018f16ff */
[----:B------:R-:W-:Y:S02]  /*9d90*/  LEA.HI.X.SX32 R41, R41, R5, 0x2, P5 ;  /* 0x0000000529297211 */ /* 0x000fe400028f16ff */
[----:B------:R-:W-:-:S02]  /*9da0*/  LEA R42, P3, R43, R112, 0x2 ;  /* 0x000000702b2a7211 */ /* 0x000fc400078610ff */
[-C--:B------:R-:W-:Y:S01]  /*9db0*/  LEA R44, P5, R45, R112.reuse, 0x2 ;  /* 0x000000702d2c7211 */ /* 0x080fe200078a10ff */
[----:B------:R-:W-:Y:S01]  /*9dc0*/  IMAD R7, R46, UR5, RZ ;  /* 0x000000052e077c24 */ /* 0x000fe2000f8e02ff */
[-C--:B------:R-:W-:Y:S01]  /*9dd0*/  LEA.HI.X.SX32 R43, R43, R5.reuse, 0x2, P3 ;  /* 0x000000052b2b7211 */ /* 0x080fe200018f16ff */
[----:B------:R-:W-:Y:S01]  /*9de0*/  IMAD R58, R58, UR5, RZ ;  /* 0x000000053a3a7c24 */ /* 0x000fe2000f8e02ff */
[-C--:B------:R-:W-:Y:S02]  /*9df0*/  LEA.HI.X.SX32 R45, R45, R5.reuse, 0x2, P5 ;  /* 0x000000052d2d7211 */ /* 0x080fe400028f16ff */
[-C--:B------:R-:W-:Y:S02]  /*9e00*/  LEA R46, P3, R47, R112.reuse, 0x2 ;  /* 0x000000702f2e7211 */ /* 0x080fe400078610ff */
[----:B------:R-:W-:Y:S01]  /*9e10*/  LEA R48, P5, R49, R112, 0x2 ;  /* 0x0000007031307211 */ /* 0x000fe200078a10ff */
[----:B------:R-:W-:Y:S01]  /*9e20*/  IMAD R70, R70, UR5, RZ ;  /* 0x0000000546467c24 */ /* 0x000fe2000f8e02ff */
[-C--:B------:R-:W-:Y:S01]  /*9e30*/  LEA.HI.X.SX32 R47, R47, R5.reuse, 0x2, P3 ;  /* 0x000000052f2f7211 */ /* 0x080fe200018f16ff */
[----:B------:R-:W-:Y:S01]  /*9e40*/  IMAD R82, R82, UR5, RZ ;  /* 0x0000000552527c24 */ /* 0x000fe2000f8e02ff */
[----:B------:R-:W-:-:S02]  /*9e50*/  LEA.HI.X.SX32 R49, R49, R5, 0x2, P5 ;  /* 0x0000000531317211 */ /* 0x000fc400028f16ff */
[CC--:B------:R-:W-:Y:S02]  /*9e60*/  LEA R50, P3, R7.reuse, R112.reuse, 0x2 ;  /* 0x0000007007327211 */ /* 0x0c0fe400078610ff */
        /* <DEDUP_REMOVED lines=11> */
[-C--:B------:R-:W-:Y:S02]  /*9f20*/  LEA R58, P3, R59, R112.reuse, 0x2 ;  /* 0x000000703b3a7211 */ /* 0x080fe400078610ff */
[-C--:B------:R-:W-:Y:S02]  /*9f30*/  LEA R60, P5, R61, R112.reuse, 0x2 ;  /* 0x000000703d3c7211 */ /* 0x080fe400078a10ff */
[-C--:B------:R-:W-:Y:S02]  /*9f40*/  LEA.HI.X.SX32 R59, R59, R5.reuse, 0x2, P3 ;  /* 0x000000053b3b7211 */ /* 0x080fe400018f16ff */
[-C--:B------:R-:W-:Y:S02]  /*9f50*/  LEA.HI.X.SX32 R61, R61, R5.reuse, 0x2, P5 ;  /* 0x000000053d3d7211 */ /* 0x080fe400028f16ff */
[-C--:B------:R-:W-:Y:S02]  /*9f60*/  LEA R62, P3, R63, R112.reuse, 0x2 ;  /* 0x000000703f3e7211 */ /* 0x080fe400078610ff */
[----:B------:R-:W-:Y:S01]  /*9f70*/  LEA R64, P5, R65, R112, 0x2 ;  /* 0x0000007041407211 */ /* 0x000fe200078a10ff */
[----:B---3--:R-:W-:Y:S01]  /*9f80*/  IMAD R73, R248, UR5, RZ ;  /* 0x00000005f8497c24 */ /* 0x008fe2000f8e02ff */
[----:B------:R-:W-:-:S02]  /*9f90*/  LEA.HI.X.SX32 R63, R63, R5, 0x2, P3 ;  /* 0x000000053f3f7211 */ /* 0x000fc400018f16ff */
[-C--:B------:R-:W-:Y:S02]  /*9fa0*/  LEA.HI.X.SX32 R65, R65, R5.reuse, 0x2, P5 ;  /* 0x0000000541417211 */ /* 0x080fe400028f16ff */
[-C--:B------:R-:W-:Y:S02]  /*9fb0*/  LEA R66, P3, R67, R112.reuse, 0x2 ;  /* 0x0000007043427211 */ /* 0x080fe400078610ff */
[-C--:B------:R-:W-:Y:S01]  /*9fc0*/  LEA R68, P5, R69, R112.reuse, 0x2 ;  /* 0x0000007045447211 */ /* 0x080fe200078a10ff */
[----:B------:R-:W-:Y:S01]  /*9fd0*/  IMAD R75, R249, UR5, RZ ;  /* 0x00000005f94b7c24 */ /* 0x000fe2000f8e02ff */
[-C--:B------:R-:W-:Y:S01]  /*9fe0*/  LEA.HI.X.SX32 R67, R67, R5.reuse, 0x2, P3 ;  /* 0x0000000543437211 */ /* 0x080fe200018f16ff */
[----:B------:R-:W-:Y:S01]  /*9ff0*/  IMAD R77, R250, UR5, RZ ;  /* 0x00000005fa4d7c24 */ /* 0x000fe2000f8e02ff */
        /* <DEDUP_REMOVED lines=8> */
[----:B------:R-:W-:Y:S02]  /*a080*/  LEA R76, P5, R77, R112, 0x2 ;  /* 0x000000704d4c7211 */ /* 0x000fe400078a10ff */
[----:B------:R-:W-:-:S02]  /*a090*/  LEA.HI.X.SX32 R75, R75, R5, 0x2, P3 ;  /* 0x000000054b4b7211 */ /* 0x000fc400018f16ff */
[-C--:B------:R-:W-:Y:S02]  /*a0a0*/  LEA.HI.X.SX32 R77, R77, R5.reuse, 0x2, P5 ;  /* 0x000000054d4d7211 */ /* 0x080fe400028f16ff */
[-C--:B------:R-:W-:Y:S02]  /*a0b0*/  LEA R78, P3, R79, R112.reuse, 0x2 ;  /* 0x000000704f4e7211 */ /* 0x080fe400078610ff */
[----:B------:R-:W-:Y:S01]  /*a0c0*/  LEA R80, P5, R81, R112, 0x2 ;  /* 0x0000007051507211 */ /* 0x000fe200078a10ff */
[----:B------:R-:W-:Y:S01]  /*a0d0*/  IMAD R113, R243, UR5, RZ ;  /* 0x00000005f3717c24 */ /* 0x000fe2000f8e02ff */
[-C--:B------:R-:W-:Y:S01]  /*a0e0*/  LEA.HI.X.SX32 R79, R79, R5.reuse, 0x2, P3 ;  /* 0x000000054f4f7211 */ /* 0x080fe200018f16ff */
[----:B------:R-:W-:Y:S01]  /*a0f0*/  IMAD R87, R16, UR5, RZ ;  /* 0x0000000510577c24 */ /* 0x000fe2000f8e02ff */
[----:B------:R-:W-:Y:S01]  /*a100*/  LEA.HI.X.SX32 R81, R81, R5, 0x2, P5 ;  /* 0x0000000551517211 */ /* 0x000fe200028f16ff */
[----:B------:R-:W1:Y:S01]  /*a110*/  S2R R243, SR_TID.X ;  /* 0x0000000000f37919 */ /* 0x000e620000002100 */
[----:B------:R-:W-:Y:S01]  /*a120*/  IMAD R93, R185, UR5, RZ ;  /* 0x00000005b95d7c24 */ /* 0x000fe2000f8e02ff */
[----:B------:R-:W3:Y:S01]  /*a130*/  S2UR UR4, SR_CgaCtaId ;  /* 0x00000000000479c3 */ /* 0x000ee20000008800 */
[----:B------:R-:W-:-:S02]  /*a140*/  IMAD R95, R14, UR5, RZ ;  /* 0x000000050e5f7c24 */ /* 0x000fc4000f8e02ff */
[----:B------:R-:W-:Y:S02]  /*a150*/  IMAD R97, R15, UR5, RZ ;  /* 0x000000050f617c24 */ /* 0x000fe4000f8e02ff */
[----:B------:R-:W-:Y:S02]  /*a160*/  IMAD R99, R12, UR5, RZ ;  /* 0x000000050c637c24 */ /* 0x000fe4000f8e02ff */
[----:B------:R-:W-:Y:S02]  /*a170*/  IMAD R7, R13, UR5, RZ ;  /* 0x000000050d077c24 */ /* 0x000fe4000f8e02ff */
[----:B------:R-:W-:Y:S02]  /*a180*/  IMAD R105, R184, UR5, RZ ;  /* 0x00000005b8697c24 */ /* 0x000fe4000f8e02ff */
[----:B------:R-:W-:Y:S02]  /*a190*/  IMAD R111, R244, UR5, RZ ;  /* 0x00000005f46f7c24 */ /* 0x000fe4000f8e02ff */
[----:B------:R-:W-:-:S02]  /*a1a0*/  IMAD R107, R8, UR5, RZ ;  /* 0x00000005086b7c24 */ /* 0x000fc4000f8e02ff */
[----:B------:R-:W-:Y:S01]  /*a1b0*/  IMAD R109, R9, UR5, RZ ;  /* 0x00000005096d7c24 */ /* 0x000fe2000f8e02ff */
[----:B------:R-:W-:-:S04]  /*a1c0*/  LEA R110, P6, R111, R112, 0x2 ;  /* 0x000000706f6e7211 */ /* 0x000fc800078c10ff */
[----:B------:R-:W-:Y:S01]  /*a1d0*/  LEA.HI.X.SX32 R111, R111, R5, 0x2, P6 ;  /* 0x000000056f6f7211 */ /* 0x000fe200030f16ff */
[----:B---3--:R-:W-:Y:S01]  /*a1e0*/  ULEA UR7, UR4, UR7, 0x18 ;  /* 0x0000000704077291 */ /* 0x008fe2000f8ec03f */
[----:B-1----:R-:W-:Y:S02]  /*a1f0*/  LOP3.LUT R243, R243, 0x7f, RZ, 0xc0, !PT ;  /* 0x0000007ff3f37812 */ /* 0x002fe400078ec0ff */
[C---:B------:R-:W-:Y:S02]  /*a200*/  LOP3.LUT R8, R0.reuse, 0x4, RZ, 0xfc, !PT ;  /* 0x0000000400087812 */ /* 0x040fe400078efcff */
[C---:B------:R-:W-:Y:S02]  /*a210*/  LOP3.LUT R12, R0.reuse, 0x24, RZ, 0xfc, !PT ;  /* 0x00000024000c7812 */ /* 0x040fe400078efcff */
[----:B------:R-:W-:Y:S01]  /*a220*/  LOP3.LUT R9, R0, 0x26, RZ, 0xfc, !PT ;  /* 0x0000002600097812 */ /* 0x000fe200078efcff */
[----:B------:R-:W-:Y:S04]  /*a230*/  STL.64 [R1+0xaa0], R238 ;  /* 0x000aa0ee01007387 */ /* 0x000fe80000100a00 */
[----:B------:R-:W-:Y:S01]  /*a240*/  STL.64 [R1+0xaa8], R236 ;  /* 0x000aa8ec01007387 */ /* 0x000fe20000100a00 */
[----:B--2---:R-:W-:-:S02]  /*a250*/  IMAD R85, R247, UR5, RZ ;  /* 0x00000005f7557c24 */ /* 0x004fc4000f8e02ff */
[----:B------:R-:W-:-:S03]  /*a260*/  IMAD R89, R17, UR5, RZ ;  /* 0x0000000511597c24 */ /* 0x000fc6000f8e02ff */
[----:B------:R-:W-:Y:S01]  /*a270*/  LEA R84, P5, R85, R112, 0x2 ;  /* 0x0000007055547211 */ /* 0x000fe200078a10ff */
[----:B------:R-:W-:-:S03]  /*a280*/  IMAD R83, R21, UR5, RZ ;  /* 0x0000000515537c24 */ /* 0x000fc6000f8e02ff */
[-C--:B------:R-:W-:Y:S02]  /*a290*/  LEA.HI.X.SX32 R85, R85, R5.reuse, 0x2, P5 ;  /* 0x0000000555557211 */ /* 0x080fe400028f16ff */
[-C--:B------:R-:W-:Y:S02]  /*a2a0*/  LEA R82, P3, R83, R112.reuse, 0x2 ;  /* 0x0000007053527211 */ /* 0x080fe400078610ff */
[-C--:B------:R-:W-:Y:S02]  /*a2b0*/  LEA R88, P5, R89, R112.reuse, 0x2 ;  /* 0x0000007059587211 */ /* 0x080fe400078a10ff */
[-C--:B------:R-:W-:Y:S02]  /*a2c0*/  LEA.HI.X.SX32 R83, R83, R5.reuse, 0x2, P3 ;  /* 0x0000000553537211 */ /* 0x080fe400018f16ff */
[----:B------:R-:W-:Y:S02]  /*a2d0*/  LEA R86, P3, R87, R112, 0x2 ;  /* 0x0000007057567211 */ /* 0x000fe400078610ff */
[----:B------:R-:W-:-:S02]  /*a2e0*/  LEA.HI.X.SX32 R89, R89, R5, 0x2, P5 ;  /* 0x0000000559597211 */ /* 0x000fc400028f16ff */
[-C--:B------:R-:W-:Y:S02]  /*a2f0*/  LEA.HI.X.SX32 R87, R87, R5.reuse, 0x2, P3 ;  /* 0x0000000557577211 */ /* 0x080fe400018f16ff */
[-C--:B------:R-:W-:Y:S02]  /*a300*/  LEA R90, P3, R91, R112.reuse, 0x2 ;  /* 0x000000705b5a7211 */ /* 0x080fe400078610ff */
[-C--:B------:R-:W-:Y:S02]  /*a310*/  LEA R92, P5, R93, R112.reuse, 0x2 ;  /* 0x000000705d5c7211 */ /* 0x080fe400078a10ff */
[-C--:B------:R-:W-:Y:S02]  /*a320*/  LEA.HI.X.SX32 R91, R91, R5.reuse, 0x2, P3 ;  /* 0x000000055b5b7211 */ /* 0x080fe400018f16ff */
[----:B------:R-:W-:Y:S02]  /*a330*/  LEA.HI.X.SX32 R93, R93, R5, 0x2, P5 ;  /* 0x000000055d5d7211 */ /* 0x000fe400028f16ff */
[----:B------:R-:W-:-:S02]  /*a340*/  LEA R94, P3, R95, R112, 0x2 ;  /* 0x000000705f5e7211 */ /* 0x000fc400078610ff */
[-C--:B------:R-:W-:Y:S02]  /*a350*/  LEA R96, P5, R97, R112.reuse, 0x2 ;  /* 0x0000007061607211 */ /* 0x080fe400078a10ff */
[-C--:B------:R-:W-:Y:S02]  /*a360*/  LEA.HI.X.SX32 R95, R95, R5.reuse, 0x2, P3 ;  /* 0x000000055f5f7211 */ /* 0x080fe400018f16ff */
[-C--:B------:R-:W-:Y:S02]  /*a370*/  LEA.HI.X.SX32 R97, R97, R5.reuse, 0x2, P5 ;  /* 0x0000000561617211 */ /* 0x080fe400028f16ff */
[-C--:B------:R-:W-:Y:S02]  /*a380*/  LEA R98, P3, R99, R112.reuse, 0x2 ;  /* 0x0000007063627211 */ /* 0x080fe400078610ff */
        /* <DEDUP_REMOVED lines=9> */
[C---:B------:R-:W-:Y:S02]  /*a420*/  LEA R112, P6, R113.reuse, R112, 0x2 ;  /* 0x0000007071707211 */ /* 0x040fe400078c10ff */
[----:B------:R-:W-:Y:S02]  /*a430*/  SEL R7, R6, RZ, !P2 ;  /* 0x000000ff06077207 */ /* 0x000fe40005000000 */
[----:B------:R-:W-:Y:S01]  /*a440*/  LEA.HI.X.SX32 R113, R113, R5, 0x2, P6 ;  /* 0x0000000571717211 */ /* 0x000fe200030f16ff */
[----:B----4-:R-:W-:Y:S01]  /*a450*/  VIADD R244, R3, UR7 ;  /* 0x0000000703f47c36 */ /* 0x010fe20008000000 */
[----:B------:R-:W-:Y:S02]  /*a460*/  ISETP.NE.U32.AND P2, PT, R7, RZ, PT ;  /* 0x000000ff0700720c */ /* 0x000fe40003f45070 */
[----:B------:R-:W-:-:S02]  /*a470*/  ISETP.GE.AND P6, PT, R243, R4, PT ;  /* 0x00000004f300720c */ /* 0x000fc40003fc6270 */
[----:B------:R-:W-:Y:S01]  /*a480*/  LOP3.LUT R7, R0, 0x60, RZ, 0xfc, !PT ;  /* 0x0000006000077812 */ /* 0x000fe200078efcff */
[----:B------:R-:W-:Y:S01]  /*a490*/  @!PT LDS RZ, [RZ] ;  /* 0x00000000fffff984 */ /* 0x000fe20000000800 */
[----:B------:R-:W-:Y:S01]  /*a4a0*/  @!PT LDS RZ, [RZ] ;  /* 0x00000000fffff984 */ /* 0x000fe20000000800 */
[----:B------:R-:W-:Y:S01]  /*a4b0*/  @!PT LDS RZ, [RZ] ;  /* 0x00000000fffff984 */ /* 0x000fe20000000800 */
[----:B------:R-:W-:Y:S01]  /*a4c0*/  LDGSTS.E [R244+0x60000], desc[UR16][R240.64], P4 ;  /* 0x60000000f0f47fae */ /* 0x000fe2000a121850 */
[-C--:B------:R-:W-:Y:S02]  /*a4d0*/  LEA.HI.X.SX32 R107, R107, R5.reuse, 0x2, P3 ;  /* 0x000000056b6b7211 */ /* 0x080fe400018f16ff */
[----:B------:R-:W-:Y:S01]  /*a4e0*/  LEA.HI.X.SX32 R109, R109, R5, 0x2, P5 ;  /* 0x000000056d6d7211 */ /* 0x000fe200028f16ff */
[----:B------:R-:W-:Y:S01]  /*a4f0*/  LDGSTS.E [R244+0x60008], desc[UR16][R238.64], P1 ;  /* 0x60008000eef47fae */ /* 0x000fe20008921850 */
[----:B------:R-:W-:Y:S02]  /*a500*/  ISETP.NE.U32.AND P3, PT, R246, RZ, PT ;  /* 0x000000fff600720c */ /* 0x000fe40003f65070 */
[----:B------:R-:W-:Y:S01]  /*a510*/  LOP3.LUT R5, R0, 0x62, RZ, 0xfc, !PT ;  /* 0x0000006200057812 */ /* 0x000fe200078efcff */
[----:B------:R-:W-:Y:S01]  /*a520*/  LDGSTS.E [R244+0x64000], desc[UR16][R236.64], P0 ;  /* 0x64000000ecf47fae */ /* 0x000fe20008121850 */
[----:B------:R-:W-:-:S02]  /*a530*/  SEL R185, R6, RZ, !P6 ;  /* 0x000000ff06b97207 */ /* 0x000fc40007000000 */
[----:B------:R-:W-:Y:S02]  /*a540*/  ISETP.NE.U32.AND P5, PT, R245, RZ, PT ;  /* 0x000000fff500720c */ /* 0x000fe40003fa5070 */
[-C--:B------:R-:W-:Y:S02]  /*a550*/  ISETP.GE.AND P6, PT, R7, R4.reuse, PT ;  /* 0x000000040700720c */ /* 0x080fe40003fc6270 */
[-C--:B------:R-:W-:Y:S02]  /*a560*/  ISETP.GE.AND P4, PT, R5, R4.reuse, PT ;  /* 0x000000040500720c */ /* 0x080fe40003f86270 */
[----:B------:R-:W-:Y:S01]  /*a570*/  LOP3.LUT R7, R0, 0x6, RZ, 0xfc, !PT ;  /* 0x0000000600077812 */ /* 0x000fe200078efcff */
[----:B------:R-:W-:Y:S01]  /*a580*/  LDGSTS.E [R244+0x64008], desc[UR16][R136.64], P3 ;  /* 0x6400800088f47fae */ /* 0x000fe20009921850 */
[----:B------:R-:W-:Y:S02]  /*a590*/  SEL R5, R6, RZ, !P6 ;  /* 0x000000ff06057207 */ /* 0x000fe40007000000 */
[----:B------:R-:W-:-:S02]  /*a5a0*/  ISETP.GE.AND P6, PT, R8, R4, PT ;  /* 0x000000040800720c */ /* 0x000fc40003fc6270 */
[C---:B------:R-:W-:Y:S01]  /*a5b0*/  SEL R184, R6.reuse, RZ, !P4 ;  /* 0x000000ff06b87207 */ /* 0x040fe20006000000 */
[----:B------:R-:W-:Y:S01]  /*a5c0*/  LDGSTS.E [R244+0x68000], desc[UR16][R234.64], P5 ;  /* 0x68000000eaf47fae */ /* 0x000fe2000a921850 */
[----:B------:R-:W-:Y:S02]  /*a5d0*/  ISETP.GE.AND P4, PT, R7, R4, PT ;  /* 0x000000040700720c */ /* 0x000fe40003f86270 */
[----:B------:R-:W-:Y:S01]  /*a5e0*/  ISETP.NE.U32.AND P1, PT, R5, RZ, PT ;  /* 0x000000ff0500720c */ /* 0x000fe20003f25070 */
[----:B------:R-:W-:Y:S01]  /*a5f0*/  LDGSTS.E [R244+0x68008], desc[UR16][R128.64], P2 ;  /* 0x6800800080f47fae */ /* 0x000fe20009121850 */
[----:B------:R-:W-:Y:S02]  /*a600*/  SEL R7, R6, RZ, !P6 ;  /* 0x000000ff06077207 */ /* 0x000fe40007000000 */
[----:B------:R-:W-:Y:S02]  /*a610*/  ISETP.NE.U32.AND P6, PT, R184, RZ, PT ;  /* 0x000000ffb800720c */ /* 0x000fe40003fc5070 */
[----:B------:R-:W-:-:S02]  /*a620*/  SEL R5, R6, RZ, !P4 ;  /* 0x000000ff06057207 */ /* 0x000fc40006000000 */
[-C--:B------:R-:W-:Y:S02]  /*a630*/  ISETP.GE.AND P3, PT, R12, R4.reuse, PT ;  /* 0x000000040c00720c */ /* 0x080fe40003f66270 */
[----:B------:R-:W-:Y:S02]  /*a640*/  ISETP.NE.U32.AND P4, PT, R7, RZ, PT ;  /* 0x000000ff0700720c */ /* 0x000fe40003f85070 */
[C---:B------:R-:W-:Y:S01]  /*a650*/  LOP3.LUT R8, R0.reuse, 0x44, RZ, 0xfc, !PT ;  /* 0x0000004400087812 */ /* 0x040fe200078efcff */
[----:B------:R-:W-:Y:S01]  /*a660*/  LDGSTS.E [R244+0x6c000], desc[UR16][R126.64], P1 ;  /* 0x6c0000007ef47fae */ /* 0x000fe20008921850 */
[----:B------:R-:W-:Y:S02]  /*a670*/  ISETP.GE.AND P5, PT, R9, R4, PT ;  /* 0x000000040900720c */ /* 0x000fe40003fa6270 */
[----:B------:R-:W-:Y:S01]  /*a680*/  ISETP.NE.U32.AND P0, PT, R5, RZ, PT ;  /* 0x000000ff0500720c */ /* 0x000fe20003f05070 */
[----:B------:R-:W-:Y:S01]  /*a690*/  LDGSTS.E [R244+0x6c008], desc[UR16][R144.64], P6 ;  /* 0x6c00800090f47fae */ /* 0x000fe2000b121850 */
[----:B------:R-:W-:-:S02]  /*a6a0*/  LOP3.LUT R7, R0, 0x46, RZ, 0xfc, !PT ;  /* 0x0000004600077812 */ /* 0x000fc400078efcff */
[----:B------:R-:W-:Y:S02]  /*a6b0*/  SEL R5, R6, RZ, !P3 ;  /* 0x000000ff06057207 */ /* 0x000fe40005800000 */
[----:B------:R-:W-:Y:S02]  /*a6c0*/  LOP3.LUT R13, R3, 0x10, RZ, 0x3c, !PT ;  /* 0x00000010030d7812 */ /* 0x000fe400078e3cff */
[-C--:B------:R-:W-:Y:S02]  /*a6d0*/  ISETP.GE.AND P3, PT, R8, R4.reuse, PT ;  /* 0x000000040800720c */ /* 0x080fe40003f66270 */
[----:B------:R-:W-:Y:S02]  /*a6e0*/  SEL R184, R6, RZ, !P5 ;  /* 0x000000ff06b87207 */ /* 0x000fe40006800000 */
[----:B------:R-:W-:Y:S01]  /*a6f0*/  ISETP.GE.AND P5, PT, R7, R4, PT ;  /* 0x000000040700720c */ /* 0x000fe20003fa6270 */
[----:B------:R-:W-:Y:S01]  /*a700*/  VIADD R245, R13, UR7 ;  /* 0x000000070df57c36 */ /* 0x000fe20008000000 */
[----:B------:R-:W-:-:S02]  /*a710*/  LOP3.LUT R12, R0, 0x64, RZ, 0xfc, !PT ;  /* 0x00000064000c7812 */ /* 0x000fc400078efcff */
[----:B------:R-:W-:Y:S02]  /*a720*/  SEL R7, R6, RZ, !P3 ;  /* 0x000000ff06077207 */ /* 0x000fe40005800000 */
[----:B------:R-:W-:Y:S01]  /*a730*/  ISETP.NE.U32.AND P2, PT, R5, RZ, PT ;  /* 0x000000ff0500720c */ /* 0x000fe20003f45070 */
[----:B------:R-:W-:Y:S01]  /*a740*/  LDGSTS.E [R245+0x60000], desc[UR16][R124.64], P4 ;  /* 0x600000007cf57fae */ /* 0x000fe2000a121850 */
[----:B------:R-:W-:Y:S02]  /*a750*/  ISETP.NE.U32.AND P3, PT, R184, RZ, PT ;  /* 0x000000ffb800720c */ /* 0x000fe40003f65070 */
[----:B------:R-:W-:Y:S01]  /*a760*/  SEL R5, R6, RZ, !P5 ;  /* 0x000000ff06057207 */ /* 0x000fe20006800000 */
[----:B------:R-:W-:Y:S01]  /*a770*/  LDGSTS.E [R245+0x60008], desc[UR16][R224.64], P0 ;  /* 0x60008000e0f57fae */ /* 0x000fe20008121850 */
[----:B------:R-:W-:Y:S02]  /*a780*/  LOP3.LUT R9, R0, 0x66, RZ, 0xfc, !PT ;  /* 0x0000006600097812 */ /* 0x000fe400078efcff */
[----:B------:R-:W-:-:S02]  /*a790*/  ISETP.GE.AND P6, PT, R12, R4, PT ;  /* 0x000000040c00720c */ /* 0x000fc40003fc6270 */
[----:B------:R-:W-:Y:S02]  /*a7a0*/  ISETP.NE.U32.AND P5, PT, R7, RZ, PT ;  /* 0x000000ff0700720c */ /* 0x000fe40003fa5070 */
[C---:B------:R-:W-:Y:S01]  /*a7b0*/  LOP3.LUT R8, R0.reuse, 0x8, RZ, 0xfc, !PT ;  /* 0x0000000800087812 */ /* 0x040fe200078efcff */
[----:B------:R-:W-:Y:S01]  /*a7c0*/  LDGSTS.E [R245+0x64000], desc[UR16][R142.64], P2 ;  /* 0x640000008ef57fae */ /* 0x000fe20009121850 */
[----:B------:R-:W-:Y:S02]  /*a7d0*/  ISETP.NE.U32.AND P1, PT, R5, RZ, PT ;  /* 0x000000ff0500720c */ /* 0x000fe40003f25070 */
[----:B------:R-:W-:Y:S01]  /*a7e0*/  ISETP.GE.AND P4, PT, R9, R4, PT ;  /* 0x000000040900720c */ /* 0x000fe20003f86270 */
[----:B------:R-:W-:Y:S01]  /*a7f0*/  LDGSTS.E [R245+0x64008], desc[UR16][R150.64], P3 ;  /* 0x6400800096f57fae */ /* 0x000fe20009921850 */
[----:B------:R-:W-:Y:S02]  /*a800*/  LOP3.LUT R7, R0, 0xa, RZ, 0xfc, !PT ;  /* 0x0000000a00077812 */ /* 0x000fe400078efcff */
[----:B------:R-:W-:-:S02]  /*a810*/  SEL R5, R6, RZ, !P6 ;  /* 0x000000ff06057207 */ /* 0x000fc40007000000 */
[-C--:B------:R-:W-:Y:S01]  /*a820*/  ISETP.GE.AND P6, PT, R8, R4.reuse, PT ;  /* 0x000000040800720c */ /* 0x080fe20003fc6270 */
[----:B------:R-:W-:Y:S01]  /*a830*/  STL [R1+0xa84], R235 ;  /* 0x000a84eb01007387 */ /* 0x000fe20000100800 */
[C---:B------:R-:W-:Y:S02]  /*a840*/  SEL R184, R6.reuse, RZ, !P4 ;  /* 0x000000ff06b87207 */ /* 0x040fe40006000000 */
[----:B------:R-:W-:Y:S01]  /*a850*/  ISETP.GE.AND P4, PT, R7, R4, PT ;  /* 0x000000040700720c */ /* 0x000fe20003f86270 */
[----:B------:R-:W-:Y:S01]  /*a860*/  LDGSTS.E [R245+0x68000], desc[UR16][R222.64], P5 ;  /* 0x68000000def57fae */ /* 0x000fe2000a921850 */
[----:B------:R-:W-:Y:S02]  /*a870*/  SEL R7, R6, RZ, !P6 ;  /* 0x000000ff06077207 */ /* 0x000fe40007000000 */
[----:B------:R-:W-:Y:S02]  /*a880*/  LOP3.LUT R12, R0, 0x28, RZ, 0xfc, !PT ;  /* 0x00000028000c7812 */ /* 0x000fe400078efcff */
[----:B------:R-:W-:-:S02]  /*a890*/  ISETP.NE.U32.AND P0, PT, R5, RZ, PT ;  /* 0x000000ff0500720c */ /* 0x000fc40003f05070 */
[----:B------:R-:W-:Y:S01]  /*a8a0*/  LOP3.LUT R9, R0, 0x2a, RZ, 0xfc, !PT ;  /* 0x0000002a00097812 */ /* 0x000fe200078efcff */
[----:B------:R1:W-:Y:S01]  /*a8b0*/  STL [R1+0x92c], R13 ;  /* 0x00092c0d01007387 */ /* 0x0003e20000100800 */
[----:B------:R-:W-:Y:S02]  /*a8c0*/  ISETP.NE.U32.AND P6, PT, R184, RZ, PT ;  /* 0x000000ffb800720c */ /* 0x000fe40003fc5070 */
[----:B------:R-:W-:Y:S01]  /*a8d0*/  SEL R5, R6, RZ, !P4 ;  /* 0x000000ff06057207 */ /* 0x000fe20006000000 */
[----:B------:R-:W-:Y:S01]  /*a8e0*/  LDGSTS.E [R245+0x68008], desc[UR16][R218.64], P1 ;  /* 0x68008000daf57fae */ /* 0x000fe20008921850 */
[----:B------:R-:W-:Y:S02]  /*a8f0*/  ISETP.NE.U32.AND P4, PT, R7, RZ, PT ;  /* 0x000000ff0700720c */ /* 0x000fe40003f85070 */
[-C--:B------:R-:W-:Y:S02]  /*a900*/  ISETP.GE.AND P3, PT, R12, R4.reuse, PT ;  /* 0x000000040c00720c */ /* 0x080fe40003f66270 */
[----:B------:R-:W-:Y:S01]  /*a910*/  LOP3.LUT R8, R0, 0x48, RZ, 0xfc, !PT ;  /* 0x0000004800087812 */ /* 0x000fe200078efcff */
[----:B------:R-:W-:Y:S01]  /*a920*/  LDGSTS.E [R245+0x6c000], desc[UR16][R214.64], P0 ;  /* 0x6c000000d6f57fae */ /* 0x000fe20008121850 */
[----:B------:R-:W-:-:S02]  /*a930*/  ISETP.GE.AND P5, PT, R9, R4, PT ;  /* 0x000000040900720c */ /* 0x000fc40003fa6270 */
[----:B------:R-:W-:Y:S01]  /*a940*/  ISETP.NE.U32.AND P2, PT, R5, RZ, PT ;  /* 0x000000ff0500720c */ /* 0x000fe20003f45070 */
[----:B------:R-:W-:Y:S01]  /*a950*/  LDGSTS.E [R245+0x6c008], desc[UR16][R158.64], P6 ;  /* 0x6c0080009ef57fae */ /* 0x000fe2000b121850 */
[----:B-1----:R-:W-:Y:S02]  /*a960*/  LOP3.LUT R13, R3, 0x20, RZ, 0x3c, !PT ;  /* 0x00000020030d7812 */ /* 0x002fe400078e3cff */
[----:B------:R-:W-:Y:S02]  /*a970*/  LOP3.LUT R7, R0, 0x4a, RZ, 0xfc, !PT ;  /* 0x0000004a00077812 */ /* 0x000fe400078efcff */
[----:B------:R-:W-:Y:S02]  /*a980*/  SEL R5, R6, RZ, !P3 ;  /* 0x000000ff06057207 */ /* 0x000fe40005800000 */
[-C--:B------:R-:W-:Y:S02]  /*a990*/  ISETP.GE.AND P3, PT, R8, R4.reuse, PT ;  /* 0x000000040800720c */ /* 0x080fe40003f66270 */
[----:B------:R-:W-:Y:S01]  /*a9a0*/  SEL R184, R6, RZ, !P5 ;  /* 0x000000ff06b87207 */ /* 0x000fe20006800000 */
[----:B------:R-:W-:Y:S01]  /*a9b0*/  VIADD R246, R13, UR7 ;  /* 0x000000070df67c36 */ /* 0x000fe20008000000 */
[----:B------:R-:W-:-:S02]  /*a9c0*/  ISETP.GE.AND P5, PT, R7, R4, PT ;  /* 0x000000040700720c */ /* 0x000fc40003fa6270 */
[----:B------:R-:W-:Y:S02]  /*a9d0*/  ISETP.NE.U32.AND P1, PT, R5, RZ, PT ;  /* 0x000000ff0500720c */ /* 0x000fe40003f25070 */
[----:B------:R-:W-:Y:S01]  /*a9e0*/  SEL R7, R6, RZ, !P3 ;  /* 0x000000ff06077207 */ /* 0x000fe20005800000 */
[----:B------:R1:W-:Y:S01]  /*a9f0*/  LDGSTS.E [R246+0x60000], desc[UR16][R154.64], P4 ;  /* 0x600000009af67fae */ /* 0x0003e2000a121850 */
[----:B------:R-:W-:Y:S02]  /*aa00*/  ISETP.NE.U32.AND P3, PT, R184, RZ, PT ;  /* 0x000000ffb800720c */ /* 0x000fe40003f65070 */
[C---:B------:R-:W-:Y:S01]  /*aa10*/  LOP3.LUT R12, R0.reuse, 0x68, RZ, 0xfc, !PT ;  /* 0x00000068000c7812 */ /* 0x040fe200078efcff */
[----:B------:R-:W-:Y:S01]  /*aa20*/  STL [R1+0xa74], R224 ;  /* 0x000a74e001007387 */ /* 0x000fe20000100800 */
[----:B------:R-:W-:Y:S02]  /*aa30*/  LOP3.LUT R9, R0, 0x6a, RZ, 0xfc, !PT ;  /* 0x0000006a00097812 */ /* 0x000fe400078efcff */
[----:B------:R-:W-:Y:S01]  /*aa40*/  SEL R5, R6, RZ, !P5 ;  /* 0x000000ff06057207 */ /* 0x000fe20006800000 */
[----:B------:R-:W-:Y:S01]  /*aa50*/  STL [R1+0xa70], R225 ;  /* 0x000a70e101007387 */ /* 0x000fe20000100800 */
[----:B------:R-:W-:-:S02]  /*aa60*/  ISETP.NE.U32.AND P5, PT, R7, RZ, PT ;  /* 0x000000ff0700720c */ /* 0x000fc40003fa5070 */
[-C--:B------:R-:W-:Y:S01]  /*aa70*/  ISETP.GE.AND P6, PT, R12, R4.reuse, PT ;  /* 0x000000040c00720c */ /* 0x080fe20003fc6270 */
[----:B------:R-:W-:Y:S01]  /*aa80*/  LDGSTS.E [R246+0x60008], desc[UR16][R210.64], P2 ;  /* 0x60008000d2f67fae */ /* 0x000fe20009121850 */
[----:B------:R-:W-:Y:S02]  /*aa90*/  ISETP.GE.AND P4, PT, R9, R4, PT ;  /* 0x000000040900720c */ /* 0x000fe40003f86270 */
[----:B------:R-:W-:Y:S01]  /*aaa0*/  LOP3.LUT R7, R0, 0xe, RZ, 0xfc, !PT ;  /* 0x0000000e00077812 */ /* 0x000fe200078efcff */
[----:B------:R-:W-:Y:S01]  /*aab0*/  STL [R1+0xa68], R222 ;  /* 0x000a68de01007387 */ /* 0x000fe20000100800 */
[----:B------:R-:W-:Y:S02]  /*aac0*/  ISETP.NE.U32.AND P0, PT, R5, RZ, PT ;  /* 0x000000ff0500720c */ /* 0x000fe40003f05070 */
[C---:B------:R-:W-:Y:S01]  /*aad0*/  SEL R5, R6.reuse, RZ, !P6 ;  /* 0x000000ff06057207 */ /* 0x040fe20007000000 */
[----:B------:R-:W-:Y:S01]  /*aae0*/  STL [R1+0xa64], R223 ;  /* 0x000a64df01007387 */ /* 0x000fe20000100800 */
[----:B------:R-:W-:-:S02]  /*aaf0*/  SEL R184, R6, RZ, !P4 ;  /* 0x000000ff06b87207 */ /* 0x000fc40006000000 */
[----:B------:R-:W-:Y:S01]  /*ab00*/  ISETP.GE.AND P4, PT, R7, R4, PT ;  /* 0x000000040700720c */ /* 0x000fe20003f86270 */
[----:B------:R-:W-:Y:S01]  /*ab10*/  STL [R1+0xa6c], R218 ;  /* 0x000a6cda01007387 */ /* 0x000fe20000100800 */
[C---:B------:R-:W-:Y:S02]  /*ab20*/  LOP3.LUT R8, R0.reuse, 0xc, RZ, 0xfc, !PT ;  /* 0x0000000c00087812 */ /* 0x040fe400078efcff */
[----:B------:R-:W-:Y:S01]  /*ab30*/  LOP3.LUT R12, R0, 0x2c, RZ, 0xfc, !PT ;  /* 0x0000002c000c7812 */ /* 0x000fe200078efcff */
[----:B------:R-:W-:Y:S01]  /*ab40*/  STL [R1+0xa60], R219 ;  /* 0x000a60db01007387 */ /* 0x000fe20000100800 */
[----:B------:R-:W-:-:S03]  /*ab50*/  ISETP.NE.U32.AND P2, PT, R5, RZ, PT ;  /* 0x000000ff0500720c */ /* 0x000fc60003f45070 */
[----:B------:R-:W-:Y:S01]  /*ab60*/  STL [R1+0xa78], R214 ;  /* 0x000a78d601007387 */ /* 0x000fe20000100800 */
[----:B------:R-:W-:-:S03]  /*ab70*/  SEL R5, R6, RZ, !P4 ;  /* 0x000000ff06057207 */ /* 0x000fc60006000000 */
[----:B------:R-:W-:Y:S01]  /*ab80*/  STL [R1+0xa5c], R215 ;  /* 0x000a5cd701007387 */ /* 0x000fe20000100800 */
[----:B------:R-:W-:-:S03]  /*ab90*/  ISETP.GE.AND P6, PT, R8, R4, PT ;  /* 0x000000040800720c */ /* 0x000fc60003fc6270 */
[----:B------:R-:W-:Y:S01]  /*aba0*/  STL [R1+0x928], R13 ;  /* 0x0009280d01007387 */ /* 0x000fe20000100800 */
[----:B------:R-:W-:-:S03]  /*abb0*/  LOP3.LUT R8, R0, 0x4c, RZ, 0xfc, !PT ;  /* 0x0000004c00087812 */ /* 0x000fc600078efcff */
[----:B------:R-:W-:Y:S04]  /*abc0*/  LDGSTS.E [R246+0x64000], desc[UR16][R162.64], P1 ;  /* 0x64000000a2f67fae */ /* 0x000fe80008921850 */
[----:B------:R-:W-:Y:S04]  /*abd0*/  STL [R1+0xa80], R245 ;  /* 0x000a80f501007387 */ /* 0x000fe80000100800 */
[----:B------:R2:W-:Y:S01]  /*abe0*/  LDGSTS.E [R246+0x64008], desc[UR16][R166.64], P3 ;  /* 0x64008000a6f67fae */ /* 0x0005e20009921850 */
[----:B------:R-:W-:-:S03]  /*abf0*/  ISETP.GE.AND P3, PT, R12, R4, PT ;  /* 0x000000040c00720c */ /* 0x000fc60003f66270 */
        /* <DEDUP_REMOVED lines=8> */
[----:B------:R-:W-:Y:S04]  /*ac80*/  STL [R1+0xa4c], R163 ;  /* 0x000a4ca301007387 */ /* 0x000fe80000100800 */
[----:B------:R-:W-:Y:S04]  /*ac90*/  STL.64 [R1+0xab0], R166 ;  /* 0x000ab0a601007387 */ /* 0x000fe80000100a00 */
[----:B------:R-:W-:Y:S04]  /*aca0*/  STL [R1+0xa48], R208 ;  /* 0x000a48d001007387 */ /* 0x000fe80000100800 */
[----:B------:R-:W-:Y:S04]  /*acb0*/  STL [R1+0xa44], R209 ;  /* 0x000a44d101007387 */ /* 0x000fe80000100800 */
[----:B------:R-:W-:Y:S04]  /*acc0*/  STL [R1+0xa40], R202 ;  /* 0x000a40ca01007387 */ /* 0x000fe80000100800 */
[----:B------:R-:W-:Y:S04]  /*acd0*/  STL [R1+0xa3c], R203 ;  /* 0x000a3ccb01007387 */ /* 0x000fe80000100800 */
[----:B------:R-:W-:Y:S04]  /*ace0*/  STL.64 [R1+0xab8], R206 ;  /* 0x000ab8ce01007387 */ /* 0x000fe80000100a00 */
[----:B------:R3:W-:Y:S01]  /*acf0*/  STL [R1+0x924], R8 ;  /* 0x0009240801007387 */ /* 0x0007e20000100800 */
[----:B------:R-:W-:-:S03]  /*ad00*/  VIADD R247, R8, UR7 ;  /* 0x0000000708f77c36 */ /* 0x000fc60008000000 */
[----:B------:R-:W-:Y:S04]  /*ad10*/  STL [R1+0xa38], R175 ;  /* 0x000a38af01007387 */ /* 0x000fe80000100800 */
[----:B------:R-:W-:Y:S01]  /*ad20*/  STL [R1+0xa34], R201 ;  /* 0x000a34c901007387 */ /* 0x000fe20000100800 */
[----:B---3--:R-:W-:-:S03]  /*ad30*/  LOP3.LUT R8, R3, 0x40, RZ, 0x3c, !PT ;  /* 0x0000004003087812 */ /* 0x008fc600078e3cff */
[----:B------:R-:W-:Y:S04]  /*ad40*/  STL [R1+0xa30], R197 ;  /* 0x000a30c501007387 */ /* 0x000fe80000100800 */
[----:B------:R-:W-:Y:S04]  /*ad50*/  STL [R1+0xa2c], R195 ;  /* 0x000a2cc301007387 */ /* 0x000fe80000100800 */
[----:B------:R-:W-:Y:S04]  /*ad60*/  STL.64 [R1+0xac0], R180 ;  /* 0x000ac0b401007387 */ /* 0x000fe80000100a00 */
[----:B------:R-:W-:Y:S04]  /*ad70*/  STL [R1+0xa28], R193 ;  /* 0x000a28c101007387 */ /* 0x000fe80000100800 */
[----:B------:R-:W-:Y:S04]  /*ad80*/  STL [R1+0xa24], R188 ;  /* 0x000a24bc01007387 */ /* 0x000fe80000100800 */
[----:B------:R-:W-:Y:S04]  /*ad90*/  STL [R1+0xa20], R189 ;  /* 0x000a20bd01007387 */ /* 0x000fe80000100800 */
[----:B------:R-:W-:Y:S04]  /*ada0*/  STL [R1+0xa1c], R187 ;  /* 0x000a1cbb01007387 */ /* 0x000fe80000100800 */
[----:B------:R3:W-:Y:S04]  /*adb0*/  STL [R1+0x920], R8 ;  /* 0x0009200801007387 */ /* 0x0007e80000100800 */
[----:B------:R-:W-:Y:S01]  /*adc0*/  STL.64 [R1+0xac8], R246 ;  /* 0x000ac8f601007387 */ /* 0x000fe20000100a00 */
        /* <DEDUP_REMOVED lines=13> */
[----:B-1----:R-:W-:-:S03]  /*aea0*/  LOP3.LUT R155, R3, 0x60, RZ, 0x3c, !PT ;  /* 0x00000060039b7812 */ /* 0x002fc600078e3cff */
[----:B------:R-:W-:Y:S04]  /*aeb0*/  STL [R1+0x9f8], R164 ;  /* 0x0009f8a401007387 */ /* 0x000fe80000100800 */
[----:B------:R-:W-:Y:S04]  /*aec0*/  STL [R1+0x9f4], R165 ;  /* 0x0009f4a501007387 */ /* 0x000fe80000100800 */
[----:B------:R-:W-:Y:S04]  /*aed0*/  STL [R1+0x9f0], R161 ;  /* 0x0009f0a101007387 */ /* 0x000fe80000100800 */
[----:B------:R-:W-:Y:S04]  /*aee0*/  STL [R1+0x9ec], R157 ;  /* 0x0009ec9d01007387 */ /* 0x000fe80000100800 */
[----:B------:R-:W-:Y:S04]  /*aef0*/  STL.64 [R1+0xae0], R212 ;  /* 0x000ae0d401007387 */ /* 0x000fe80000100a00 */
[----:B------:R-:W-:Y:S04]  /*af00*/  STL [R1+0x9e8], R221 ;  /* 0x0009e8dd01007387 */ /* 0x000fe80000100800 */
[----:B------:R1:W-:Y:S04]  /*af10*/  STL [R1+0x9e4], R152 ;  /* 0x0009e49801007387 */ /* 0x0003e80000100800 */
[----:B------:R-:W-:Y:S04]  /*af20*/  STL [R1+0x9e0], R153 ;  /* 0x0009e09901007387 */ /* 0x000fe80000100800 */
[----:B------:R4:W-:Y:S04]  /*af30*/  STL [R1+0x918], R155 ;  /* 0x0009189b01007387 */ /* 0x0009e80000100800 */
[----:B------:R-:W4:Y:S01]  /*af40*/  LDL R158, [R1+0x448] ;  /* 0x00044800019e7983 */ /* 0x000f220000100800 */
[----:B------:R-:W-:-:S02]  /*af50*/  SEL R7, R6, RZ, !P6 ;  /* 0x000000ff06077207 */ /* 0x000fc40007000000 */
[----:B------:R-:W-:Y:S01]  /*af60*/  ISETP.NE.U32.AND P6, PT, R184, RZ, PT ;  /* 0x000000ffb800720c */ /* 0x000fe20003fc5070 */
[----:B------:R-:W-:Y:S01]  /*af70*/  LDGSTS.E [R246+0x68000], desc[UR16][R208.64], P5 ;  /* 0x68000000d0f67fae */ /* 0x000fe2000a921850 */
[C---:B------:R-:W-:Y:S02]  /*af80*/  LOP3.LUT R9, R0.reuse, 0x2e, RZ, 0xfc, !PT ;  /* 0x0000002e00097812 */ /* 0x040fe400078efcff */
[----:B------:R-:W-:Y:S01]  /*af90*/  ISETP.NE.U32.AND P4, PT, R7, RZ, PT ;  /* 0x000000ff0700720c */ /* 0x000fe20003f85070 */
[----:B------:R-:W-:Y:S01]  /*afa0*/  LDGSTS.E [R246+0x68008], desc[UR16][R202.64], P0 ;  /* 0x68008000caf67fae */ /* 0x000fe20008121850 */
[----:B------:R-:W-:Y:S02]  /*afb0*/  ISETP.GE.AND P5, PT, R9, R4, PT ;  /* 0x000000040900720c */ /* 0x000fe40003fa6270 */
[----:B------:R-:W-:Y:S01]  /*afc0*/  LOP3.LUT R245, R0, 0x4e, RZ, 0xfc, !PT ;  /* 0x0000004e00f57812 */ /* 0x000fe200078efcff */
[----:B------:R-:W-:Y:S01]  /*afd0*/  LDGSTS.E [R246+0x6c000], desc[UR16][R206.64], P2 ;  /* 0x6c000000cef67fae */ /* 0x000fe20009121850 */
[----:B------:R-:W-:-:S02]  /*afe0*/  SEL R184, R6, RZ, !P5 ;  /* 0x000000ff06b87207 */ /* 0x000fc40006800000 */
[----:B------:R-:W-:Y:S01]  /*aff0*/  ISETP.GE.AND P5, PT, R245, R4, PT ;  /* 0x00000004f500720c */ /* 0x000fe20003fa6270 */
[----:B------:R-:W-:Y:S01]  /*b000*/  LDGSTS.E [R246+0x6c008], desc[UR16][R174.64], P6 ;  /* 0x6c008000aef67fae */ /* 0x000fe2000b121850 */
[----:B------:R-:W-:Y:S02]  /*b010*/  LOP3.LUT R252, R0, 0x6c, RZ, 0xfc, !PT ;  /* 0x0000006c00fc7812 */ /* 0x000fe400078efcff */
[----:B------:R-:W-:Y:S01]  /*b020*/  SEL R7, R6, RZ, !P3 ;  /* 0x000000ff06077207 */ /* 0x000fe20005800000 */
[----:B------:R-:W-:Y:S01]  /*b030*/  LDGSTS.E [R247+0x60000], desc[UR16][R200.64], P4 ;  /* 0x60000000c8f77fae */ /* 0x000fe2000a121850 */
[----:B------:R-:W-:Y:S02]  /*b040*/  ISETP.NE.U32.AND P0, PT, R5, RZ, PT ;  /* 0x000000ff0500720c */ /* 0x000fe40003f05070 */
[----:B------:R-:W-:Y:S01]  /*b050*/  ISETP.NE.U32.AND P3, PT, R184, RZ, PT ;  /* 0x000000ffb800720c */ /* 0x000fe20003f65070 */
[----:B------:R-:W-:Y:S01]  /*b060*/  LDGSTS.E [R247+0x60008], desc[UR16][R196.64], P1 ;  /* 0x60008000c4f77fae */ /* 0x000fe20008921850 */
[----:B------:R-:W-:-:S02]  /*b070*/  SEL R5, R6, RZ, !P5 ;  /* 0x000000ff06057207 */ /* 0x000fc40006800000 */
[----:B------:R-:W-:Y:S02]  /*b080*/  LOP3.LUT R251, R0, 0x6e, RZ, 0xfc, !PT ;  /* 0x0000006e00fb7812 */ /* 0x000fe400078efcff */
[-C--:B------:R-:W-:Y:S02]  /*b090*/  ISETP.GE.AND P6, PT, R252, R4.reuse, PT ;  /* 0x00000004fc00720c */ /* 0x080fe40003fc6270 */
[----:B------:R-:W-:Y:S02]  /*b0a0*/  ISETP.NE.U32.AND P5, PT, R7, RZ, PT ;  /* 0x000000ff0700720c */ /* 0x000fe40003fa5070 */
[C---:B------:R-:W-:Y:S01]  /*b0b0*/  LOP3.LUT R243, R0.reuse, 0x10, RZ, 0xfc, !PT ;  /* 0x0000001000f37812 */ /* 0x040fe200078efcff */
[----:B------:R-:W-:Y:S01]  /*b0c0*/  LDGSTS.E [R247+0x64000], desc[UR16][R194.64], P0 ;  /* 0x64000000c2f77fae */ /* 0x000fe20008121850 */
[----:B------:R-:W-:Y:S02]  /*b0d0*/  ISETP.NE.U32.AND P2, PT, R5, RZ, PT ;  /* 0x000000ff0500720c */ /* 0x000fe40003f45070 */
[----:B------:R-:W-:Y:S01]  /*b0e0*/  ISETP.GE.AND P4, PT, R251, R4, PT ;  /* 0x00000004fb00720c */ /* 0x000fe20003f86270 */
[----:B------:R-:W-:Y:S01]  /*b0f0*/  LDGSTS.E [R247+0x64008], desc[UR16][R180.64], P3 ;  /* 0x64008000b4f77fae */ /* 0x000fe20009921850 */
[----:B------:R-:W-:-:S02]  /*b100*/  LOP3.LUT R239, R0, 0x12, RZ, 0xfc, !PT ;  /* 0x0000001200ef7812 */ /* 0x000fc400078efcff */
[C---:B------:R-:W-:Y:S02]  /*b110*/  SEL R5, R6.reuse, RZ, !P6 ;  /* 0x000000ff06057207 */ /* 0x040fe40007000000 */
[-C--:B------:R-:W-:Y:S01]  /*b120*/  ISETP.GE.AND P6, PT, R243, R4.reuse, PT ;  /* 0x00000004f300720c */ /* 0x080fe20003fc6270 */
[----:B------:R-:W-:Y:S01]  /*b130*/  LDGSTS.E [R247+0x68000], desc[UR16][R192.64], P5 ;  /* 0x68000000c0f77fae */ /* 0x000fe2000a921850 */
[C---:B------:R-:W-:Y:S02]  /*b140*/  SEL R184, R6.reuse, RZ, !P4 ;  /* 0x000000ff06b87207 */ /* 0x040fe40006000000 */
[----:B------:R-:W-:Y:S01]  /*b150*/  ISETP.GE.AND P4, PT, R239, R4, PT ;  /* 0x00000004ef00720c */ /* 0x000fe20003f86270 */
[----:B------:R-:W-:Y:S01]  /*b160*/  LDGSTS.E [R247+0x68008], desc[UR16][R188.64], P2 ;  /* 0x68008000bcf77fae */ /* 0x000fe20009121850 */
[----:B------:R-:W-:Y:S02]  /*b170*/  SEL R7, R6, RZ, !P6 ;  /* 0x000000ff06077207 */ /* 0x000fe40007000000 */
[----:B------:R-:W-:-:S02]  /*b180*/  LOP3.LUT R238, R0, 0x30, RZ, 0xfc, !PT ;  /* 0x0000003000ee7812 */ /* 0x000fc400078efcff */
[----:B------:R-:W-:Y:S02]  /*b190*/  ISETP.NE.U32.AND P1, PT, R5, RZ, PT ;  /* 0x000000ff0500720c */ /* 0x000fe40003f25070 */
[----:B------:R-:W-:Y:S02]  /*b1a0*/  ISETP.NE.U32.AND P6, PT, R184, RZ, PT ;  /* 0x000000ffb800720c */ /* 0x000fe40003fc5070 */
[----:B------:R-:W-:Y:S02]  /*b1b0*/  LOP3.LUT R237, R0, 0x32, RZ, 0xfc, !PT ;  /* 0x0000003200ed7812 */ /* 0x000fe400078efcff */
[----:B------:R-:W-:Y:S02]  /*b1c0*/  SEL R5, R6, RZ, !P4 ;  /* 0x000000ff06057207 */ /* 0x000fe40006000000 */
[----:B------:R-:W-:Y:S02]  /*b1d0*/  ISETP.NE.U32.AND P4, PT, R7, RZ, PT ;  /* 0x000000ff0700720c */ /* 0x000fe40003f85070 */
[----:B------:R-:W-:-:S02]  /*b1e0*/  ISETP.GE.AND P3, PT, R238, R4, PT ;  /* 0x00000004ee00720c */ /* 0x000fc40003f66270 */
[C---:B------:R-:W-:Y:S01]  /*b1f0*/  LOP3.LUT R236, R0.reuse, 0x50, RZ, 0xfc, !PT ;  /* 0x0000005000ec7812 */ /* 0x040fe200078efcff */
[----:B------:R-:W-:Y:S01]  /*b200*/  LDGSTS.E [R247+0x6c000], desc[UR16][R186.64], P1 ;  /* 0x6c000000baf77fae */ /* 0x000fe20008921850 */
[-C--:B------:R-:W-:Y:S02]  /*b210*/  ISETP.GE.AND P5, PT, R237, R4.reuse, PT ;  /* 0x00000004ed00720c */ /* 0x080fe40003fa6270 */
[----:B------:R-:W-:Y:S01]  /*b220*/  ISETP.NE.U32.AND P0, PT, R5, RZ, PT ;  /* 0x000000ff0500720c */ /* 0x000fe20003f05070 */
[----:B------:R-:W-:Y:S01]  /*b230*/  LDGSTS.E [R247+0x6c008], desc[UR16][R190.64], P6 ;  /* 0x6c008000bef77fae */ /* 0x000fe2000b121850 */
[----:B--2---:R-:W-:Y:S02]  /*b240*/  LOP3.LUT R167, R0, 0x52, RZ, 0xfc, !PT ;  /* 0x0000005200a77812 */ /* 0x004fe400078efcff */
[----:B------:R-:W-:Y:S01]  /*b250*/  SEL R5, R6, RZ, !P3 ;  /* 0x000000ff06057207 */ /* 0x000fe20005800000 */
[----:B------:R-:W-:Y:S01]  /*b260*/  LDGSTS.E [R248+0x60000], desc[UR16][R182.64], P4 ;  /* 0x60000000b6f87fae */ /* 0x000fe2000a121850 */
[----:B------:R-:W-:-:S02]  /*b270*/  ISETP.GE.AND P3, PT, R236, R4, PT ;  /* 0x00000004ec00720c */ /* 0x000fc40003f66270 */
[----:B------:R-:W-:Y:S02]  /*b280*/  SEL R184, R6, RZ, !P5 ;  /* 0x000000ff06b87207 */ /* 0x000fe40006800000 */
[----:B------:R-:W-:Y:S02]  /*b290*/  ISETP.GE.AND P5, PT, R167, R4, PT ;  /* 0x00000004a700720c */ /* 0x000fe40003fa6270 */
[----:B------:R-:W-:Y:S01]  /*b2a0*/  LOP3.LUT R166, R0, 0x70, RZ, 0xfc, !PT ;  /* 0x0000007000a67812 */ /* 0x000fe200078efcff */
[----:B------:R-:W-:Y:S01]  /*b2b0*/  LDGSTS.E [R248+0x60008], desc[UR16][R178.64], P0 ;  /* 0x60008000b2f87fae */ /* 0x000fe20008121850 */
[----:B------:R-:W-:Y:S02]  /*b2c0*/  ISETP.NE.U32.AND P2, PT, R5, RZ, PT ;  /* 0x000000ff0500720c */ /* 0x000fe40003f45070 */
[----:B------:R-:W-:Y:S02]  /*b2d0*/  SEL R7, R6, RZ, !P3 ;  /* 0x000000ff06077207 */ /* 0x000fe40005800000 */
[----:B------:R-:W-:-:S02]  /*b2e0*/  ISETP.NE.U32.AND P3, PT, R184, RZ, PT ;  /* 0x000000ffb800720c */ /* 0x000fc40003f65070 */
[----:B------:R-:W-:Y:S02]  /*b2f0*/  LOP3.LUT R235, R0, 0x72, RZ, 0xfc, !PT ;  /* 0x0000007200eb7812 */ /* 0x000fe400078efcff */
[----:B------:R-:W-:Y:S02]  /*b300*/  SEL R5, R6, RZ, !P5 ;  /* 0x000000ff06057207 */ /* 0x000fe40006800000 */
[-C--:B------:R-:W-:Y:S02]  /*b310*/  ISETP.GE.AND P6, PT, R166, R4.reuse, PT ;  /* 0x00000004a600720c */ /* 0x080fe40003fc6270 */
[----:B------:R-:W-:Y:S01]  /*b320*/  ISETP.NE.U32.AND P5, PT, R7, RZ, PT ;  /* 0x000000ff0700720c */ /* 0x000fe20003fa5070 */
[----:B------:R-:W-:Y:S01]  /*b330*/  LDGSTS.E [R248+0x64000], desc[UR16][R176.64], P2 ;  /* 0x64000000b0f87fae */ /* 0x000fe20009121850 */
[----:B------:R-:W-:Y:S02]  /*b340*/  LOP3.LUT R225, R0, 0x14, RZ, 0xfc, !PT ;  /* 0x0000001400e17812 */ /* 0x000fe400078efcff */
[----:B------:R-:W-:Y:S01]  /*b350*/  ISETP.GE.AND P4, PT, R235, R4, PT ;  /* 0x00000004eb00720c */ /* 0x000fe20003f86270 */
[----:B------:R-:W-:Y:S01]  /*b360*/  LDGSTS.E [R248+0x64008], desc[UR16][R198.64], P3 ;  /* 0x64008000c6f87fae */ /* 0x000fe20009921850 */
[----:B------:R-:W-:-:S02]  /*b370*/  ISETP.NE.U32.AND P1, PT, R5, RZ, PT ;  /* 0x000000ff0500720c */ /* 0x000fc40003f25070 */
[----:B------:R-:W-:Y:S02]  /*b380*/  LOP3.LUT R224, R0, 0x16, RZ, 0xfc, !PT ;  /* 0x0000001600e07812 */ /* 0x000fe400078efcff */
[C---:B------:R-:W-:Y:S02]  /*b390*/  SEL R5, R6.reuse, RZ, !P6 ;  /* 0x000000ff06057207 */ /* 0x040fe40007000000 */
[-C--:B------:R-:W-:Y:S01]  /*b3a0*/  ISETP.GE.AND P6, PT, R225, R4.reuse, PT ;  /* 0x00000004e100720c */ /* 0x080fe20003fc6270 */
[----:B------:R-:W-:Y:S01]  /*b3b0*/  LDGSTS.E [R248+0x68000], desc[UR16][R172.64], P5 ;  /* 0x68000000acf87fae */ /* 0x000fe2000a921850 */
[----:B------:R-:W-:Y:S02]  /*b3c0*/  SEL R184, R6, RZ, !P4 ;  /* 0x000000ff06b87207 */ /* 0x000fe40006000000 */
[----:B------:R-:W-:Y:S02]  /*b3d0*/  ISETP.GE.AND P4, PT, R224, R4, PT ;  /* 0x00000004e000720c */ /* 0x000fe40003f86270 */
[----:B------:R-:W-:-:S02]  /*b3e0*/  LOP3.LUT R223, R0, 0x34, RZ, 0xfc, !PT ;  /* 0x0000003400df7812 */ /* 0x000fc400078efcff */
[C---:B------:R-:W-:Y:S02]  /*b3f0*/  LOP3.LUT R222, R0.reuse, 0x36, RZ, 0xfc, !PT ;  /* 0x0000003600de7812 */ /* 0x040fe400078efcff */
[C---:B------:R-:W-:Y:S02]  /*b400*/  LOP3.LUT R219, R0.reuse, 0x54, RZ, 0xfc, !PT ;  /* 0x0000005400db7812 */ /* 0x040fe400078efcff */
[----:B------:R-:W-:Y:S01]  /*b410*/  LOP3.LUT R23, R0, 0x56, RZ, 0xfc, !PT ;  /* 0x0000005600177812 */ /* 0x000fe200078efcff */
[----:B------:R-:W-:Y:S01]  /*b420*/  VIADD R249, R8, UR7 ;  /* 0x0000000708f97c36 */ /* 0x000fe20008000000 */
[----:B------:R-:W-:Y:S01]  /*b430*/  SEL R7, R6, RZ, !P6 ;  /* 0x000000ff06077207 */ /* 0x000fe20007000000 */
[----:B------:R-:W-:Y:S01]  /*b440*/  LDGSTS.E [R248+0x68008], desc[UR16][R170.64], P1 ;  /* 0x68008000aaf87fae */ /* 0x000fe20008921850 */
[----:B------:R-:W-:Y:S02]  /*b450*/  ISETP.NE.U32.AND P0, PT, R5, RZ, PT ;  /* 0x000000ff0500720c */ /* 0x000fe40003f05070 */
[----:B------:R-:W-:-:S02]  /*b460*/  ISETP.NE.U32.AND P6, PT, R184, RZ, PT ;  /* 0x000000ffb800720c */ /* 0x000fc40003fc5070 */
[----:B------:R-:W-:Y:S02]  /*b470*/  SEL R5, R6, RZ, !P4 ;  /* 0x000000ff06057207 */ /* 0x000fe40006000000 */
[-C--:B------:R-:W-:Y:S02]  /*b480*/  ISETP.GE.AND P3, PT, R223, R4.reuse, PT ;  /* 0x00000004df00720c */ /* 0x080fe40003f66270 */
[----:B------:R-:W-:Y:S02]  /*b490*/  ISETP.NE.U32.AND P4, PT, R7, RZ, PT ;  /* 0x000000ff0700720c */ /* 0x000fe40003f85070 */
[----:B------:R-:W-:Y:S02]  /*b4a0*/  ISETP.NE.U32.AND P2, PT, R5, RZ, PT ;  /* 0x000000ff0500720c */ /* 0x000fe40003f45070 */
[----:B------:R-:W-:Y:S01]  /*b4b0*/  ISETP.GE.AND P5, PT, R222, R4, PT ;  /* 0x00000004de00720c */ /* 0x000fe20003fa6270 */
[----:B------:R-:W-:Y:S01]  /*b4c0*/  LDGSTS.E [R248+0x6c000], desc[UR16][R168.64], P0 ;  /* 0x6c000000a8f87fae */ /* 0x000fe20008121850 */
[----:B------:R-:W-:-:S02]  /*b4d0*/  SEL R5, R6, RZ, !P3 ;  /* 0x000000ff06057207 */ /* 0x000fc40005800000 */
[-C--:B------:R-:W-:Y:S01]  /*b4e0*/  ISETP.GE.AND P3, PT, R219, R4.reuse, PT ;  /* 0x00000004db00720c */ /* 0x080fe20003f66270 */
[----:B------:R-:W-:Y:S01]  /*b4f0*/  LDGSTS.E [R248+0x6c008], desc[UR16][R204.64], P6 ;  /* 0x6c008000ccf87fae */ /* 0x000fe2000b121850 */
[C---:B------:R-:W-:Y:S02]  /*b500*/  SEL R184, R6.reuse, RZ, !P5 ;  /* 0x000000ff06b87207 */ /* 0x040fe40006800000 */
[----:B------:R-:W-:Y:S01]  /*b510*/  ISETP.GE.AND P5, PT, R23, R4, PT ;  /* 0x000000041700720c */ /* 0x000fe20003fa6270 */
[----:B------:R-:W-:Y:S01]  /*b520*/  LDGSTS.E [R249+0x60000], desc[UR16][R164.64], P4 ;  /* 0x60000000a4f97fae */ /* 0x000fe2000a121850 */
[----:B------:R-:W-:Y:S02]  /*b530*/  SEL R7, R6, RZ, !P3 ;  /* 0x000000ff06077207 */ /* 0x000fe40005800000 */
[----:B------:R-:W-:Y:S01]  /*b540*/  LOP3.LUT R22, R0, 0x74, RZ, 0xfc, !PT ;  /* 0x0000007400167812 */ /* 0x000fe200078efcff */
[----:B------:R-:W-:Y:S01]  /*b550*/  LDGSTS.E [R249+0x60008], desc[UR16][R160.64], P2 ;  /* 0x60008000a0f97fae */ /* 0x000fe20009121850 */
[----:B------:R-:W-:-:S02]  /*b560*/  ISETP.NE.U32.AND P1, PT, R5, RZ, PT ;  /* 0x000000ff0500720c */ /* 0x000fc40003f25070 */
[----:B------:R-:W-:Y:S02]  /*b570*/  LOP3.LUT R21, R0, 0x76, RZ, 0xfc, !PT ;  /* 0x0000007600157812 */ /* 0x000fe400078efcff */
[----:B------:R-:W-:Y:S02]  /*b580*/  ISETP.NE.U32.AND P3, PT, R184, RZ, PT ;  /* 0x000000ffb800720c */ /* 0x000fe40003f65070 */
[----:B------:R-:W-:Y:S02]  /*b590*/  SEL R5, R6, RZ, !P5 ;  /* 0x000000ff06057207 */ /* 0x000fe40006800000 */
[----:B------:R-:W-:Y:S02]  /*b5a0*/  ISETP.NE.U32.AND P5, PT, R7, RZ, PT ;  /* 0x000000ff0700720c */ /* 0x000fe40003fa5070 */
[-C--:B------:R-:W-:Y:S02]  /*b5b0*/  ISETP.GE.AND P6, PT, R22, R4.reuse, PT ;  /* 0x000000041600720c */ /* 0x080fe40003fc6270 */
[----:B------:R-:W-:Y:S01]  /*b5c0*/  LOP3.LUT R20, R0, 0x18, RZ, 0xfc, !PT ;  /* 0x0000001800147812 */ /* 0x000fe200078efcff */
[----:B------:R-:W-:Y:S01]  /*b5d0*/  LDGSTS.E [R249+0x64000], desc[UR16][R156.64], P1 ;  /* 0x640000009cf97fae */ /* 0x000fe20008921850 */
[----:B------:R-:W-:-:S02]  /*b5e0*/  ISETP.GE.AND P4, PT, R21, R4, PT ;  /* 0x000000041500720c */ /* 0x000fc40003f86270 */
[----:B------:R-:W-:Y:S01]  /*b5f0*/  ISETP.NE.U32.AND P0, PT, R5, RZ, PT ;  /* 0x000000ff0500720c */ /* 0x000fe20003f05070 */
[----:B------:R-:W-:Y:S01]  /*b600*/  LDGSTS.E [R249+0x64008], desc[UR16][R212.64], P3 ;  /* 0x64008000d4f97fae */ /* 0x000fe20009921850 */
[----:B------:R-:W-:Y:S02]  /*b610*/  LOP3.LUT R17, R0, 0x1a, RZ, 0xfc, !PT ;  /* 0x0000001a00117812 */ /* 0x000fe400078efcff */
[----:B------:R-:W-:Y:S01]  /*b620*/  SEL R5, R6, RZ, !P6 ;  /* 0x000000ff06057207 */ /* 0x000fe20007000000 */
[----:B------:R-:W-:Y:S01]  /*b630*/  LDGSTS.E [R249+0x68000], desc[UR16][R220.64], P5 ;  /* 0x68000000dcf97fae */ /* 0x000fe2000a921850 */
[-C--:B------:R-:W-:Y:S02]  /*b640*/  ISETP.GE.AND P6, PT, R20, R4.reuse, PT ;  /* 0x000000041400720c */ /* 0x080fe40003fc6270 */
[----:B------:R-:W-:Y:S02]  /*b650*/  SEL R184, R6, RZ, !P4 ;  /* 0x000000ff06b87207 */ /* 0x000fe40006000000 */
[----:B------:R-:W-:-:S02]  /*b660*/  ISETP.GE.AND P4, PT, R17, R4, PT ;  /* 0x000000041100720c */ /* 0x000fc40003f86270 */
[----:B------:R-:W-:Y:S01]  /*b670*/  ISETP.NE.U32.AND P2, PT, R5, RZ, PT ;  /* 0x000000ff0500720c */ /* 0x000fe20003f45070 */
[----:B------:R1:W-:Y:S01]  /*b680*/  LDGSTS.E [R249+0x68008], desc[UR16][R152.64], P0 ;  /* 0x6800800098f97fae */ /* 0x0003e20008121850 */
[----:B------:R-:W-:Y:S02]  /*b690*/  SEL R7, R6, RZ, !P6 ;  /* 0x000000ff06077207 */ /* 0x000fe40007000000 */
[----:B------:R-:W-:Y:S02]  /*b6a0*/  ISETP.NE.U32.AND P6, PT, R184, RZ, PT ;  /* 0x000000ffb800720c */ /* 0x000fe40003fc5070 */
[C---:B------:R-:W-:Y:S02]  /*b6b0*/  LOP3.LUT R16, R0.reuse, 0x38, RZ, 0xfc, !PT ;  /* 0x0000003800107812 */ /* 0x040fe400078efcff */
[----:B------:R-:W-:Y:S02]  /*b6c0*/  LOP3.LUT R15, R0, 0x3a, RZ, 0xfc, !PT ;  /* 0x0000003a000f7812 */ /* 0x000fe400078efcff */
[----:B------:R-:W-:-:S02]  /*b6d0*/  SEL R5, R6, RZ, !P4 ;  /* 0x000000ff06057207 */ /* 0x000fc40006000000 */
[----:B------:R-:W-:Y:S02]  /*b6e0*/  ISETP.NE.U32.AND P4, PT, R7, RZ, PT ;  /* 0x000000ff0700720c */ /* 0x000fe40003f85070 */
[----:B------:R-:W-:Y:S01]  /*b6f0*/  LOP3.LUT R13, R0, 0x5a, RZ, 0xfc, !PT ;  /* 0x0000005a000d7812 */ /* 0x000fe200078efcff */
[----:B------:R-:W-:Y:S01]  /*b700*/  VIADD R250, R155, UR7 ;  /* 0x000000079bfa7c36 */ /* 0x000fe20008000000 */
[-C--:B------:R-:W-:Y:S01]  /*b710*/  ISETP.GE.AND P3, PT, R16, R4.reuse, PT ;  /* 0x000000041000720c */ /* 0x080fe20003f66270 */
[----:B------:R-:W-:Y:S01]  /*b720*/  LDGSTS.E [R249+0x6c000], desc[UR16][R148.64], P2 ;  /* 0x6c00000094f97fae */ /* 0x000fe20009121850 */
[----:B------:R-:W-:Y:S02]  /*b730*/  ISETP.GE.AND P5, PT, R15, R4, PT ;  /* 0x000000040f00720c */ /* 0x000fe40003fa6270 */
[----:B------:R-:W-:Y:S01]  /*b740*/  ISETP.NE.U32.AND P1, PT, R5, RZ, PT ;  /* 0x000000ff0500720c */ /* 0x000fe20003f25070 */
[----:B------:R-:W-:Y:S01]  /*b750*/  LDGSTS.E [R249+0x6c008], desc[UR16][R216.64], P6 ;  /* 0x6c008000d8f97fae */ /* 0x000fe2000b121850 */
[----:B------:R-:W-:-:S02]  /*b760*/  SEL R5, R6, RZ, !P3 ;  /* 0x000000ff06057207 */ /* 0x000fc40005800000 */
[----:B------:R-:W-:Y:S01]  /*b770*/  SEL R184, R6, RZ, !P5 ;  /* 0x000000ff06b87207 */ /* 0x000fe20006800000 */
[----:B------:R-:W-:Y:S01]  /*b780*/  LDGSTS.E [R250+0x60000], desc[UR16][R134.64], P4 ;  /* 0x6000000086fa7fae */ /* 0x000fe2000a121850 */
[----:B------:R-:W-:Y:S02]  /*b790*/  ISETP.GE.AND P5, PT, R13, R4, PT ;  /* 0x000000040d00720c */ /* 0x000fe40003fa6270 */
[C---:B------:R-:W-:Y:S02]  /*b7a0*/  LOP3.LUT R14, R0.reuse, 0x58, RZ, 0xfc, !PT ;  /* 0x00000058000e7812 */ /* 0x040fe400078efcff */
[----:B------:R-:W-:Y:S02]  /*b7b0*/  LOP3.LUT R12, R0, 0x78, RZ, 0xfc, !PT ;  /* 0x00000078000c7812 */ /* 0x000fe400078efcff */
[----:B------:R-:W-:Y:S01]  /*b7c0*/  ISETP.NE.U32.AND P0, PT, R5, RZ, PT ;  /* 0x000000ff0500720c */ /* 0x000fe20003f05070 */
[----:B------:R-:W2:Y:S01]  /*b7d0*/  S2R R159, SR_TID.X ;  /* 0x00000000009f7919 */ /* 0x000ea20000002100 */
[----:B------:R-:W-:-:S02]  /*b7e0*/  SEL R5, R6, RZ, !P5 ;  /* 0x000000ff06057207 */ /* 0x000fc40006800000 */
[----:B------:R-:W-:Y:S01]  /*b7f0*/  LOP3.LUT R9, R0, 0x7a, RZ, 0xfc, !PT ;  /* 0x0000007a00097812 */ /* 0x000fe200078efcff */
[----:B------:R-:W-:Y:S01]  /*b800*/  LDGSTS.E [R250+0x60008], desc[UR16][R146.64], P1 ;  /* 0x6000800092fa7fae */ /* 0x000fe20008921850 */
[-C--:B------:R-:W-:Y:S02]  /*b810*/  ISETP.GE.AND P3, PT, R14, R4.reuse, PT ;  /* 0x000000040e00720c */ /* 0x080fe40003f66270 */
[-C--:B------:R-:W-:Y:S02]  /*b820*/  ISETP.GE.AND P6, PT, R12, R4.reuse, PT ;  /* 0x000000040c00720c */ /* 0x080fe40003fc6270 */
[----:B---3--:R-:W-:Y:S02]  /*b830*/  LOP3.LUT R8, R0, 0x1c, RZ, 0xfc, !PT ;  /* 0x0000001c00087812 */ /* 0x008fe400078efcff */
[----:B------:R-:W-:Y:S01]  /*b840*/  ISETP.NE.U32.AND P2, PT, R5, RZ, PT ;  /* 0x000000ff0500720c */ /* 0x000fe20003f45070 */
[----:B------:R-:W-:Y:S01]  /*b850*/  LDGSTS.E [R250+0x64000], desc[UR16][R130.64], P0 ;  /* 0x6400000082fa7fae */ /* 0x000fe20008121850 */
[----:B------:R-:W-:-:S02]  /*b860*/  ISETP.GE.AND P4, PT, R9, R4, PT ;  /* 0x000000040900720c */ /* 0x000fc40003f86270 */
[----:B------:R-:W-:Y:S02]  /*b870*/  SEL R7, R6, RZ, !P3 ;  /* 0x000000ff06077207 */ /* 0x000fe40005800000 */
[----:B------:R-:W-:Y:S02]  /*b880*/  LOP3.LUT R218, R0, 0x1e, RZ, 0xfc, !PT ;  /* 0x0000001e00da7812 */ /* 0x000fe400078efcff */
[----:B------:R-:W-:Y:S02]  /*b890*/  SEL R5, R6, RZ, !P6 ;  /* 0x000000ff06057207 */ /* 0x000fe40007000000 */
[----:B------:R-:W-:Y:S02]  /*b8a0*/  ISETP.GE.AND P6, PT, R8, R4, PT ;  /* 0x000000040800720c */ /* 0x000fe40003fc6270 */
[----:B------:R-:W-:Y:S02]  /*b8b0*/  ISETP.NE.U32.AND P3, PT, R184, RZ, PT ;  /* 0x000000ffb800720c */ /* 0x000fe40003f65070 */
[----:B------:R-:W-:-:S02]  /*b8c0*/  SEL R184, R6, RZ, !P4 ;  /* 0x000000ff06b87207 */ /* 0x000fc40006000000 */
[----:B------:R-:W-:Y:S02]  /*b8d0*/  ISETP.NE.U32.AND P5, PT, R7, RZ, PT ;  /* 0x000000ff0700720c */ /* 0x000fe40003fa5070 */
[----:B------:R-:W-:Y:S02]  /*b8e0*/  ISETP.GE.AND P4, PT, R218, R4, PT ;  /* 0x00000004da00720c */ /* 0x000fe40003f86270 */
[----:B------:R-:W-:Y:S02]  /*b8f0*/  SEL R7, R6, RZ, !P6 ;  /* 0x000000ff06077207 */ /* 0x000fe40007000000 */
[----:B------:R-:W-:Y:S02]  /*b900*/  ISETP.NE.U32.AND P1, PT, R5, RZ, PT ;  /* 0x000000ff0500720c */ /* 0x000fe40003f25070 */
[----:B------:R-:W-:Y:S01]  /*b910*/  ISETP.NE.U32.AND P6, PT, R184, RZ, PT ;  /* 0x000000ffb800720c */ /* 0x000fe20003fc5070 */
[----:B------:R-:W-:Y:S01]  /*b920*/  LDGSTS.E [R250+0x64008], desc[UR16][R140.64], P3 ;  /* 0x640080008cfa7fae */ /* 0x000fe20009921850 */
[----:B------:R-:W-:-:S02]  /*b930*/  SEL R5, R6, RZ, !P4 ;  /* 0x000000ff06057207 */ /* 0x000fc40006000000 */
[----:B------:R-:W-:Y:S01]  /*b940*/  ISETP.NE.U32.AND P4, PT, R7, RZ, PT ;  /* 0x000000ff0700720c */ /* 0x000fe20003f85070 */
[----:B------:R-:W-:Y:S01]  /*b950*/  LDGSTS.E [R250+0x68000], desc[UR16][R226.64], P5 ;  /* 0x68000000e2fa7fae */ /* 0x000fe2000a921850 */
[----:B-1----:R-:W-:Y:S02]  /*b960*/  LOP3.LUT R152, R3, 0x70, RZ, 0x3c, !PT ;  /* 0x0000007003987812 */ /* 0x002fe400078e3cff */
[----:B------:R-:W-:Y:S01]  /*b970*/  LOP3.LUT R215, R0, 0x3c, RZ, 0xfc, !PT ;  /* 0x0000003c00d77812 */ /* 0x000fe200078efcff */
[----:B------:R-:W-:Y:S02]  /*b980*/  LDGSTS.E [R250+0x68008], desc[UR16][R138.64], P2 ;  /* 0x680080008afa7fae */ /* 0x000fe40009121850 */
[----:B------:R-:W-:Y:S01]  /*b990*/  VIADD R184, R152, UR7 ;  /* 0x0000000798b87c36 */ /* 0x000fe20008000000 */
[C---:B------:R-:W-:Y:S01]  /*b9a0*/  LOP3.LUT R214, R0.reuse, 0x3e, RZ, 0xfc, !PT ;  /* 0x0000003e00d67812 */ /* 0x040fe200078efcff */
[----:B------:R-:W-:Y:S01]  /*b9b0*/  LDGSTS.E [R250+0x6c000], desc[UR16][R132.64], P1 ;  /* 0x6c00000084fa7fae */ /* 0x000fe20008921850 */
[----:B------:R-:W-:-:S02]  /*b9c0*/  LOP3.LUT R213, R0, 0x5c, RZ, 0xfc, !PT ;  /* 0x0000005c00d57812 */ /* 0x000fc400078efcff */
[C---:B------:R-:W-:Y:S01]  /*b9d0*/  LOP3.LUT R212, R0.reuse, 0x5e, RZ, 0xfc, !PT ;  /* 0x0000005e00d47812 */ /* 0x040fe200078efcff */
[----:B------:R-:W-:Y:S01]  /*b9e0*/  LDGSTS.E [R250+0x6c008], desc[UR16][R228.64], P6 ;  /* 0x6c008000e4fa7fae */ /* 0x000fe2000b121850 */
[C---:B------:R-:W-:Y:S02]  /*b9f0*/  LOP3.LUT R211, R0.reuse, 0x7c, RZ, 0xfc, !PT ;  /* 0x0000007c00d37812 */ /* 0x040fe400078efcff */
[----:B------:R-:W-:Y:S01]  /*ba00*/  LOP3.LUT R209, R0, 0x7e, RZ, 0xfc, !PT ;  /* 0x0000007e00d17812 */ /* 0x000fe200078efcff */
[----:B------:R1:W-:Y:S01]  /*ba10*/  LDGSTS.E [R184+0x60000], desc[UR16][R230.64], P4 ;  /* 0x60000000e6b87fae */ /* 0x0003e2000a121850 */
[-C--:B------:R-:W-:Y:S02]  /*ba20*/  ISETP.GE.AND P3, PT, R215, R4.reuse, PT ;  /* 0x00000004d700720c */ /* 0x080fe40003f66270 */
[-C--:B------:R-:W-:Y:S02]  /*ba30*/  ISETP.GE.AND P5, PT, R214, R4.reuse, PT ;  /* 0x00000004d600720c */ /* 0x080fe40003fa6270 */
[----:B------:R-:W-:-:S02]  /*ba40*/  ISETP.GE.AND P2, PT, R213, R4, PT ;  /* 0x00000004d500720c */ /* 0x000fc40003f46270 */
[-C--:B------:R-:W-:Y:S02]  /*ba50*/  ISETP.GE.AND P1, PT, R212, R4.reuse, PT ;  /* 0x00000004d400720c */ /* 0x080fe40003f26270 */
[-C--:B------:R-:W-:Y:S02]  /*ba60*/  ISETP.GE.AND P6, PT, R211, R4.reuse, PT ;  /* 0x00000004d300720c */ /* 0x080fe40003fc6270 */
[----:B------:R-:W-:Y:S02]  /*ba70*/  ISETP.GE.AND P4, PT, R209, R4, PT ;  /* 0x00000004d100720c */ /* 0x000fe40003f86270 */
[C---:B------:R-:W-:Y:S02]  /*ba80*/  SEL R4, R6.reuse, RZ, !P3 ;  /* 0x000000ff06047207 */ /* 0x040fe40005800000 */
[----:B------:R-:W-:Y:S02]  /*ba90*/  ISETP.NE.U32.AND P0, PT, R5, RZ, PT ;  /* 0x000000ff0500720c */ /* 0x000fe40003f05070 */
[----:B------:R-:W-:Y:S01]  /*baa0*/  SEL R5, R6, RZ, !P5 ;  /* 0x000000ff06057207 */ /* 0x000fe20006800000 */
[----:B------:R-:W-:Y:S01]  /*bab0*/  UIADD3 UR4, UR12, -0x80, URZ ;  /* 0xffffff800c047890 */ /* 0x000fe2000fffe03f */
[----:B------:R-:W-:-:S02]  /*bac0*/  ISETP.NE.U32.AND P5, PT, R4, RZ, PT ;  /* 0x000000ff0400720c */ /* 0x000fc40003fa5070 */
[----:B------:R-:W-:Y:S02]  /*bad0*/  SEL R4, R6, RZ, !P2 ;  /* 0x000000ff06047207 */ /* 0x000fe40005000000 */
[----:B--2---:R-:W-:Y:S02]  /*bae0*/  LOP3.LUT R159, R159, 0x7f, RZ, 0xc0, !PT ;  /* 0x0000007f9f9f7812 */ /* 0x004fe400078ec0ff */
[----:B------:R-:W-:Y:S02]  /*baf0*/  ISETP.NE.U32.AND P2, PT, R4, RZ, PT ;  /* 0x000000ff0400720c */ /* 0x000fe40003f45070 */
[C---:B------:R-:W-:Y:S01]  /*bb00*/  SEL R4, R6.reuse, RZ, !P1 ;  /* 0x000000ff06047207 */ /* 0x040fe20004800000 */
[----:B------:R2:W-:Y:S01]  /*bb10*/  LDGSTS.E [R184+0x60008], desc[UR16][R232.64], P0 ;  /* 0x60008000e8b87fae */ /* 0x0005e20008121850 */
[----:B------:R-:W-:Y:S02]  /*bb20*/  ISETP.GE.AND P1, PT, R159, UR4, PT ;  /* 0x000000049f007c0c */ /* 0x000fe4000bf26270 */
[----:B------:R-:W3:Y:S01]  /*bb30*/  S2R R159, SR_TID.X ;  /* 0x00000000009f7919 */ /* 0x000ee20000002100 */
[----:B------:R-:W-:-:S02]  /*bb40*/  SEL R7, R6, RZ, !P6 ;  /* 0x000000ff06077207 */ /* 0x000fc40007000000 */
[----:B------:R-:W-:Y:S01]  /*bb50*/  SEL R6, R6, RZ, !P4 ;  /* 0x000000ff06067207 */ /* 0x000fe20006000000 */
[----:B------:R-:W-:Y:S01]  /*bb60*/  LDGSTS.E [R184+0x64000], desc[UR16][R24.64], P5 ;  /* 0x6400000018b87fae */ /* 0x000fe2000a921850 */
[----:B------:R-:W-:Y:S02]  /*bb70*/  ISETP.NE.U32.AND P0, PT, R5, RZ, PT ;  /* 0x000000ff0500720c */ /* 0x000fe40003f05070 */
[----:B------:R-:W-:Y:S02]  /*bb80*/  ISETP.NE.U32.AND P4, PT, R4, RZ, PT ;  /* 0x000000ff0400720c */ /* 0x000fe40003f85070 */
[----:B------:R-:W-:Y:S02]  /*bb90*/  SEL R4, RZ, 0x4, P1 ;  /* 0x00000004ff047807 */ /* 0x000fe40000800000 */
[----:B----4-:R-:W-:-:S07]  /*bba0*/  ISETP.GT.AND P1, PT, R158, 0xff, PT ;  /* 0x000000ff9e00780c */ /* 0x010fce0003f24270 */
[----:B------:R-:W-:Y:S04]  /*bbb0*/  LDGSTS.E [R184+0x64008], desc[UR16][R114.64], P0 ;  /* 0x6400800072b87fae */ /* 0x000fe80008121850 */
[----:B------:R-:W-:Y:S04]  /*bbc0*/  LDGSTS.E [R184+0x68000], desc[UR16][R116.64], P2 ;  /* 0x6800000074b87fae */ /* 0x000fe80009121850 */
[----:B------:R-:W-:Y:S01]  /*bbd0*/  LDGSTS.E [R184+0x68008], desc[UR16][R118.64], P4 ;  /* 0x6800800076b87fae */ /* 0x000fe2000a121850 */
[----:B---3--:R-:W-:-:S04]  /*bbe0*/  SHF.R.U32.HI R158, RZ, 0x7, R159 ;  /* 0x00000007ff9e7819 */ /* 0x008fc8000001169f */
[----:B------:R-:W-:-:S04]  /*bbf0*/  SGXT.U32 R158, R158, 0x1 ;  /* 0x000000019e9e781a */ /* 0x000fc80000000000 */
[----:B------:R-:W-:-:S04]  /*bc00*/  LOP3.LUT R158, R158, 0x2, RZ, 0xfc, !PT ;  /* 0x000000029e9e7812 */ /* 0x000fc800078efcff */
[----:B------:R-:W-:Y:S02]  /*bc10*/  ISETP.GE.AND P4, PT, R158, UR4, PT ;  /* 0x000000049e007c0c */ /* 0x000fe4000bf86270 */
[----:B------:R-:W3:Y:S01]  /*bc20*/  S2R R158, SR_TID.X ;  /* 0x00000000009e7919 */ /* 0x000ee20000002100 */
[----:B------:R-:W-:Y:S02]  /*bc30*/  ISETP.NE.U32.AND P5, PT, R7, RZ, PT ;  /* 0x000000ff0700720c */ /* 0x000fe40003fa5070 */
[----:B------:R-:W-:-:S04]  /*bc40*/  SHF.R.U32.HI R159, RZ, 0x7, R159 ;  /* 0x00000007ff9f7819 */ /* 0x000fc8000001169f */
[----:B------:R-:W-:Y:S02]  /*bc50*/  SGXT.U32 R159, R159, 0x1 ;  /* 0x000000019f9f781a */ /* 0x000fe40000000000 */
[----:B------:R-:W-:Y:S02]  /*bc60*/  ISETP.GE.AND P6, PT, R0, UR4, PT ;  /* 0x0000000400007c0c */ /* 0x000fe4000bfc6270 */
[----:B------:R-:W-:Y:S02]  /*bc70*/  LOP3.LUT R159, R159, 0x20, RZ, 0xfc, !PT ;  /* 0x000000209f9f7812 */ /* 0x000fe400078efcff */
[----:B------:R-:W-:Y:S01]  /*bc80*/  SEL R5, RZ, 0x4, P6 ;  /* 0x00000004ff057807 */ /* 0x000fe20003000000 */
[----:B------:R-:W-:Y:S01]  /*bc90*/  LDGSTS.E [R184+0x6c000], desc[UR16][R120.64], P5 ;  /* 0x6c00000078b87fae */ /* 0x000fe2000a921850 */
[----:B------:R-:W-:Y:S02]  /*bca0*/  ISETP.NE.U32.AND P6, PT, R6, RZ, PT ;  /* 0x000000ff0600720c */ /* 0x000fe40003fc5070 */
[----:B------:R-:W-:-:S11]  /*bcb0*/  ISETP.GE.AND P5, PT, R159, UR4, PT ;  /* 0x000000049f007c0c */ /* 0x000fd6000bfa6270 */
[----:B------:R-:W-:Y:S01]  /*bcc0*/  LDGSTS.E [R184+0x6c008], desc[UR16][R122.64], P6 ;  /* 0x6c0080007ab87fae */ /* 0x000fe2000b121850 */
[--C-:B---3--:R-:W-:Y:S01]  /*bcd0*/  SHF.R.U32.HI R159, RZ, 0x7, R158.reuse ;  /* 0x00000007ff9f7819 */ /* 0x108fe2000001169e */
[----:B------:R-:W3:Y:S03]  /*bce0*/  S2R R155, SR_TID.X ;  /* 0x00000000009b7919 */ /* 0x000ee60000002100 */
[----:B------:R-:W-:Y:S01]  /*bcf0*/  SGXT.U32 R159, R159, 0x1 ;  /* 0x000000019f9f781a */ /* 0x000fe20000000000 */
[----:B------:R-:W4:Y:S03]  /*bd00*/  S2R R163, SR_TID.X ;  /* 0x0000000000a37919 */ /* 0x000f260000002100 */
[----:B------:R-:W-:Y:S01]  /*bd10*/  LOP3.LUT R159, R159, 0x22, RZ, 0xfc, !PT ;  /* 0x000000229f9f7812 */ /* 0x000fe200078efcff */
[----:B------:R-:W1:Y:S03]  /*bd20*/  S2R R175, SR_TID.X ;  /* 0x0000000000af7919 */ /* 0x000e660000002100 */
[----:B------:R-:W-:Y:S01]  /*bd30*/  ISETP.GE.AND P6, PT, R159, UR4, PT ;  /* 0x000000049f007c0c */ /* 0x000fe2000bfc6270 */
[----:B------:R-:W2:Y:S01]  /*bd40*/  S2R R181, SR_TID.X ;  /* 0x0000000000b57919 */ /* 0x000ea20000002100 */
[----:B------:R-:W3:Y:S01]  /*bd50*/  S2R R159, SR_TID.X ;  /* 0x00000000009f7919 */ /* 0x000ee20000002100 */
[----:B------:R-:W-:-:S02]  /*bd60*/  SHF.R.U32.HI R158, RZ, 0x7, R158 ;  /* 0x00000007ff9e7819 */ /* 0x000fc4000001169e */
[----:B------:R-:W-:Y:S01]  /*bd70*/  SEL R4, R4, RZ, P1 ;  /* 0x000000ff04047207 */ /* 0x000fe20000800000 */
[----:B------:R-:W-:Y:S01]  /*bd80*/  STL.64 [R1+0xae8], R248 ;  /* 0x000ae8f801007387 */ /* 0x000fe20000100a00 */
[----:B------:R-:W-:Y:S02]  /*bd90*/  SGXT.U32 R158, R158, 0x1 ;  /* 0x000000019e9e781a */ /* 0x000fe40000000000 */
[----:B------:R-:W-:Y:S01]  /*bda0*/  ISETP.NE.U32.AND P0, PT, R4, RZ, PT ;  /* 0x000000ff0400720c */ /* 0x000fe20003f05070 */
[----:B------:R-:W0:Y:S01]  /*bdb0*/  LDGDEPBAR ;  /* 0x00000000000079af */ /* 0x000e220000000000 */
[----:B------:R-:W-:Y:S02]  /*bdc0*/  LOP3.LUT R158, R158, 0x40, RZ, 0xfc, !PT ;  /* 0x000000409e9e7812 */ /* 0x000fe400078efcff */
[----:B------:R-:W-:Y:S02]  /*bdd0*/  SEL R4, RZ, 0x4, P4 ;  /* 0x00000004ff047807 */ /* 0x000fe40002000000 */
[----:B------:R-:W-:-:S02]  /*bde0*/  ISETP.GE.AND P4, PT, R158, UR4, PT ;  /* 0x000000049e007c0c */ /* 0x000fc4000bf86270 */
[----:B------:R-:W-:-:S04]  /*bdf0*/  SEL R5, R5, RZ, P1 ;  /* 0x000000ff05057207 */ /* 0x000fc80000800000 */
[----:B------:R-:W-:Y:S02]  /*be00*/  ISETP.NE.U32.AND P2, PT, R5, RZ, PT ;  /* 0x000000ff0500720c */ /* 0x000fe40003f45070 */
[----:B---3--:R-:W-:-:S04]  /*be10*/  SHF.R.U32.HI R158, RZ, 0x7, R159 ;  /* 0x00000007ff9e7819 */ /* 0x008fc8000001169f */
[----:B------:R-:W-:-:S04]  /*be20*/  SGXT.U32 R158, R158, 0x1 ;  /* 0x000000019e9e781a */ /* 0x000fc80000000000 */
[----:B------:R-:W-:Y:S02]  /*be30*/  LOP3.LUT R158, R158, 0x42, RZ, 0xfc, !PT ;  /* 0x000000429e9e7812 */ /* 0x000fe400078efcff */
[----:B------:R-:W-:Y:S02]  /*be40*/  SEL R5, RZ, 0x4, P5 ;  /* 0x00000004ff057807 */ /* 0x000fe40002800000 */
[----:B------:R-:W-:Y:S02]  /*be50*/  ISETP.GE.AND P5, PT, R158, UR4, PT ;  /* 0x000000049e007c0c */ /* 0x000fe4000bfa6270 */
[----:B------:R-:W3:Y:S01]  /*be60*/  S2R R158, SR_TID.X ;  /* 0x00000000009e7919 */ /* 0x000ee20000002100 */
[----:B------:R-:W-:-:S04]  /*be70*/  SHF.R.U32.HI R159, RZ, 0x7, R159 ;  /* 0x00000007ff9f7819 */ /* 0x000fc8000001169f */
[----:B------:R-:W-:-:S04]  /*be80*/  SGXT.U32 R159, R159, 0x1 ;  /* 0x000000019f9f781a */ /* 0x000fc80000000000 */
[----:B------:R-:W-:Y:S02]  /*be90*/  LOP3.LUT R159, R159, 0x60, RZ, 0xfc, !PT ;  /* 0x000000609f9f7812 */ /* 0x000fe400078efcff */
[----:B------:R-:W-:Y:S02]  /*bea0*/  SEL R6, RZ, 0x4, P6 ;  /* 0x00000004ff067807 */ /* 0x000fe40003000000 */
[----:B------:R-:W-:Y:S02]  /*beb0*/  ISETP.GE.AND P6, PT, R159, UR4, PT ;  /* 0x000000049f007c0c */ /* 0x000fe4000bfc6270 */
[----:B------:R-:W-:Y:S02]  /*bec0*/  SEL R208, RZ, 0x4, P4 ;  /* 0x00000004ffd07807 */ /* 0x000fe40002000000 */
[----:B---3--:R-:W-:-:S04]  /*bed0*/  SHF.R.U32.HI R159, RZ, 0x7, R158 ;  /* 0x00000007ff9f7819 */ /* 0x008fc8000001169e */
[----:B------:R-:W-:-:S04]  /*bee0*/  SGXT.U32 R159, R159, 0x1 ;  /* 0x000000019f9f781a */ /* 0x000fc80000000000 */
[----:B------:R-:W-:-:S04]  /*bef0*/  LOP3.LUT R159, R159, 0x62, RZ, 0xfc, !PT ;  /* 0x000000629f9f7812 */ /* 0x000fc800078efcff */
        /* <DEDUP_REMOVED lines=8> */
[--C-:B---3--:R-:W-:Y:S02]  /*bf80*/  SHF.R.U32.HI R158, RZ, 0x7, R159.reuse ;  /* 0x00000007ff9e7819 */ /* 0x108fe4000001169f */
[----:B------:R-:W-:-:S02]  /*bf90*/  SHF.R.U32.HI R159, RZ, 0x7, R159 ;  /* 0x00000007ff9f7819 */ /* 0x000fc4000001169f */
[----:B------:R-:W-:Y:S02]  /*bfa0*/  SGXT.U32 R158, R158, 0x1 ;  /* 0x000000019e9e781a */ /* 0x000fe40000000000 */
[----:B------:R-:W-:Y:S02]  /*bfb0*/  SGXT.U32 R159, R159, 0x1 ;  /* 0x000000019f9f781a */ /* 0x000fe40000000000 */
[----:B------:R-:W-:Y:S02]  /*bfc0*/  LOP3.LUT R158, R158, 0x6, RZ, 0xfc, !PT ;  /* 0x000000069e9e7812 */ /* 0x000fe400078efcff */
[----:B------:R-:W-:Y:S02]  /*bfd0*/  LOP3.LUT R159, R159, 0x24, RZ, 0xfc, !PT ;  /* 0x000000249f9f7812 */ /* 0x000fe400078efcff */
[----:B------:R-:W-:Y:S02]  /*bfe0*/  ISETP.GE.AND P6, PT, R158, UR4, PT ;  /* 0x000000049e007c0c */ /* 0x000fe4000bfc6270 */
[----:B------:R-:W-:-:S02]  /*bff0*/  SEL R158, RZ, 0x4, P4 ;  /* 0x00000004ff9e7807 */ /* 0x000fc40002000000 */
[----:B------:R-:W-:Y:S02]  /*c000*/  ISETP.GE.AND P4, PT, R159, UR4, PT ;  /* 0x000000049f007c0c */ /* 0x000fe4000bf86270 */
[----:B------:R-:W-:-:S04]  /*c010*/  SHF.R.U32.HI R159, RZ, 0x7, R155 ;  /* 0x00000007ff9f7819 */ /* 0x000fc8000001169b */
        /* <DEDUP_REMOVED lines=35> */
[----:B------:R-:W-:Y:S02]  /*c250*/  LOP3.LUT R155, R155, 0xa, RZ, 0xfc, !PT ;  /* 0x0000000a9b9b7812 */ /* 0x000fe400078efcff */
[----:B------:R-:W-:Y:S02]  /*c260*/  SHF.R.U32.HI R159, RZ, 0x7, R159 ;  /* 0x00000007ff9f7819 */ /* 0x000fe4000001169f */
[----:B------:R-:W-:Y:S02]  /*c270*/  ISETP.GE.AND P5, PT, R155, UR4, PT ;  /* 0x000000049b007c0c */ /* 0x000fe4000bfa6270 */
[--C-:B----4-:R-:W-:Y:S02]  /*c280*/  SHF.R.U32.HI R155, RZ, 0x7, R163.reuse ;  /* 0x00000007ff9b7819 */ /* 0x110fe400000116a3 */
[----:B------:R-:W-:Y:S02]  /*c290*/  SGXT.U32 R159, R159, 0x1 ;  /* 0x000000019f9f781a */ /* 0x000fe40000000000 */
[----:B------:R-:W-:-:S02]  /*c2a0*/  SHF.R.U32.HI R163, RZ, 0x7, R163 ;  /* 0x00000007ffa37819 */ /* 0x000fc400000116a3 */
[----:B------:R-:W-:Y:S02]  /*c2b0*/  SGXT.U32 R155, R155, 0x1 ;  /* 0x000000019b9b781a */ /* 0x000fe40000000000 */
[----:B------:R-:W-:Y:S02]  /*c2c0*/  LOP3.LUT R159, R159, 0x28, RZ, 0xfc, !PT ;  /* 0x000000289f9f7812 */ /* 0x000fe400078efcff */
[----:B------:R-:W-:Y:S02]  /*c2d0*/  SGXT.U32 R163, R163, 0x1 ;  /* 0x00000001a3a3781a */ /* 0x000fe40000000000 */
[----:B------:R-:W-:Y:S02]  /*c2e0*/  LOP3.LUT R155, R155, 0x2a, RZ, 0xfc, !PT ;  /* 0x0000002a9b9b7812 */ /* 0x000fe400078efcff */
[----:B------:R-:W-:Y:S02]  /*c2f0*/  SEL R197, RZ, 0x4, P6 ;  /* 0x00000004ffc57807 */ /* 0x000fe40003000000 */
[----:B------:R-:W-:-:S02]  /*c300*/  ISETP.GE.AND P6, PT, R159, UR4, PT ;  /* 0x000000049f007c0c */ /* 0x000fc4000bfc6270 */
[----:B------:R-:W-:Y:S02]  /*c310*/  LOP3.LUT R163, R163, 0x48, RZ, 0xfc, !PT ;  /* 0x00000048a3a37812 */ /* 0x000fe400078efcff */
[----:B------:R-:W-:Y:S02]  /*c320*/  SEL R159, RZ, 0x4, P4 ;  /* 0x00000004ff9f7807 */ /* 0x000fe40002000000 */
[----:B------:R-:W-:Y:S02]  /*c330*/  ISETP.GE.AND P4, PT, R155, UR4, PT ;  /* 0x000000049b007c0c */ /* 0x000fe4000bf86270 */
[----:B------:R-:W-:Y:S02]  /*c340*/  SEL R155, RZ, 0x4, P5 ;  /* 0x00000004ff9b7807 */ /* 0x000fe40002800000 */
[----:B------:R-:W-:Y:S02]  /*c350*/  ISETP.GE.AND P5, PT, R163, UR4, PT ;  /* 0x00000004a3007c0c */ /* 0x000fe4000bfa6270 */
[----:B-1----:R-:W-:-:S02]  /*c360*/  SHF.R.U32.HI R163, RZ, 0x7, R175 ;  /* 0x00000007ffa37819 */ /* 0x002fc400000116af */
[----:B------:R-:W-:Y:S02]  /*c370*/  SHF.R.U32.HI R175, RZ, 0x7, R175 ;  /* 0x00000007ffaf7819 */ /* 0x000fe400000116af */
[----:B------:R-:W-:Y:S02]  /*c380*/  SGXT.U32 R163, R163, 0x1 ;  /* 0x00000001a3a3781a */ /* 0x000fe40000000000 */
[----:B------:R-:W-:Y:S02]  /*c390*/  SGXT.U32 R175, R175, 0x1 ;  /* 0x00000001afaf781a */ /* 0x000fe40000000000 */
[----:B------:R-:W-:Y:S02]  /*c3a0*/  LOP3.LUT R163, R163, 0x4a, RZ, 0xfc, !PT ;  /* 0x0000004aa3a37812 */ /* 0x000fe400078efcff */
[----:B------:R-:W-:Y:S02]  /*c3b0*/  LOP3.LUT R175, R175, 0x68, RZ, 0xfc, !PT ;  /* 0x00000068afaf7812 */ /* 0x000fe400078efcff */
[----:B------:R-:W-:-:S02]  /*c3c0*/  SEL R195, RZ, 0x4, P6 ;  /* 0x00000004ffc37807 */ /* 0x000fc40003000000 */
[----:B------:R-:W-:Y:S02]  /*c3d0*/  ISETP.GE.AND P6, PT, R163, UR4, PT ;  /* 0x00000004a3007c0c */ /* 0x000fe4000bfc6270 */
[----:B------:R-:W-:Y:S02]  /*c3e0*/  SEL R163, RZ, 0x4, P4 ;  /* 0x00000004ffa37807 */ /* 0x000fe40002000000 */
[----:B------:R-:W-:Y:S02]  /*c3f0*/  ISETP.GE.AND P4, PT, R175, UR4, PT ;  /* 0x00000004af007c0c */ /* 0x000fe4000bf86270 */
[----:B--2---:R-:W-:-:S04]  /*c400*/  SHF.R.U32.HI R175, RZ, 0x7, R181 ;  /* 0x00000007ffaf7819 */ /* 0x004fc800000116b5 */
[----:B------:R-:W-:-:S04]  /*c410*/  SGXT.U32 R175, R175, 0x1 ;  /* 0x00000001afaf781a */ /* 0x000fc80000000000 */
[----:B------:R-:W-:Y:S02]  /*c420*/  LOP3.LUT R175, R175, 0x6a, RZ, 0xfc, !PT ;  /* 0x0000006aafaf7812 */ /* 0x000fe400078efcff */
[----:B------:R-:W-:Y:S02]  /*c430*/  SEL R193, RZ, 0x4, P5 ;  /* 0x00000004ffc17807 */ /* 0x000fe40002800000 */
[----:B------:R-:W-:Y:S02]  /*c440*/  ISETP.GE.AND P5, PT, R175, UR4, PT ;  /* 0x00000004af007c0c */ /* 0x000fe4000bfa6270 */
[----:B------:R-:W1:Y:S01]  /*c450*/  S2R R175, SR_TID.X ;  /* 0x0000000000af7919 */ /* 0x000e620000002100 */
[----:B------:R-:W-:-:S04]  /*c460*/  SHF.R.U32.HI R181, RZ, 0x7, R181 ;  /* 0x00000007ffb57819 */ /* 0x000fc800000116b5 */
[----:B------:R-:W-:-:S04]  /*c470*/  SGXT.U32 R181, R181, 0x1 ;  /* 0x00000001b5b5781a */ /* 0x000fc80000000000 */
[----:B------:R-:W-:Y:S02]  /*c480*/  LOP3.LUT R181, R181, 0xc, RZ, 0xfc, !PT ;  /* 0x0000000cb5b57812 */ /* 0x000fe400078efcff */
[----:B------:R-:W-:Y:S02]  /*c490*/  SEL R191, RZ, 0x4, P6 ;  /* 0x00000004ffbf7807 */ /* 0x000fe40003000000 */
[----:B------:R-:W-:Y:S02]  /*c4a0*/  ISETP.GE.AND P6, PT, R181, UR4, PT ;  /* 0x00000004b5007c0c */ /* 0x000fe4000bfc6270 */
[----:B------:R-:W-:Y:S02]  /*c4b0*/  SEL R189, RZ, 0x4, P4 ;  /* 0x00000004ffbd7807 */ /* 0x000fe40002000000 */
[----:B------:R-:W-:Y:S02]  /*c4c0*/  SEL R188, RZ, 0x4, P5 ;  /* 0x00000004ffbc7807 */ /* 0x000fe40002800000 */
[----:B-1----:R-:W-:-:S02]  /*c4d0*/  SHF.R.U32.HI R180, RZ, 0x7, R175 ;  /* 0x00000007ffb47819 */ /* 0x002fc400000116af */
[----:B------:R-:W-:Y:S02]  /*c4e0*/  SHF.R.U32.HI R181, RZ, 0x7, R175 ;  /* 0x00000007ffb57819 */ /* 0x000fe400000116af */
[----:B------:R-:W-:Y:S02]  /*c4f0*/  SGXT.U32 R180, R180, 0x1 ;  /* 0x00000001b4b4781a */ /* 0x000fe40000000000 */
[----:B------:R-:W-:Y:S02]  /*c500*/  SGXT.U32 R181, R181, 0x1 ;  /* 0x00000001b5b5781a */ /* 0x000fe40000000000 */
[----:B------:R-:W-:Y:S02]  /*c510*/  LOP3.LUT R180, R180, 0xe, RZ, 0xfc, !PT ;  /* 0x0000000eb4b47812 */ /* 0x000fe400078efcff */
[----:B------:R-:W-:Y:S02]  /*c520*/  LOP3.LUT R181, R181, 0x2c, RZ, 0xfc, !PT ;  /* 0x0000002cb5b57812 */ /* 0x000fe400078efcff */
[----:B------:R-:W-:-:S02]  /*c530*/  ISETP.GE.AND P4, PT, R180, UR4, PT ;  /* 0x00000004b4007c0c */ /* 0x000fc4000bf86270 */
[----:B------:R-:W-:Y:S02]  /*c540*/  ISETP.GE.AND P5, PT, R181, UR4, PT ;  /* 0x00000004b5007c0c */ /* 0x000fe4000bfa6270 */
[--C-:B------:R-:W-:Y:S02]  /*c550*/  SHF.R.U32.HI R180, RZ, 0x7, R175.reuse ;  /* 0x00000007ffb47819 */ /* 0x100fe400000116af */
[----:B------:R-:W-:Y:S02]  /*c560*/  SHF.R.U32.HI R181, RZ, 0x7, R175 ;  /* 0x00000007ffb57819 */ /* 0x000fe400000116af */
[----:B------:R-:W-:Y:S02]  /*c570*/  SGXT.U32 R180, R180, 0x1 ;  /* 0x00000001b4b4781a */ /* 0x000fe40000000000 */
[----:B------:R-:W-:Y:S02]  /*c580*/  SGXT.U32 R181, R181, 0x1 ;  /* 0x00000001b5b5781a */ /* 0x000fe40000000000 */
[----:B------:R-:W-:-:S02]  /*c590*/  LOP3.LUT R180, R180, 0x2e, RZ, 0xfc, !PT ;  /* 0x0000002eb4b47812 */ /* 0x000fc400078efcff */
[----:B------:R-:W-:Y:S02]  /*c5a0*/  LOP3.LUT R181, R181, 0x4c, RZ, 0xfc, !PT ;  /* 0x0000004cb5b57812 */ /* 0x000fe400078efcff */
[----:B------:R-:W-:Y:S02]  /*c5b0*/  SEL R175, RZ, 0x4, P6 ;  /* 0x00000004ffaf7807 */ /* 0x000fe40003000000 */
[----:B------:R-:W-:Y:S02]  /*c5c0*/  ISETP.GE.AND P6, PT, R180, UR4, PT ;  /* 0x00000004b4007c0c */ /* 0x000fe4000bfc6270 */
[----:B------:R-:W-:Y:S02]  /*c5d0*/  SEL R187, RZ, 0x4, P4 ;  /* 0x00000004ffbb7807 */ /* 0x000fe40002000000 */
[----:B------:R-:W-:Y:S02]  /*c5e0*/  ISETP.GE.AND P4, PT, R181, UR4, PT ;  /* 0x00000004b5007c0c */ /* 0x000fe4000bf86270 */
[----:B------:R-:W-:-:S02]  /*c5f0*/  SEL R183, RZ, 0x4, P5 ;  /* 0x00000004ffb77807 */ /* 0x000fc40002800000 */
[----:B------:R-:W-:Y:S02]  /*c600*/  ISETP.GE.AND P5, PT, R245, UR4, PT ;  /* 0x00000004f5007c0c */ /* 0x000fe4000bfa6270 */
        /* <DEDUP_REMOVED lines=20> */
[----:B------:R-:W-:Y:S01]  /*c750*/  SEL R165, RZ, 0x4, P4 ;  /* 0x00000004ffa57807 */ /* 0x000fe20002000000 */
[----:B------:R-:W-:Y:S01]  /*c760*/  STL [R1+0x9dc], R216 ;  /* 0x0009dcd801007387 */ /* 0x000fe20000100800 */
[----:B------:R-:W-:Y:S02]  /*c770*/  ISETP.GE.AND P4, PT, R225, UR4, PT ;  /* 0x00000004e1007c0c */ /* 0x000fe4000bf86270 */
[----:B------:R-:W-:Y:S01]  /*c780*/  SEL R164, RZ, 0x4, P5 ;  /* 0x00000004ffa47807 */ /* 0x000fe20002800000 */
[----:B------:R-:W-:Y:S01]  /*c790*/  STL [R1+0x9d8], R217 ;  /* 0x0009d8d901007387 */ /* 0x000fe20000100800 */
[----:B------:R-:W-:-:S02]  /*c7a0*/  ISETP.GE.AND P5, PT, R224, UR4, PT ;  /* 0x00000004e0007c0c */ /* 0x000fc4000bfa6270 */
[----:B------:R-:W-:Y:S01]  /*c7b0*/  SEL R161, RZ, 0x4, P6 ;  /* 0x00000004ffa17807 */ /* 0x000fe20003000000 */
[----:B------:R-:W-:Y:S01]  /*c7c0*/  STL [R1+0x9cc], R226 ;  /* 0x0009cce201007387 */ /* 0x000fe20000100800 */
[----:B------:R-:W-:Y:S02]  /*c7d0*/  ISETP.GE.AND P6, PT, R223, UR4, PT ;  /* 0x00000004df007c0c */ /* 0x000fe4000bfc6270 */
[----:B------:R-:W-:Y:S01]  /*c7e0*/  SEL R157, RZ, 0x4, P4 ;  /* 0x00000004ff9d7807 */ /* 0x000fe20002000000 */
[----:B------:R-:W-:Y:S01]  /*c7f0*/  STL [R1+0x9c8], R227 ;  /* 0x0009c8e301007387 */ /* 0x000fe20000100800 */
[----:B------:R-:W-:Y:S02]  /*c800*/  ISETP.GE.AND P4, PT, R222, UR4, PT ;  /* 0x00000004de007c0c */ /* 0x000fe4000bf86270 */
[----:B------:R-:W-:Y:S01]  /*c810*/  SEL R153, RZ, 0x4, P5 ;  /* 0x00000004ff997807 */ /* 0x000fe20002800000 */
[----:B------:R-:W-:Y:S01]  /*c820*/  STL.64 [R1+0x930], R2 ;  /* 0x0009300201007387 */ /* 0x000fe20000100a00 */
[----:B------:R-:W-:-:S03]  /*c830*/  ISETP.GE.AND P5, PT, R219, UR4, PT ;  /* 0x00000004db007c0c */ /* 0x000fc6000bfa6270 */
[----:B------:R1:W-:Y:S02]  /*c840*/  STL [R1+0x900], R152 ;  /* 0x0009009801007387 */ /* 0x0003e40000100800 */
[----:B-1----:R-:W-:Y:S02]  /*c850*/  SEL R152, RZ, 0x4, P6 ;  /* 0x00000004ff987807 */ /* 0x002fe40003000000 */
        /* <DEDUP_REMOVED lines=28> */
[----:B------:R-:W-:Y:S01]  /*ca20*/  ISETP.GE.AND P6, PT, R213, UR4, PT ;  /* 0x00000004d5007c0c */ /* 0x000fe2000bfc6270 */
[----:B------:R-:W-:Y:S01]  /*ca30*/  STL [R1+0x9d0], R250 ;  /* 0x0009d0fa01007387 */ /* 0x000fe20000100800 */
[----:B------:R-:W-:Y:S02]  /*ca40*/  SEL R2, RZ, 0x4, P5 ;  /* 0x00000004ff027807 */ /* 0x000fe40002800000 */
[----:B------:R-:W-:Y:S01]  /*ca50*/  SEL R252, RZ, 0x4, P4 ;  /* 0x00000004fffc7807 */ /* 0x000fe20002000000 */
[----:B------:R-:W-:Y:S01]  /*ca60*/  STL [R1+0x9c0], R228 ;  /* 0x0009c0e401007387 */ /* 0x000fe20000100800 */
[----:B------:R-:W-:Y:S02]  /*ca70*/  ISETP.GE.AND P5, PT, R214, UR4, PT ;  /* 0x00000004d6007c0c */ /* 0x000fe4000bfa6270 */
[----:B------:R-:W-:Y:S01]  /*ca80*/  ISETP.GE.AND P4, PT, R212, UR4, PT ;  /* 0x00000004d4007c0c */ /* 0x000fe2000bf86270 */
[----:B------:R-:W-:Y:S01]  /*ca90*/  STL [R1+0x9bc], R229 ;  /* 0x0009bce501007387 */ /* 0x000fe20000100800 */
[----:B------:R-:W-:-:S02]  /*caa0*/  ISETP.NE.U32.AND P3, PT, R185, RZ, PT ;  /* 0x000000ffb900720c */ /* 0x000fc40003f65070 */
[----:B------:R-:W-:Y:S01]  /*cab0*/  SEL R4, R4, RZ, P1 ;  /* 0x000000ff04047207 */ /* 0x000fe20000800000 */
[----:B------:R-:W-:Y:S01]  /*cac0*/  STL [R1+0x9c4], R230 ;  /* 0x0009c4e601007387 */ /* 0x000fe20000100800 */
[----:B------:R-:W-:Y:S02]  /*cad0*/  SEL R185, RZ, 0x4, P6 ;  /* 0x00000004ffb97807 */ /* 0x000fe40003000000 */
[----:B------:R-:W-:Y:S01]  /*cae0*/  SEL R235, R207, RZ, P1 ;  /* 0x000000ffcfeb7207 */ /* 0x000fe20000800000 */
[----:B------:R1:W-:Y:S01]  /*caf0*/  STL [R1+0x9b8], R231 ;  /* 0x0009b8e701007387 */ /* 0x0003e20000100800 */
[----:B------:R-:W-:Y:S02]  /*cb00*/  SEL R245, R206, RZ, P1 ;  /* 0x000000ffcef57207 */ /* 0x000fe40000800000 */
[----:B------:R-:W-:Y:S01]  /*cb10*/  SEL R251, RZ, 0x4, P5 ;  /* 0x00000004fffb7807 */ /* 0x000fe20002800000 */
[----:B------:R-:W-:Y:S01]  /*cb20*/  STL [R1+0x9d4], R232 ;  /* 0x0009d4e801007387 */ /* 0x000fe20000100800 */
[----:B------:R-:W-:-:S02]  /*cb30*/  ISETP.GE.AND P6, PT, R211, UR4, PT ;  /* 0x00000004d3007c0c */ /* 0x000fc4000bfc6270 */
[----:B------:R-:W-:Y:S02]  /*cb40*/  SEL R7, RZ, 0x4, P4 ;  /* 0x00000004ff077807 */ /* 0x000fe40002000000 */
[----:B------:R-:W-:Y:S02]  /*cb50*/  SEL R224, R204, RZ, P1 ;  /* 0x000000ffcce07207 */ /* 0x000fe40000800000 */
[----:B------:R-:W-:Y:S01]  /*cb60*/  SEL R225, R203, RZ, P1 ;  /* 0x000000ffcbe17207 */ /* 0x000fe20000800000 */
[----:B------:R2:W-:Y:S01]  /*cb70*/  STL [R1+0x9b4], R233 ;  /* 0x0009b4e901007387 */ /* 0x0005e20000100800 */
[----:B------:R-:W-:Y:S02]  /*cb80*/  ISETP.NE.U32.AND P5, PT, R4, RZ, PT ;  /* 0x000000ff0400720c */ /* 0x000fe40003fa5070 */
[----:B-1----:R-:W-:Y:S01]  /*cb90*/  SEL R231, R2, RZ, P1 ;  /* 0x000000ff02e77207 */ /* 0x002fe20000800000 */
[----:B------:R-:W-:Y:S01]  /*cba0*/  STL.64 [R1+0xb00], R234 ;  /* 0x000b00ea01007387 */ /* 0x000fe20000100a00 */
[----:B------:R-:W-:-:S02]  /*cbb0*/  SEL R4, R5, RZ, P1 ;  /* 0x000000ff05047207 */ /* 0x000fc40000800000 */
[----:B------:R-:W-:Y:S01]  /*cbc0*/  SEL R2, R185, RZ, P1 ;  /* 0x000000ffb9027207 */ /* 0x000fe20000800000 */
[----:B------:R-:W-:Y:S01]  /*cbd0*/  STL.64 [R1+0xb08], R244 ;  /* 0x000b08f401007387 */ /* 0x000fe20000100a00 */
[----:B------:R-:W-:Y:S02]  /*cbe0*/  SEL R5, R6, RZ, P1 ;  /* 0x000000ff06057207 */ /* 0x000fe40000800000 */
[----:B--2---:R-:W-:Y:S01]  /*cbf0*/  SEL R233, R0, RZ, P1 ;  /* 0x000000ff00e97207 */ /* 0x004fe20000800000 */
[----:B------:R1:W-:Y:S01]  /*cc00*/  STL.64 [R1+0xb10], R224 ;  /* 0x000b10e001007387 */ /* 0x0003e20000100a00 */
[----:B------:R-:W-:Y:S02]  /*cc10*/  SEL R6, RZ, 0x4, P6 ;  /* 0x00000004ff067807 */ /* 0x000fe40003000000 */
[----:B------:R-:W-:Y:S02]  /*cc20*/  SEL R0, R7, RZ, P1 ;  /* 0x000000ff07007207 */ /* 0x000fe40000800000 */
[----:B------:R-:W-:Y:S01]  /*cc30*/  SEL R243, R6, RZ, P1 ;  /* 0x000000ff06f37207 */ /* 0x000fe20000800000 */
[----:B-1----:R-:W2:Y:S04]  /*cc40*/  LDL.64 R224, [R1+0x258] ;  /* 0x0002580001e07983 */ /* 0x002ea80000100a00 */
[----:B------:R-:W-:Y:S04]  /*cc50*/  STL [R1+0x3d4], R2 ;  /* 0x0003d40201007387 */ /* 0x000fe80000100800 */
[----:B------:R-:W3:Y:S04]  /*cc60*/  LDL.64 R244, [R1+0x238] ;  /* 0x0002380001f47983 */ /* 0x000ee80000100a00 */
[----:B------:R1:W-:Y:S04]  /*cc70*/  STL [R1+0x3d8], R0 ;  /* 0x0003d80001007387 */ /* 0x0003e80000100800 */
[----:B------:R-:W4:Y:S01]  /*cc80*/  LDL R6, [R1+0x43c] ;  /* 0x00043c0001067983 */ /* 0x000f220000100800 */
[----:B------:R-:W-:-:S02]  /*cc90*/  ISETP.GE.AND P4, PT, R209, UR4, PT ;  /* 0x00000004d1007c0c */ /* 0x000fc4000bf86270 */
[----:B------:R-:W-:Y:S01]  /*cca0*/  ISETP.NE.U32.AND P6, PT, R4, RZ, PT ;  /* 0x000000ff0400720c */ /* 0x000fe20003fc5070 */
[----:B------:R-:W3:Y:S01]  /*ccb0*/  LDL.64 R234, [R1+0x218] ;  /* 0x0002180001ea7983 */ /* 0x000ee20000100a00 */
[----:B------:R-:W-:Y:S02]  /*ccc0*/  SEL R4, RZ, 0x4, P4 ;  /* 0x00000004ff047807 */ /* 0x000fe40002000000 */
[----:B------:R-:W-:Y:S01]  /*ccd0*/  ISETP.NE.U32.AND P4, PT, R5, RZ, PT ;  /* 0x000000ff0500720c */ /* 0x000fe20003f85070 */
[----:B------:R-:W3:Y:S01]  /*cce0*/  LDL.64 R248, [R1+0x1f8] ;  /* 0x0001f80001f87983 */ /* 0x000ee20000100a00 */
[----:B------:R-:W-:Y:S02]  /*ccf0*/  SEL R214, R205, RZ, P1 ;  /* 0x000000ffcdd67207 */ /* 0x000fe40000800000 */
[----:B------:R-:W-:Y:S01]  /*cd00*/  SEL R5, R208, RZ, P1 ;  /* 0x000000ffd0057207 */ /* 0x000fe20000800000 */
[----:B------:R-:W3:Y:S01]  /*cd10*/  LDL.64 R212, [R1+0x1d8] ;  /* 0x0001d80001d47983 */ /* 0x000ee20000100a00 */
[----:B------:R-:W-:-:S02]  /*cd20*/  SEL R223, R199, RZ, P1 ;  /* 0x000000ffc7df7207 */ /* 0x000fc40000800000 */
[----:B------:R-:W-:Y:S01]  /*cd30*/  SEL R219, R198, RZ, P1 ;  /* 0x000000ffc6db7207 */ /* 0x000fe20000800000 */
[----:B------:R-:W3:Y:S01]  /*cd40*/  LDL.64 R204, [R1+0x1b8] ;  /* 0x0001b80001cc7983 */ /* 0x000ee20000100a00 */
[----:B------:R-:W-:Y:S02]  /*cd50*/  SEL R218, R202, RZ, P1 ;  /* 0x000000ffcada7207 */ /* 0x000fe40000800000 */
[----:B------:R-:W-:Y:S01]  /*cd60*/  SEL R222, R201, RZ, P1 ;  /* 0x000000ffc9de7207 */ /* 0x000fe20000800000 */
        /* <DEDUP_REMOVED lines=17> */
[----:B------:R-:W-:Y:S02]  /*ce80*/  SEL R197, R183, RZ, P1 ;  /* 0x000000ffb7c57207 */ /* 0x000fe40000800000 */
[----:B------:R-:W-:Y:S02]  /*ce90*/  SEL R188, R179, RZ, P1 ;  /* 0x000000ffb3bc7207 */ /* 0x000fe40000800000 */
[----:B------:R-:W-:Y:S02]  /*cea0*/  SEL R191, R171, RZ, P1 ;  /* 0x000000ffabbf7207 */ /* 0x000fe40000800000 */
[----:B------:R-:W-:-:S02]  /*ceb0*/  SEL R177, R167, RZ, P1 ;  /* 0x000000ffa7b17207 */ /* 0x000fc40000800000 */
[----:B------:R-:W-:Y:S02]  /*cec0*/  SEL R173, R166, RZ, P1 ;  /* 0x000000ffa6ad7207 */ /* 0x000fe40000800000 */
[----:B------:R-:W-:Y:S01]  /*ced0*/  SEL R183, R170, RZ, P1 ;  /* 0x000000ffaab77207 */ /* 0x000fe20000800000 */
[----:B------:R-:W3:Y:S01]  /*cee0*/  LDL.64 R166, [R1+0x118] ;  /* 0x0001180001a67983 */ /* 0x000ee20000100a00 */
[----:B------:R-:W-:Y:S02]  /*cef0*/  SEL R179, R169, RZ, P1 ;  /* 0x000000ffa9b37207 */ /* 0x000fe40000800000 */
[----:B------:R-:W-:Y:S02]  /*cf00*/  SEL R171, R164, RZ, P1 ;  /* 0x000000ffa4ab7207 */ /* 0x000fe40000800000 */
[----:B------:R-:W-:Y:S02]  /*cf10*/  SEL R170, R165, RZ, P1 ;  /* 0x000000ffa5aa7207 */ /* 0x000fe40000800000 */
[----:B------:R-:W-:-:S02]  /*cf20*/  SEL R169, R161, RZ, P1 ;  /* 0x000000ffa1a97207 */ /* 0x000fc40000800000 */
[----:B------:R-:W-:Y:S02]  /*cf30*/  SEL R164, R157, RZ, P1 ;  /* 0x000000ff9da47207 */ /* 0x000fe40000800000 */
[----:B------:R-:W-:Y:S02]  /*cf40*/  SEL R165, R153, RZ, P1 ;  /* 0x000000ff99a57207 */ /* 0x000fe40000800000 */
[----:B------:R-:W-:Y:S02]  /*cf50*/  SEL R161, R152, RZ, P1 ;  /* 0x000000ff98a17207 */ /* 0x000fe40000800000 */
[----:B------:R-:W-:Y:S02]  /*cf60*/  SEL R157, R23, RZ, P1 ;  /* 0x000000ff179d7207 */ /* 0x000fe40000800000 */
        /* <DEDUP_REMOVED lines=12> */
[----:B------:R-:W-:-:S03]  /*d030*/  SEL R227, R12, RZ, P1 ;  /* 0x000000ff0ce37207 */ /* 0x000fc60000800000 */
[----:B------:R-:W3:Y:S01]  /*d040*/  LDL.64 R12, [R1+0x38] ;  /* 0x00003800010c7983 */ /* 0x000ee20000100a00 */
[----:B-1----:R-:W-:Y:S02]  /*d050*/  SEL R0, R4, RZ, P1 ;  /* 0x000000ff04007207 */ /* 0x002fe40000800000 */
[----:B------:R-:W-:Y:S02]  /*d060*/  SEL R230, R9, RZ, P1 ;  /* 0x000000ff09e67207 */ /* 0x000fe40000800000 */
[----:B------:R-:W-:Y:S02]  /*d070*/  SEL R228, R8, RZ, P1 ;  /* 0x000000ff08e47207 */ /* 0x000fe40000800000 */
[----:B------:R-:W3:Y:S01]  /*d080*/  LDL.64 R8, [R1+0x18] ;  /* 0x0000180001087983 */ /* 0x000ee20000100a00 */
[----:B------:R-:W-:Y:S02]  /*d090*/  SEL R229, R3, RZ, P1 ;  /* 0x000000ff03e57207 */ /* 0x000fe40000800000 */
[----:B------:R-:W-:-:S02]  /*d0a0*/  SEL R158, R158, RZ, P1 ;  /* 0x000000ff9e9e7207 */ /* 0x000fc40000800000 */
[----:B------:R-:W-:Y:S02]  /*d0b0*/  SEL R159, R159, RZ, P1 ;  /* 0x000000ff9f9f7207 */ /* 0x000fe40000800000 */
[----:B------:R-:W-:Y:S02]  /*d0c0*/  SEL R155, R155, RZ, P1 ;  /* 0x000000ff9b9b7207 */ /* 0x000fe40000800000 */
[----:B------:R-:W-:Y:S02]  /*d0d0*/  SEL R163, R163, RZ, P1 ;  /* 0x000000ffa3a37207 */ /* 0x000fe40000800000 */
[----:B------:R-:W-:Y:S02]  /*d0e0*/  SEL R175, R175, RZ, P1 ;  /* 0x000000ffafaf7207 */ /* 0x000fe40000800000 */
[----:B------:R-:W-:Y:S02]  /*d0f0*/  SEL R252, R252, RZ, P1 ;  /* 0x000000fffcfc7207 */ /* 0x000fe40000800000 */
[----:B------:R-:W-:-:S02]  /*d100*/  SEL R251, R251, RZ, P1 ;  /* 0x000000fffbfb7207 */ /* 0x000fc40000800000 */
[----:B------:R-:W-:Y:S01]  /*d110*/  ISETP.NE.U32.AND P1, PT, R5, RZ, PT ;  /* 0x000000ff0500720c */ /* 0x000fe20003f25070 */
[----:B----4-:R-:W-:-:S05]  /*d120*/  VIADD R4, R6, UR7 ;  /* 0x0000000706047c36 */ /* 0x010fca0008000000 */
[----:B--2---:R-:W-:Y:S04]  /*d130*/  LDGSTS.E [R4], desc[UR16][R224.64], P3 ;  /* 0x00000000e0047fae */ /* 0x004fe80009921850 */
[----:B---3--:R-:W-:Y:S04]  /*d140*/  LDGSTS.E [R4+0x400], desc[UR16][R244.64], P3 ;  /* 0x00400000f4047fae */ /* 0x008fe80009921850 */
[----:B------:R-:W-:Y:S04]  /*d150*/  LDGSTS.E [R4+0x800], desc[UR16][R234.64], P3 ;  /* 0x00800000ea047fae */ /* 0x000fe80009921850 */
[----:B------:R-:W-:Y:S04]  /*d160*/  LDGSTS.E [R4+0xc00], desc[UR16][R248.64], P3 ;  /* 0x00c00000f8047fae */ /* 0x000fe80009921850 */
[----:B------:R-:W-:Y:S01]  /*d170*/  LDGSTS.E [R4+0x1000], desc[UR16][R212.64], P3 ;  /* 0x01000000d4047fae */ /* 0x000fe20009921850 */
[----:B------:R-:W-:-:S03]  /*d180*/  LOP3.LUT R7, R6, 0x20, RZ, 0x3c, !PT ;  /* 0x0000002006077812 */ /* 0x000fc600078e3cff */
[----:B------:R-:W-:Y:S01]  /*d190*/  LDGSTS.E [R4+0x1400], desc[UR16][R204.64], P3 ;  /* 0x01400000cc047fae */ /* 0x000fe20009921850 */
[----:B------:R-:W-:-:S03]  /*d1a0*/  LOP3.LUT R3, R6, 0x40, RZ, 0x3c, !PT ;  /* 0x0000004006037812 */ /* 0x000fc600078e3cff */
[----:B------:R-:W-:Y:S01]  /*d1b0*/  LDGSTS.E [R4+0x1800], desc[UR16][R198.64], P3 ;  /* 0x01800000c6047fae */ /* 0x000fe20009921850 */
[----:B------:R-:W-:-:S03]  /*d1c0*/  LOP3.LUT R2, R6, 0x60, RZ, 0x3c, !PT ;  /* 0x0000006006027812 */ /* 0x000fc600078e3cff */
[----:B------:R-:W-:Y:S04]  /*d1d0*/  LDGSTS.E [R4+0x1c00], desc[UR16][R246.64], P3 ;  /* 0x01c00000f6047fae */ /* 0x000fe80009921850 */
[----:B------:R-:W-:Y:S04]  /*d1e0*/  LDGSTS.E [R4+0x2000], desc[UR16][R180.64], P3 ;  /* 0x02000000b4047fae */ /* 0x000fe80009921850 */
[----:B------:R-:W-:Y:S01]  /*d1f0*/  LDGSTS.E [R4+0x2400], desc[UR16][R206.64], P3 ;  /* 0x02400000ce047fae */ /* 0x000fe20009921850 */
[----:B------:R-:W-:-:S03]  /*d200*/  VIADD R5, R7, UR7 ;  /* 0x0000000707057c36 */ /* 0x000fc60008000000 */
[----:B------:R1:W-:Y:S01]  /*d210*/  STL [R1+0x8e4], R7 ;  /* 0x0008e40701007387 */ /* 0x0003e20000100800 */
[----:B------:R-:W-:-:S03]  /*d220*/  VIADD R6, R3, UR7 ;  /* 0x0000000703067c36 */ /* 0x000fc60008000000 */
[----:B------:R-:W-:Y:S04]  /*d230*/  STL [R1+0x8e0], R3 ;  /* 0x0008e00301007387 */ /* 0x000fe80000100800 */
[----:B------:R-:W-:Y:S04]  /*d240*/  LDGSTS.E [R4+0x2800], desc[UR16][R166.64], P3 ;  /* 0x02800000a6047fae */ /* 0x000fe80009921850 */
[----:B------:R-:W-:Y:S01]  /*d250*/  LDGSTS.E [R4+0x2c00], desc[UR16][R236.64], P3 ;  /* 0x02c00000ec047fae */ /* 0x000fe20009921850 */
[----:B-1----:R-:W-:-:S03]  /*d260*/  VIADD R7, R2, UR7 ;  /* 0x0000000702077c36 */ /* 0x002fc60008000000 */
[----:B------:R-:W-:Y:S04]  /*d270*/  LDGSTS.E [R4+0x3000], desc[UR16][R238.64], P3 ;  /* 0x03000000ee047fae */ /* 0x000fe80009921850 */
[----:B------:R1:W-:Y:S04]  /*d280*/  STL [R1+0x8dc], R2 ;  /* 0x0008dc0201007387 */ /* 0x0003e80000100800 */
[----:B------:R-:W-:Y:S04]  /*d290*/  LDGSTS.E [R4+0x3400], desc[UR16][R22.64], P3 ;  /* 0x0340000016047fae */ /* 0x000fe80009921850 */
[----:B------:R-:W-:Y:S04]  /*d2a0*/  LDGSTS.E [R4+0x3800], desc[UR16][R20.64], P3 ;  /* 0x0380000014047fae */ /* 0x000fe80009921850 */
[----:B------:R-:W-:Y:S04]  /*d2b0*/  LDGSTS.E [R4+0x3c00], desc[UR16][R16.64], P3 ;  /* 0x03c0000010047fae */ /* 0x000fe80009921850 */
[----:B-1----:R-:W2:Y:S04]  /*d2c0*/  LDL.LU.64 R2, [R1+0x120] ;  /* 0x0001200001027983 */ /* 0x002ea80000300a00 */
[----:B------:R-:W-:Y:S04]  /*d2d0*/  LDGSTS.E [R4+0x4000], desc[UR16][R14.64], P3 ;  /* 0x040000000e047fae */ /* 0x000fe80009921850 */
[----:B------:R-:W-:Y:S04]  /*d2e0*/  LDGSTS.E [R4+0x4400], desc[UR16][R12.64], P3 ;  /* 0x044000000c047fae */ /* 0x000fe80009921850 */
[----:B------:R-:W3:Y:S04]  /*d2f0*/  LDL.64 R20, [R1+0x250] ;  /* 0x0002500001147983 */ /* 0x000ee80000100a00 */
[----:B------:R-:W4:Y:S04]  /*d300*/  LDL.64 R224, [R1+0x210] ;  /* 0x0002100001e07983 */ /* 0x000f280000100a00 */
[----:B------:R-:W2:Y:S04]  /*d310*/  LDL.64 R12, [R1+0x230] ;  /* 0x00023000010c7983 */ /* 0x000ea80000100a00 */
[----:B------:R-:W4:Y:S04]  /*d320*/  LDL.64 R244, [R1+0x1f0] ;  /* 0x0001f00001f47983 */ /* 0x000f280000100a00 */
[----:B------:R-:W4:Y:S04]  /*d330*/  LDL.64 R234, [R1+0x1d0] ;  /* 0x0001d00001ea7983 */ /* 0x000f280000100a00 */
[----:B------:R-:W4:Y:S04]  /*d340*/  LDL.64 R248, [R1+0x1b0] ;  /* 0x0001b00001f87983 */ /* 0x000f280000100a00 */
[----:B------:R-:W4:Y:S04]  /*d350*/  LDL.64 R212, [R1+0x190] ;  /* 0x0001900001d47983 */ /* 0x000f280000100a00 */
[----:B------:R-:W4:Y:S04]  /*d360*/  LDL.64 R204, [R1+0x170] ;  /* 0x0001700001cc7983 */ /* 0x000f280000100a00 */
[----:B------:R-:W4:Y:S04]  /*d370*/  LDL.64 R198, [R1+0x150] ;  /* 0x0001500001c67983 */ /* 0x000f280000100a00 */
[----:B------:R-:W4:Y:S04]  /*d380*/  LDL.64 R246, [R1+0x130] ;  /* 0x0001300001f67983 */ /* 0x000f280000100a00 */
[----:B------:R-:W-:Y:S04]  /*d390*/  LDGSTS.E [R4+0x4800], desc[UR16][R8.64], P3 ;  /* 0x0480000008047fae */ /* 0x000fe80009921850 */
[----:B------:R-:W4:Y:S04]  /*d3a0*/  LDL.64 R180, [R1+0x110] ;  /* 0x0001100001b47983 */ /* 0x000f280000100a00 */
[----:B------:R-:W4:Y:S04]  /*d3b0*/  LDL.64 R206, [R1+0xf0] ;  /* 0x0000f00001ce7983 */ /* 0x000f280000100a00 */
[----:B------:R-:W-:Y:S04]  /*d3c0*/  LDGSTS.E [R4+0x4c00], desc[UR16][R10.64], P3 ;  /* 0x04c000000a047fae */ /* 0x000fe80009921850 */
        /* <DEDUP_REMOVED lines=12> */
[----:B------:R-:W-:Y:S04]  /*d490*/  LDGSTS.E [R4+0x6800], desc[UR16][R68.64], P3 ;  /* 0x0680000044047fae */ /* 0x000fe80009921850 */
[----:B------:R-:W-:Y:S04]  /*d4a0*/  LDGSTS.E [R4+0x6c00], desc[UR16][R76.64], P3 ;  /* 0x06c000004c047fae */ /* 0x000fe80009921850 */
[----:B------:R-:W-:Y:S04]  /*d4b0*/  LDGSTS.E [R4+0x7000], desc[UR16][R84.64], P3 ;  /* 0x0700000054047fae */ /* 0x000fe80009921850 */
[----:B------:R-:W-:Y:S04]  /*d4c0*/  LDGSTS.E [R4+0x7400], desc[UR16][R92.64], P3 ;  /* 0x074000005c047fae */ /* 0x000fe80009921850 */
[----:B------:R-:W-:Y:S04]  /*d4d0*/  LDGSTS.E [R4+0x7800], desc[UR16][R100.64], P3 ;  /* 0x0780000064047fae */ /* 0x000fe80009921850 */
[----:B------:R-:W-:Y:S04]  /*d4e0*/  LDGSTS.E [R4+0x7c00], desc[UR16][R108.64], P3 ;  /* 0x07c000006c047fae */ /* 0x000fe80009921850 */
[----:B------:R-:W4:Y:S04]  /*d4f0*/  LDL.64 R8, [R1+0x10] ;  /* 0x0000100001087983 */ /* 0x000f280000100a00 */
[----:B---3--:R-:W-:Y:S04]  /*d500*/  LDGSTS.E [R5+0x100], desc[UR16][R20.64], P3 ;  /* 0x0010000014057fae */ /* 0x008fe80009921850 */
[----:B--2---:R-:W-:Y:S04]  /*d510*/  LDGSTS.E [R5+0x500], desc[UR16][R12.64], P3 ;  /* 0x005000000c057fae */ /* 0x004fe80009921850 */
[----:B------:R-:W2:Y:S04]  /*d520*/  LDL.LU.64 R20, [R1+0xb20] ;  /* 0x000b200001147983 */ /* 0x000ea80000300a00 */
[----:B----4-:R-:W-:Y:S04]  /*d530*/  LDGSTS.E [R5+0x900], desc[UR16][R224.64], P3 ;  /* 0x00900000e0057fae */ /* 0x010fe80009921850 */
[----:B------:R-:W3:Y:S04]  /*d540*/  LDL.LU.64 R12, [R1+0xb18] ;  /* 0x000b1800010c7983 */ /* 0x000ee80000300a00 */
[----:B------:R-:W-:Y:S04]  /*d550*/  LDGSTS.E [R5+0xd00], desc[UR16][R244.64], P3 ;  /* 0x00d00000f4057fae */ /* 0x000fe80009921850 */
        /* <DEDUP_REMOVED lines=32> */
[----:B---3--:R-:W-:Y:S04]  /*d760*/  LDGSTS.E [R5+0x4d00], desc[UR16][R12.64], P3 ;  /* 0x04d000000c057fae */ /* 0x008fe80009921850 */
[----:B------:R1:W-:Y:S04]  /*d770*/  STL.64 [R1+0x9a0], R12 ;  /* 0x0009a00c01007387 */ /* 0x0003e80000100a00 */
[----:B--2---:R-:W-:Y:S04]  /*d780*/  LDGSTS.E [R5+0x5100], desc[UR16][R20.64], P3 ;  /* 0x0510000014057fae */ /* 0x004fe80009921850 */
[----:B------:R-:W-:Y:S04]  /*d790*/  LDGSTS.E [R5+0x5500], desc[UR16][R30.64], P3 ;  /* 0x055000001e057fae */ /* 0x000fe80009921850 */
[----:B-1----:R-:W2:Y:S04]  /*d7a0*/  LDL.64 R12, [R1+0x188] ;  /* 0x00018800010c7983 */ /* 0x002ea80000100a00 */
[----:B------:R1:W-:Y:S04]  /*d7b0*/  STL.64 [R1+0x9a8], R20 ;  /* 0x0009a81401007387 */ /* 0x0003e80000100a00 */
[----:B------:R-:W-:Y:S04]  /*d7c0*/  LDGSTS.E [R5+0x5900], desc[UR16][R38.64], P3 ;  /* 0x0590000026057fae */ /* 0x000fe80009921850 */
[----:B------:R-:W-:Y:S04]  /*d7d0*/  LDGSTS.E [R5+0x5d00], desc[UR16][R46.64], P3 ;  /* 0x05d000002e057fae */ /* 0x000fe80009921850 */
[----:B-1----:R-:W3:Y:S04]  /*d7e0*/  LDL.64 R20, [R1+0x1a8] ;  /* 0x0001a80001147983 */ /* 0x002ee80000100a00 */
        /* <DEDUP_REMOVED lines=8> */
[----:B----4-:R-:W-:Y:S04]  /*d870*/  LDGSTS.E [R6+0x200], desc[UR16][R224.64], P3 ;  /* 0x00200000e0067fae */ /* 0x010fe80009921850 */
[----:B------:R-:W-:Y:S04]  /*d880*/  LDGSTS.E [R6+0x600], desc[UR16][R244.64], P3 ;  /* 0x00600000f4067fae */ /* 0x000fe80009921850 */
[----:B------:R-:W-:Y:S04]  /*d890*/  LDGSTS.E [R6+0xa00], desc[UR16][R234.64], P3 ;  /* 0x00a00000ea067fae */ /* 0x000fe80009921850 */
[----:B------:R-:W4:Y:S04]  /*d8a0*/  LDL.LU.64 R224, [R1+0xb10] ;  /* 0x000b100001e07983 */ /* 0x000f280000300a00 */
[----:B------:R-:W4:Y:S04]  /*d8b0*/  LDL.LU.64 R244, [R1+0xb08] ;  /* 0x000b080001f47983 */ /* 0x000f280000300a00 */
[----:B------:R-:W4:Y:S04]  /*d8c0*/  LDL.LU.64 R234, [R1+0xb00] ;  /* 0x000b000001ea7983 */ /* 0x000f280000300a00 */
[----:B------:R-:W-:Y:S04]  /*d8d0*/  LDGSTS.E [R6+0xe00], desc[UR16][R22.64], P3 ;  /* 0x00e0000016067fae */ /* 0x000fe80009921850 */
[----:B------:R-:W-:Y:S04]  /*d8e0*/  LDGSTS.E [R6+0x1200], desc[UR16][R14.64], P3 ;  /* 0x012000000e067fae */ /* 0x000fe80009921850 */
[----:B------:R-:W4:Y:S04]  /*d8f0*/  LDL.LU.64 R22, [R1+0xaf8] ;  /* 0x000af80001167983 */ /* 0x000f280000300a00 */
[----:B------:R-:W4:Y:S04]  /*d900*/  LDL.LU.64 R14, [R1+0xaf0] ;  /* 0x000af000010e7983 */ /* 0x000f280000300a00 */
[----:B---3--:R-:W-:Y:S04]  /*d910*/  LDGSTS.E [R6+0x1600], desc[UR16][R20.64], P3 ;  /* 0x0160000014067fae */ /* 0x008fe80009921850 */
[----:B--2---:R-:W-:Y:S04]  /*d920*/  LDGSTS.E [R6+0x1a00], desc[UR16][R12.64], P3 ;  /* 0x01a000000c067fae */ /* 0x004fe80009921850 */
[----:B------:R-:W-:Y:S04]  /*d930*/  LDGSTS.E [R6+0x1e00], desc[UR16][R248.64], P3 ;  /* 0x01e00000f8067fae */ /* 0x000fe80009921850 */
[----:B------:R-:W-:Y:S04]  /*d940*/  LDGSTS.E [R6+0x2200], desc[UR16][R212.64], P3 ;  /* 0x02200000d4067fae */ /* 0x000fe80009921850 */
[----:B------:R-:W-:Y:S04]  /*d950*/  LDGSTS.E [R6+0x2600], desc[UR16][R204.64], P3 ;  /* 0x02600000cc067fae */ /* 0x000fe80009921850 */
[----:B------:R-:W2:Y:S04]  /*d960*/  LDL.64 R248, [R1+0x240] ;  /* 0x0002400001f87983 */ /* 0x000ea80000100a00 */
[----:B------:R-:W3:Y:S04]  /*d970*/  LDL.64 R212, [R1+0x220] ;  /* 0x0002200001d47983 */ /* 0x000ee80000100a00 */
[----:B------:R-:W-:Y:S04]  /*d980*/  LDGSTS.E [R6+0x2a00], desc[UR16][R198.64], P3 ;  /* 0x02a00000c6067fae */ /* 0x000fe80009921850 */
        /* <DEDUP_REMOVED lines=17> */
[----:B----4-:R-:W-:Y:S04]  /*daa0*/  LDGSTS.E [R6+0x4e00], desc[UR16][R14.64], P3 ;  /* 0x04e000000e067fae */ /* 0x010fe80009921850 */
        /* <DEDUP_REMOVED lines=10> */
[----:B------:R-:W4:Y:S04]  /*db50*/  LDL.64 R12, [R1+0x20] ;  /* 0x00002000010c7983 */ /* 0x000f280000100a00 */
[----:B------:R-:W-:Y:S04]  /*db60*/  LDGSTS.E [R6+0x7200], desc[UR16][R88.64], P3 ;  /* 0x0720000058067fae */ /* 0x000fe80009921850 */
[----:B------:R1:W-:Y:S04]  /*db70*/  STL.64 [R1+0x988], R14 ;  /* 0x0009880e01007387 */ /* 0x0003e80000100a00 */
[----:B------:R-:W-:Y:S04]  /*db80*/  LDGSTS.E [R6+0x7600], desc[UR16][R96.64], P3 ;  /* 0x0760000060067fae */ /* 0x000fe80009921850 */
[----:B------:R-:W-:Y:S04]  /*db90*/  LDGSTS.E [R6+0x7a00], desc[UR16][R104.64], P3 ;  /* 0x07a0000068067fae */ /* 0x000fe80009921850 */
[----:B-1----:R-:W4:Y:S04]  /*dba0*/  LDL.64 R14, [R1+0x60] ;  /* 0x00006000010e7983 */ /* 0x002f280000100a00 */
[----:B------:R1:W-:Y:S04]  /*dbb0*/  STL.64 [R1+0x990], R22 ;  /* 0x0009901601007387 */ /* 0x0003e80000100a00 */
[----:B------:R-:W-:Y:S04]  /*dbc0*/  LDGSTS.E [R6+0x7e00], desc[UR16][R112.64], P3 ;  /* 0x07e0000070067fae */ /* 0x000fe80009921850 */
[----:B-1----:R-:W4:Y:S04]  /*dbd0*/  LDL.64 R22, [R1+0x80] ;  /* 0x0000800001167983 */ /* 0x002f280000100a00 */
[----:B--2---:R-:W-:Y:S04]  /*dbe0*/  LDGSTS.E [R7+0x300], desc[UR16][R248.64], P3 ;  /* 0x00300000f8077fae */ /* 0x004fe80009921850 */
[----:B---3--:R-:W-:Y:S04]  /*dbf0*/  LDGSTS.E [R7+0x700], desc[UR16][R212.64], P3 ;  /* 0x00700000d4077fae */ /* 0x008fe80009921850 */
[----:B------:R-:W2:Y:S04]  /*dc00*/  LDL.LU.64 R248, [R1+0xae8] ;  /* 0x000ae80001f87983 */ /* 0x000ea80000300a00 */
[----:B------:R-:W3:Y:S04]  /*dc10*/  LDL.LU.64 R212, [R1+0xae0] ;  /* 0x000ae00001d47983 */ /* 0x000ee80000300a00 */
[----:B------:R-:W-:Y:S04]  /*dc20*/  LDGSTS.E [R7+0xb00], desc[UR16][R204.64], P3 ;  /* 0x00b00000cc077fae */ /* 0x000fe80009921850 */
[----:B------:R-:W-:Y:S04]  /*dc30*/  LDGSTS.E [R7+0xf00], desc[UR16][R198.64], P3 ;  /* 0x00f00000c6077fae */ /* 0x000fe80009921850 */
[----:B------:R-:W-:Y:S04]  /*dc40*/  LDGSTS.E [R7+0x1300], desc[UR16][R246.64], P3 ;  /* 0x01300000f6077fae */ /* 0x000fe80009921850 */
[----:B------:R-:W3:Y:S04]  /*dc50*/  LDL.LU.64 R204, [R1+0xad8] ;  /* 0x000ad80001cc7983 */ /* 0x000ee80000300a00 */
[----:B------:R-:W3:Y:S04]  /*dc60*/  LDL.LU.64 R198, [R1+0xad0] ;  /* 0x000ad00001c67983 */ /* 0x000ee80000300a00 */
[----:B------:R-:W2:Y:S04]  /*dc70*/  LDL.LU.64 R246, [R1+0xac8] ;  /* 0x000ac80001f67983 */ /* 0x000ea80000300a00 */
[----:B------:R-:W-:Y:S04]  /*dc80*/  LDGSTS.E [R7+0x1700], desc[UR16][R180.64], P3 ;  /* 0x01700000b4077fae */ /* 0x000fe80009921850 */
[----:B------:R-:W-:Y:S04]  /*dc90*/  LDGSTS.E [R7+0x1b00], desc[UR16][R206.64], P3 ;  /* 0x01b00000ce077fae */ /* 0x000fe80009921850 */
[----:B------:R-:W-:Y:S04]  /*dca0*/  LDGSTS.E [R7+0x1f00], desc[UR16][R166.64], P3 ;  /* 0x01f00000a6077fae */ /* 0x000fe80009921850 */
[----:B------:R-:W3:Y:S04]  /*dcb0*/  LDL.LU.64 R180, [R1+0xac0] ;  /* 0x000ac00001b47983 */ /* 0x000ee80000300a00 */
[----:B------:R-:W3:Y:S04]  /*dcc0*/  LDL.LU.64 R206, [R1+0xab8] ;  /* 0x000ab80001ce7983 */ /* 0x000ee80000300a00 */
[----:B------:R-:W3:Y:S04]  /*dcd0*/  LDL.LU.64 R166, [R1+0xab0] ;  /* 0x000ab00001a67983 */ /* 0x000ee80000300a00 */
[----:B------:R-:W-:Y:S04]  /*dce0*/  LDGSTS.E [R7+0x2300], desc[UR16][R236.64], P3 ;  /* 0x02300000ec077fae */ /* 0x000fe80009921850 */
[----:B------:R-:W-:Y:S04]  /*dcf0*/  LDGSTS.E [R7+0x2700], desc[UR16][R2.64], P3 ;  /* 0x0270000002077fae */ /* 0x000fe80009921850 */
[----:B------:R1:W-:Y:S04]  /*dd00*/  LDGSTS.E [R7+0x2b00], desc[UR16][R238.64], P3 ;  /* 0x02b00000ee077fae */ /* 0x0003e80009921850 */
[----:B------:R-:W2:Y:S04]  /*dd10*/  LDL.LU.64 R236, [R1+0xaa8] ;  /* 0x000aa80001ec7983 */ /* 0x000ea80000300a00 */
[----:B------:R1:W-:Y:S04]  /*dd20*/  STL.64 [R1+0x978], R2 ;  /* 0x0009780201007387 */ /* 0x0003e80000100a00 */
[----:B------:R-:W-:Y:S04]  /*dd30*/  LDGSTS.E [R7+0x2f00], desc[UR16][R16.64], P3 ;  /* 0x02f0000010077fae */ /* 0x000fe80009921850 */
[----:B----4-:R-:W-:Y:S04]  /*dd40*/  LDGSTS.E [R7+0x3300], desc[UR16][R8.64], P3 ;  /* 0x0330000008077fae */ /* 0x010fe80009921850 */
[----:B-1----:R-:W4:Y:S04]  /*dd50*/  LDL.64 R2, [R1+0xa0] ;  /* 0x0000a00001027983 */ /* 0x002f280000100a00 */
[----:B------:R-:W3:Y:S04]  /*dd60*/  LDL.LU.64 R238, [R1+0xaa0] ;  /* 0x000aa00001ee7983 */ /* 0x000ee80000300a00 */
[----:B------:R-:W2:Y:S04]  /*dd70*/  LDL.LU.64 R16, [R1+0xa98] ;  /* 0x000a980001107983 */ /* 0x000ea80000300a00 */
[----:B------:R-:W3:Y:S04]  /*dd80*/  LDL.LU.64 R8, [R1+0xa90] ;  /* 0x000a900001087983 */ /* 0x000ee80000300a00 */
[----:B----4-:R-:W-:Y:S04]  /*dd90*/  LDGSTS.E [R7+0x3700], desc[UR16][R2.64], P3 ;  /* 0x0370000002077fae */ /* 0x010fe80009921850 */
[----:B------:R-:W-:Y:S04]  /*dda0*/  LDGSTS.E [R7+0x3b00], desc[UR16][R22.64], P3 ;  /* 0x03b0000016077fae */ /* 0x000fe80009921850 */
[----:B------:R-:W-:Y:S04]  /*ddb0*/  LDGSTS.E [R7+0x3f00], desc[UR16][R14.64], P3 ;  /* 0x03f000000e077fae */ /* 0x000fe80009921850 */
[----:B------:R-:W-:Y:S04]  /*ddc0*/  LDGSTS.E [R7+0x4300], desc[UR16][R20.64], P3 ;  /* 0x0430000014077fae */ /* 0x000fe80009921850 */
[----:B------:R1:W-:Y:S04]  /*ddd0*/  LDGSTS.E [R7+0x4700], desc[UR16][R12.64], P3 ;  /* 0x047000000c077fae */ /* 0x0003e80009921850 */
[----:B---3--:R-:W-:Y:S04]  /*dde0*/  LDGSTS.E [R7+0x4b00], desc[UR16][R8.64], P3 ;  /* 0x04b0000008077fae */ /* 0x008fe80009921850 */
[----:B--2---:R-:W-:Y:S04]  /*ddf0*/  LDGSTS.E [R7+0x4f00], desc[UR16][R16.64], P3 ;  /* 0x04f0000010077fae */ /* 0x004fe80009921850 */
[----:B------:R-:W-:Y:S04]  /*de00*/  LDGSTS.E [R7+0x5300], desc[UR16][R26.64], P3 ;  /* 0x053000001a077fae */ /* 0x000fe80009921850 */
[----:B------:R-:W2:Y:S04]  /*de10*/  LDL.LU.64 R8, [R1+0xa88] ;  /* 0x000a880001087983 */ /* 0x000ea80000300a00 */
        /* <DEDUP_REMOVED lines=10> */
[----:B------:R-:W-:Y:S01]  /*dec0*/  STL.64 [R1+0x980], R16 ;  /* 0x0009801001007387 */ /* 0x000fe20000100a00 */
[----:B------:R-:W-:-:S04]  /*ded0*/  IMAD.SHL.U32 R185, R242, 0x80, RZ ;  /* 0x00000080f2b97824 */ /* 0x000fc800078e00ff */
[----:B------:R-:W-:Y:S01]  /*dee0*/  IMAD.WIDE R240, R185, 0x4, R240 ;  /* 0x00000004b9f07825 */ /* 0x000fe200078e02f0 */
[----:B--2---:R2:W-:Y:S04]  /*def0*/  LDGSTS.E [R7+0x7f00], desc[UR16][R8.64], P3 ;  /* 0x07f0000008077fae */ /* 0x0045e80009921850 */
[----:B------:R-:W0:Y:S01]  /*df00*/  LDGDEPBAR ;  /* 0x00000000000079af */ /* 0x000e220000000000 */
[----:B------:R-:W-:Y:S01]  /*df10*/  BAR.SYNC.DEFER_BLOCKING 0x0 ;  /* 0x0000000000007b1d */ /* 0x000fe20000010000 */
[----:B------:R-:W-:-:S05]  /*df20*/  ISETP.NE.U32.AND P3, PT, R235, RZ, PT ;  /* 0x000000ffeb00720c */ /* 0x000fca0003f65070 */
[----:B------:R2:W-:Y:S04]  /*df30*/  STL.64 [R1+0x998], R8 ;  /* 0x0009980801007387 */ /* 0x0005e80000100a00 */
[----:B------:R-:W3:Y:S04]  /*df40*/  LDL.LU R235, [R1+0xa84] ;  /* 0x000a840001eb7983 */ /* 0x000ee80000300800 */
[----:B------:R-:W-:Y:S04]  /*df50*/  STL.64 [R1+0x938], R240 ;  /* 0x000938f001007387 */ /* 0x000fe80000100a00 */
[----:B------:R-:W-:Y:S01]  /*df60*/  @!PT LDS RZ, [RZ] ;  /* 0x00000000fffff984 */ /* 0x000fe20000000800 */
[----:B------:R-:W-:Y:S01]  /*df70*/  @!PT LDS RZ, [RZ] ;  /* 0x00000000fffff984 */ /* 0x000fe20000000800 */
[----:B------:R-:W-:Y:S01]  /*df80*/  @!PT LDS RZ, [RZ] ;  /* 0x00000000fffff984 */ /* 0x000fe20000000800 */
[----:B------:R-:W-:Y:S01]  /*df90*/  LDGSTS.E [R244+0x70000], desc[UR16][R240.64], P2 ;  /* 0x70000000f0f47fae */ /* 0x000fe20009121850 */
[----:B------:R-:W-:-:S03]  /*dfa0*/  ISETP.NE.U32.AND P2, PT, R245, RZ, PT ;  /* 0x000000fff500720c */ /* 0x000fc60003f45070 */
[----:B------:R-:W4:Y:S01]  /*dfb0*/  LDL.LU R245, [R1+0xa80] ;  /* 0x000a800001f57983 */ /* 0x000f220000300800 */
[----:B------:R-:W-:-:S04]  /*dfc0*/  IMAD.WIDE R238, R185, 0x4, R238 ;  /* 0x00000004b9ee7825 */ /* 0x000fc800078e02ee */
[C---:B-1----:R-:W-:Y:S01]  /*dfd0*/  IMAD.WIDE R12, R185.reuse, 0x4, R236 ;  /* 0x00000004b90c7825 */ /* 0x042fe200078e02ec */
[----:B------:R-:W-:Y:S01]  /*dfe0*/  LDGSTS.E [R244+0x70008], desc[UR16][R238.64], P5 ;  /* 0x70008000eef47fae */ /* 0x000fe2000a921850 */
[----:B------:R-:W-:Y:S02]  /*dff0*/  ISETP.NE.U32.AND P5, PT, R158, RZ, PT ;  /* 0x000000ff9e00720c */ /* 0x000fe40003fa5070 */
[----:B--2---:R-:W-:Y:S01]  /*e000*/  IMAD.WIDE R8, R185, 0x4, R136 ;  /* 0x00000004b9087825 */ /* 0x004fe200078e0288 */
[----:B------:R-:W-:Y:S04]  /*e010*/  STL.64 [R1+0x940], R238 ;  /* 0x000940ee01007387 */ /* 0x000fe80000100a00 */
[----:B------:R1:W-:Y:S04]  /*e020*/  STL.64 [R1+0x270], R12 ;  /* 0x0002700c01007387 */ /* 0x0003e80000100a00 */
[----:B------:R1:W-:Y:S01]  /*e030*/  LDGSTS.E [R244+0x74000], desc[UR16][R12.64], P6 ;  /* 0x740000000cf47fae */ /* 0x0003e2000b121850 */
[----:B------:R-:W-:-:S03]  /*e040*/  ISETP.NE.U32.AND P6, PT, R214, RZ, PT ;  /* 0x000000ffd600720c */ /* 0x000fc60003fc5070 */
[----:B------:R-:W2:Y:S04]  /*e050*/  LDL.LU R158, [R1+0xa7c] ;  /* 0x000a7c00019e7983 */ /* 0x000ea80000300800 */
[----:B------:R1:W-:Y:S02]  /*e060*/  STL.64 [R1+0x278], R8 ;  /* 0x0002780801007387 */ /* 0x0003e40000100a00 */
[C---:B-1----:R-:W-:Y:S02]  /*e070*/  IMAD.WIDE R12, R185.reuse, 0x4, R128 ;  /* 0x00000004b90c7825 */ /* 0x042fe400078e0280 */
[----:B------:R-:W2:Y:S04]  /*e080*/  LDL.LU R214, [R1+0xa78] ;  /* 0x000a780001d67983 */ /* 0x000ea80000300800 */
[----:B------:R1:W-:Y:S01]  /*e090*/  LDGSTS.E [R244+0x74008], desc[UR16][R8.64], P4 ;  /* 0x7400800008f47fae */ /* 0x0003e2000a121850 */
[----:B------:R-:W-:Y:S01]  /*e0a0*/  ISETP.NE.U32.AND P4, PT, R224, RZ, PT ;  /* 0x000000ffe000720c */ /* 0x000fe20003f85070 */
[----:B-1----:R-:W-:-:S04]  /*e0b0*/  IMAD.WIDE R8, R185, 0x4, R126 ;  /* 0x00000004b9087825 */ /* 0x002fc800078e027e */
[----:B---3--:R-:W-:-:S05]  /*e0c0*/  IMAD.WIDE R2, R185, 0x4, R234 ;  /* 0x00000004b9027825 */ /* 0x008fca00078e02ea */
[----:B------:R1:W-:Y:S04]  /*e0d0*/  STL.64 [R1+0x2e0], R2 ;  /* 0x0002e00201007387 */ /* 0x0003e80000100a00 */
[----:B------:R1:W-:Y:S01]  /*e0e0*/  LDGSTS.E [R244+0x78000], desc[UR16][R2.64], P1 ;  /* 0x7800000002f47fae */ /* 0x0003e20008921850 */
[----:B------:R-:W-:-:S03]  /*e0f0*/  ISETP.NE.U32.AND P1, PT, R225, RZ, PT ;  /* 0x000000ffe100720c */ /* 0x000fc60003f25070 */
[----:B------:R-:W3:Y:S04]  /*e100*/  LDL.LU R224, [R1+0xa74] ;  /* 0x000a740001e07983 */ /* 0x000ee80000300800 */
[----:B------:R-:W3:Y:S01]  /*e110*/  LDL.LU R225, [R1+0xa70] ;  /* 0x000a700001e17983 */ /* 0x000ee20000300800 */
[----:B-1----:R-:W-:-:S03]  /*e120*/  IMAD.WIDE R2, R185, 0x4, R144 ;  /* 0x00000004b9027825 */ /* 0x002fc600078e0290 */
[----:B------:R1:W-:Y:S01]  /*e130*/  LDGSTS.E [R244+0x78008], desc[UR16][R12.64], P3 ;  /* 0x780080000cf47fae */ /* 0x0003e20009921850 */
[----:B------:R-:W-:-:S03]  /*e140*/  ISETP.NE.U32.AND P3, PT, R218, RZ, PT ;  /* 0x000000ffda00720c */ /* 0x000fc60003f65070 */
[----:B------:R1:W-:Y:S01]  /*e150*/  STL.64 [R1+0x2f0], R12 ;  /* 0x0002f00c01007387 */ /* 0x0003e20000100a00 */
[----:B------:R-:W-:-:S03]  /*e160*/  IMAD.WIDE R234, R185, 0x4, R124 ;  /* 0x00000004b9ea7825 */ /* 0x000fc600078e027c */
[----:B------:R-:W2:Y:S04]  /*e170*/  LDL.LU R218, [R1+0xa6c] ;  /* 0x000a6c0001da7983 */ /* 0x000ea80000300800 */
[----:B------:R1:W-:Y:S04]  /*e180*/  STL.64 [R1+0x380], R8 ;  /* 0x0003800801007387 */ /* 0x0003e80000100a00 */
[----:B------:R1:W-:Y:S01]  /*e190*/  LDGSTS.E [R244+0x7c000], desc[UR16][R8.64], P2 ;  /* 0x7c00000008f47fae */ /* 0x0003e20009121850 */
[----:B------:R-:W-:-:S03]  /*e1a0*/  ISETP.NE.U32.AND P2, PT, R222, RZ, PT ;  /* 0x000000ffde00720c */ /* 0x000fc60003f45070 */
[----:B------:R3:W-:Y:S04]  /*e1b0*/  STL.64 [R1+0x388], R2 ;  /* 0x0003880201007387 */ /* 0x0007e80000100a00 */
[----:B------:R3:W-:Y:S01]  /*e1c0*/  LDGSTS.E [R244+0x7c008], desc[UR16][R2.64], P5 ;  /* 0x7c00800002f47fae */ /* 0x0007e2000a921850 */
[----:B------:R-:W-:-:S03]  /*e1d0*/  ISETP.NE.U32.AND P5, PT, R223, RZ, PT ;  /* 0x000000ffdf00720c */ /* 0x000fc60003fa5070 */
[----:B------:R-:W2:Y:S04]  /*e1e0*/  LDL.LU R222, [R1+0xa68] ;  /* 0x000a680001de7983 */ /* 0x000ea80000300800 */
[----:B------:R-:W2:Y:S04]  /*e1f0*/  LDL.LU R223, [R1+0xa64] ;  /* 0x000a640001df7983 */ /* 0x000ea80000300800 */
[----:B----4-:R-:W-:Y:S01]  /*e200*/  LDGSTS.E [R245+0x70000], desc[UR16][R234.64], P6 ;  /* 0x70000000eaf57fae */ /* 0x010fe2000b121850 */
[----:B------:R-:W-:-:S03]  /*e210*/  ISETP.NE.U32.AND P6, PT, R219, RZ, PT ;  /* 0x000000ffdb00720c */ /* 0x000fc60003fc5070 */
[----:B------:R-:W-:Y:S04]  /*e220*/  STL.64 [R1+0x948], R234 ;  /* 0x000948ea01007387 */ /* 0x000fe80000100a00 */
[----:B------:R-:W4:Y:S01]  /*e230*/  LDL.LU R219, [R1+0xa60] ;  /* 0x000a600001db7983 */ /* 0x000f220000300800 */
[----:B-1----:R-:W-:-:S04]  /*e240*/  IMAD.WIDE R12, R185, 0x4, R142 ;  /* 0x00000004b90c7825 */ /* 0x002fc800078e028e */
[----:B------:R-:W-:-:S04]  /*e250*/  IMAD.WIDE R8, R185, 0x4, R150 ;  /* 0x00000004b9087825 */ /* 0x000fc800078e0296 */
[----:B---3--:R-:W-:-:S05]  /*e260*/  IMAD.WIDE R224, R185, 0x4, R224 ;  /* 0x00000004b9e07825 */ /* 0x008fca00078e02e0 */
[----:B------:R-:W-:Y:S01]  /*e270*/  LDGSTS.E [R245+0x70008], desc[UR16][R224.64], P4 ;  /* 0x70008000e0f57fae */ /* 0x000fe2000a121850 */
[----:B------:R-:W-:-:S03]  /*e280*/  ISETP.NE.U32.AND P4, PT, R215, RZ, PT ;  /* 0x000000ffd700720c */ /* 0x000fc60003f85070 */
[----:B------:R-:W-:Y:S04]  /*e290*/  STL.64 [R1+0x950], R224 ;  /* 0x000950e001007387 */ /* 0x000fe80000100a00 */
[----:B------:R4:W-:Y:S04]  /*e2a0*/  STL.64 [R1+0x260], R12 ;  /* 0x0002600c01007387 */ /* 0x0009e80000100a00 */
[----:B------:R-:W3:Y:S04]  /*e2b0*/  LDL.LU R215, [R1+0xa5c] ;  /* 0x000a5c0001d77983 */ /* 0x000ee80000300800 */
[----:B------:R4:W-:Y:S01]  /*e2c0*/  LDGSTS.E [R245+0x74000], desc[UR16][R12.64], P1 ;  /* 0x740000000cf57fae */ /* 0x0009e20008921850 */
[----:B------:R-:W-:-:S03]  /*e2d0*/  ISETP.NE.U32.AND P1, PT, R159, RZ, PT ;  /* 0x000000ff9f00720c */ /* 0x000fc60003f25070 */
[----:B------:R3:W-:Y:S04]  /*e2e0*/  STL.64 [R1+0x268], R8 ;  /* 0x0002680801007387 */ /* 0x0007e80000100a00 */
[----:B------:R-:W3:Y:S04]  /*e2f0*/  LDL.LU R159, [R1+0xa58] ;  /* 0x000a5800019f7983 */ /* 0x000ee80000300800 */
[----:B------:R3:W-:Y:S01]  /*e300*/  LDGSTS.E [R245+0x74008], desc[UR16][R8.64], P3 ;  /* 0x7400800008f57fae */ /* 0x0007e20009921850 */
[----:B--2---:R-:W-:Y:S01]  /*e310*/  IMAD.WIDE R2, R185, 0x4, R222 ;  /* 0x00000004b9027825 */ /* 0x004fe200078e02de */
[----:B------:R-:W-:-:S04]  /*e320*/  ISETP.NE.U32.AND P3, PT, R155, RZ, PT ;  /* 0x000000ff9b00720c */ /* 0x000fc80003f65070 */
[----:B------:R1:W-:Y:S04]  /*e330*/  STL.64 [R1+0x2c8], R2 ;  /* 0x0002c80201007387 */ /* 0x0003e80000100a00 */
[----:B------:R-:W2:Y:S01]  /*e340*/  LDL.LU R155, [R1+0xa54] ;  /* 0x000a5400019b7983 */ /* 0x000ea20000300800 */
[----:B----4-:R-:W-:-:S03]  /*e350*/  IMAD.WIDE R12, R185, 0x4, R218 ;  /* 0x00000004b90c7825 */ /* 0x010fc600078e02da */
[----:B------:R1:W-:Y:S01]  /*e360*/  LDGSTS.E [R245+0x78000], desc[UR16][R2.64], P2 ;  /* 0x7800000002f57fae */ /* 0x0003e20009121850 */
[----:B------:R-:W-:-:S03]  /*e370*/  ISETP.NE.U32.AND P2, PT, R211, RZ, PT ;  /* 0x000000ffd300720c */ /* 0x000fc60003f45070 */
[----:B------:R-:W4:Y:S04]  /*e380*/  LDL.LU R211, [R1+0xa50] ;  /* 0x000a500001d37983 */ /* 0x000f280000300800 */
[----:B------:R-:W-:Y:S01]  /*e390*/  LDGSTS.E [R245+0x78008], desc[UR16][R12.64], P5 ;  /* 0x780080000cf57fae */ /* 0x000fe2000a921850 */
[----:B------:R-:W-:-:S03]  /*e3a0*/  ISETP.NE.U32.AND P5, PT, R163, RZ, PT ;  /* 0x000000ffa300720c */ /* 0x000fc60003fa5070 */
[----:B------:R-:W-:Y:S04]  /*e3b0*/  STL.64 [R1+0x2d0], R12 ;  /* 0x0002d00c01007387 */ /* 0x000fe80000100a00 */
[----:B------:R-:W4:Y:S01]  /*e3c0*/  LDL.LU R163, [R1+0xa4c] ;  /* 0x000a4c0001a37983 */ /* 0x000f220000300800 */
[----:B---3--:R-:W-:-:S05]  /*e3d0*/  IMAD.WIDE R8, R185, 0x4, R214 ;  /* 0x00000004b9087825 */ /* 0x008fca00078e02d6 */
[----:B------:R3:W-:Y:S04]  /*e3e0*/  STL.64 [R1+0x360], R8 ;  /* 0x0003600801007387 */ /* 0x0007e80000100a00 */
[----:B------:R3:W-:Y:S01]  /*e3f0*/  LDGSTS.E [R245+0x7c000], desc[UR16][R8.64], P6 ;  /* 0x7c00000008f57fae */ /* 0x0007e2000b121850 */
[----:B-1----:R-:W-:Y:S01]  /*e400*/  IMAD.WIDE R2, R185, 0x4, R158 ;  /* 0x00000004b9027825 */ /* 0x002fe200078e029e */
[----:B------:R-:W-:-:S04]  /*e410*/  ISETP.NE.U32.AND P6, PT, R208, RZ, PT ;  /* 0x000000ffd000720c */ /* 0x000fc80003fc5070 */
[----:B------:R1:W-:Y:S04]  /*e420*/  STL.64 [R1+0x368], R2 ;  /* 0x0003680201007387 */ /* 0x0003e80000100a00 */
[----:B------:R1:W-:Y:S01]  /*e430*/  LDGSTS.E [R245+0x7c008], desc[UR16][R2.64], P4 ;  /* 0x7c00800002f57fae */ /* 0x0003e2000a121850 */
[----:B------:R-:W-:-:S03]  /*e440*/  ISETP.NE.U32.AND P4, PT, R209, RZ, PT ;  /* 0x000000ffd100720c */ /* 0x000fc60003f85070 */
[----:B------:R-:W1:Y:S01]  /*e450*/  LDL.LU R208, [R1+0xa48] ;  /* 0x000a480001d07983 */ /* 0x000e620000300800 */
[----:B--2---:R-:W-:-:S03]  /*e460*/  IMAD.WIDE R154, R185, 0x4, R154 ;  /* 0x00000004b99a7825 */ /* 0x004fc600078e029a */
[----:B------:R-:W1:Y:S04]  /*e470*/  LDL.LU R209, [R1+0xa44] ;  /* 0x000a440001d17983 */ /* 0x000e680000300800 */
[----:B------:R-:W-:Y:S01]  /*e480*/  LDGSTS.E [R246+0x70000], desc[UR16][R154.64], P1 ;  /* 0x700000009af67fae */ /* 0x000fe20008921850 */
[----:B----4-:R-:W-:-:S03]  /*e490*/  IMAD.WIDE R210, R185, 0x4, R210 ;  /* 0x00000004b9d27825 */ /* 0x010fc600078e02d2 */
[----:B------:R-:W-:Y:S01]  /*e4a0*/  STL.64 [R1+0x958], R154 ;  /* 0x0009589a01007387 */ /* 0x000fe20000100a00 */
[----:B------:R-:W-:-:S03]  /*e4b0*/  ISETP.NE.U32.AND P1, PT, R202, RZ, PT ;  /* 0x000000ffca00720c */ /* 0x000fc60003f25070 */
[----:B------:R-:W2:Y:S04]  /*e4c0*/  LDL.LU R202, [R1+0xa40] ;  /* 0x000a400001ca7983 */ /* 0x000ea80000300800 */
[----:B------:R-:W-:Y:S01]  /*e4d0*/  LDGSTS.E [R246+0x70008], desc[UR16][R210.64], P3 ;  /* 0x70008000d2f67fae */ /* 0x000fe20009921850 */
[----:B------:R-:W-:Y:S01]  /*e4e0*/  ISETP.NE.U32.AND P3, PT, R203, RZ, PT ;  /* 0x000000ffcb00720c */ /* 0x000fe20003f65070 */
[----:B------:R-:W-:Y:S02]  /*e4f0*/  IMAD.WIDE R214, R185, 0x4, R162 ;  /* 0x00000004b9d67825 */ /* 0x000fe400078e02a2 */
[----:B------:R-:W-:Y:S04]  /*e500*/  STL.64 [R1+0x960], R210 ;  /* 0x000960d201007387 */ /* 0x000fe80000100a00 */
[----:B------:R-:W2:Y:S04]  /*e510*/  LDL.LU R203, [R1+0xa3c] ;  /* 0x000a3c0001cb7983 */ /* 0x000ea80000300800 */
[----:B------:R-:W-:Y:S01]  /*e520*/  LDGSTS.E [R246+0x74000], desc[UR16][R214.64], P2 ;  /* 0x74000000d6f67fae */ /* 0x000fe20009121850 */
[----:B------:R-:W-:-:S03]  /*e530*/  ISETP.NE.U32.AND P2, PT, R175, RZ, PT ;  /* 0x000000ffaf00720c */ /* 0x000fc60003f45070 */
[----:B------:R-:W-:Y:S04]  /*e540*/  STL.64 [R1+0x968], R214 ;  /* 0x000968d601007387 */ /* 0x000fe80000100a00 */
[----:B------:R-:W4:Y:S01]  /*e550*/  LDL.LU R175, [R1+0xa38] ;  /* 0x000a380001af7983 */ /* 0x000f220000300800 */
[----:B------:R-:W-:-:S04]  /*e560*/  IMAD.WIDE R218, R185, 0x4, R166 ;  /* 0x00000004b9da7825 */ /* 0x000fc800078e02a6 */
[----:B---3--:R-:W-:Y:S01]  /*e570*/  IMAD.WIDE R8, R185, 0x4, R206 ;  /* 0x00000004b9087825 */ /* 0x008fe200078e02ce */
[----:B------:R-:W-:Y:S01]  /*e580*/  LDGSTS.E [R246+0x74008], desc[UR16][R218.64], P5 ;  /* 0x74008000daf67fae */ /* 0x000fe2000a921850 */
[----:B------:R-:W-:Y:S02]  /*e590*/  ISETP.NE.U32.AND P5, PT, R201, RZ, PT ;  /* 0x000000ffc900720c */ /* 0x000fe40003fa5070 */
[----:B-1----:R-:W-:-:S05]  /*e5a0*/  IMAD.WIDE R2, R185, 0x4, R208 ;  /* 0x00000004b9027825 */ /* 0x002fca00078e02d0 */
[----:B------:R4:W-:Y:S04]  /*e5b0*/  STL.64 [R1+0x2a8], R2 ;  /* 0x0002a80201007387 */ /* 0x0009e80000100a00 */
[----:B------:R-:W-:Y:S04]  /*e5c0*/  STL.64 [R1+0x970], R218 ;  /* 0x000970da01007387 */ /* 0x000fe80000100a00 */
[----:B------:R4:W-:Y:S01]  /*e5d0*/  LDGSTS.E [R246+0x78000], desc[UR16][R2.64], P6 ;  /* 0x7800000002f67fae */ /* 0x0009e2000b121850 */
[----:B------:R-:W-:-:S03]  /*e5e0*/  ISETP.NE.U32.AND P6, PT, R197, RZ, PT ;  /* 0x000000ffc500720c */ /* 0x000fc60003fc5070 */
[----:B------:R-:W3:Y:S04]  /*e5f0*/  LDL.LU R201, [R1+0xa34] ;  /* 0x000a340001c97983 */ /* 0x000ee80000300800 */
[----:B------:R-:W3:Y:S01]  /*e600*/  LDL.LU R197, [R1+0xa30] ;  /* 0x000a300001c57983 */ /* 0x000ee20000300800 */
[----:B--2---:R-:W-:-:S05]  /*e610*/  IMAD.WIDE R12, R185, 0x4, R202 ;  /* 0x00000004b90c7825 */ /* 0x004fca00078e02ca */
[----:B------:R-:W-:Y:S01]  /*e620*/  LDGSTS.E [R246+0x78008], desc[UR16][R12.64], P4 ;  /* 0x780080000cf67fae */ /* 0x000fe2000a121850 */
[----:B------:R-:W-:-:S03]  /*e630*/  ISETP.NE.U32.AND P4, PT, R195, RZ, PT ;  /* 0x000000ffc300720c */ /* 0x000fc60003f85070 */
[----:B------:R-:W-:Y:S01]  /*e640*/  STL.64 [R1+0x2b0], R12 ;  /* 0x0002b00c01007387 */ /* 0x000fe20000100a00 */
[----:B----4-:R-:W-:-:S03]  /*e650*/  IMAD.WIDE R2, R185, 0x4, R174 ;  /* 0x00000004b9027825 */ /* 0x010fc600078e02ae */
[----:B------:R-:W2:Y:S04]  /*e660*/  LDL.LU R195, [R1+0xa2c] ;  /* 0x000a2c0001c37983 */ /* 0x000ea80000300800 */
[----:B------:R-:W-:Y:S04]  /*e670*/  STL.64 [R1+0x340], R8 ;  /* 0x0003400801007387 */ /* 0x000fe80000100a00 */
[----:B------:R-:W-:Y:S01]  /*e680*/  LDGSTS.E [R246+0x7c000], desc[UR16][R8.64], P1 ;  /* 0x7c00000008f67fae */ /* 0x000fe20008921850 */
[----:B------:R-:W-:-:S03]  /*e690*/  ISETP.NE.U32.AND P1, PT, R193, RZ, PT ;  /* 0x000000ffc100720c */ /* 0x000fc60003f25070 */
[----:B------:R1:W-:Y:S04]  /*e6a0*/  STL.64 [R1+0x350], R2 ;  /* 0x0003500201007387 */ /* 0x0003e80000100a00 */
[----:B------:R-:W1:Y:S01]  /*e6b0*/  LDL.LU R193, [R1+0xa28] ;  /* 0x000a280001c17983 */ /* 0x000e620000300800 */
[----:B------:R-:W-:-:S03]  /*e6c0*/  IMAD.WIDE R208, R185, 0x4, R180 ;  /* 0x00000004b9d07825 */ /* 0x000fc600078e02b4 */
[----:B------:R1:W-:Y:S01]  /*e6d0*/  LDGSTS.E [R246+0x7c008], desc[UR16][R2.64], P3 ;  /* 0x7c00800002f67fae */ /* 0x0003e20009921850 */
[----:B------:R-:W-:-:S03]  /*e6e0*/  ISETP.NE.U32.AND P3, PT, R188, RZ, PT ;  /* 0x000000ffbc00720c */ /* 0x000fc60003f65070 */
[----:B------:R-:W4:Y:S01]  /*e6f0*/  LDL.LU R188, [R1+0xa24] ;  /* 0x000a240001bc7983 */ /* 0x000f220000300800 */
[----:B---3--:R-:W-:-:S04]  /*e700*/  IMAD.WIDE R200, R185, 0x4, R200 ;  /* 0x00000004b9c87825 */ /* 0x008fc800078e02c8 */
[----:B------:R-:W-:Y:S01]  /*e710*/  IMAD.WIDE R196, R185, 0x4, R196 ;  /* 0x00000004b9c47825 */ /* 0x000fe200078e02c4 */
[----:B------:R-:W-:Y:S01]  /*e720*/  LDGSTS.E [R247+0x70000], desc[UR16][R200.64], P2 ;  /* 0x70000000c8f77fae */ /* 0x000fe20009121850 */
[----:B------:R-:W-:-:S03]  /*e730*/  ISETP.NE.U32.AND P2, PT, R189, RZ, PT ;  /* 0x000000ffbd00720c */ /* 0x000fc60003f45070 */
[----:B------:R-:W4:Y:S04]  /*e740*/  LDL.LU R189, [R1+0xa20] ;  /* 0x000a200001bd7983 */ /* 0x000f280000300800 */
[----:B------:R-:W-:Y:S01]  /*e750*/  LDGSTS.E [R247+0x70008], desc[UR16][R196.64], P5 ;  /* 0x70008000c4f77fae */ /* 0x000fe2000a921850 */
[----:B------:R-:W-:-:S03]  /*e760*/  ISETP.NE.U32.AND P5, PT, R187, RZ, PT ;  /* 0x000000ffbb00720c */ /* 0x000fc60003fa5070 */
[----:B------:R-:W3:Y:S01]  /*e770*/  LDL.LU R187, [R1+0xa1c] ;  /* 0x000a1c0001bb7983 */ /* 0x000ee20000300800 */
[----:B--2---:R-:W-:-:S05]  /*e780*/  IMAD.WIDE R194, R185, 0x4, R194 ;  /* 0x00000004b9c27825 */ /* 0x004fca00078e02c2 */
[----:B------:R-:W-:Y:S01]  /*e790*/  LDGSTS.E [R247+0x74000], desc[UR16][R194.64], P6 ;  /* 0x74000000c2f77fae */ /* 0x000fe2000b121850 */
[----:B------:R-:W-:-:S03]  /*e7a0*/  ISETP.NE.U32.AND P6, PT, R191, RZ, PT ;  /* 0x000000ffbf00720c */ /* 0x000fc60003fc5070 */
[----:B------:R-:W2:Y:S04]  /*e7b0*/  LDL.LU R191, [R1+0xa18] ;  /* 0x000a180001bf7983 */ /* 0x000ea80000300800 */
[----:B------:R-:W-:Y:S01]  /*e7c0*/  LDGSTS.E [R247+0x74008], desc[UR16][R208.64], P4 ;  /* 0x74008000d0f77fae */ /* 0x000fe2000a121850 */
[----:B-1----:R-:W-:Y:S01]  /*e7d0*/  IMAD.WIDE R2, R185, 0x4, R192 ;  /* 0x00000004b9027825 */ /* 0x002fe200078e02c0 */
[----:B------:R-:W-:-:S04]  /*e7e0*/  ISETP.NE.U32.AND P4, PT, R183, RZ, PT ;  /* 0x000000ffb700720c */ /* 0x000fc80003f85070 */
[----:B------:R2:W-:Y:S04]  /*e7f0*/  STL.64 [R1+0x298], R2 ;  /* 0x0002980201007387 */ /* 0x0005e80000100a00 */
[----:B------:R-:W2:Y:S04]  /*e800*/  LDL.LU R183, [R1+0xa14] ;  /* 0x000a140001b77983 */ /* 0x000ea80000300800 */
[----:B------:R2:W-:Y:S01]  /*e810*/  LDGSTS.E [R247+0x78000], desc[UR16][R2.64], P1 ;  /* 0x7800000002f77fae */ /* 0x0005e20008921850 */
[----:B------:R-:W-:-:S03]  /*e820*/  ISETP.NE.U32.AND P1, PT, R179, RZ, PT ;  /* 0x000000ffb300720c */ /* 0x000fc60003f25070 */
[----:B------:R-:W2:Y:S01]  /*e830*/  LDL.LU R179, [R1+0xa10] ;  /* 0x000a100001b37983 */ /* 0x000ea20000300800 */
[----:B----4-:R-:W-:-:S05]  /*e840*/  IMAD.WIDE R12, R185, 0x4, R188 ;  /* 0x00000004b90c7825 */ /* 0x010fca00078e02bc */
[----:B------:R-:W-:Y:S01]  /*e850*/  LDGSTS.E [R247+0x78008], desc[UR16][R12.64], P3 ;  /* 0x780080000cf77fae */ /* 0x000fe20009921850 */
[----:B---3--:R-:W-:-:S03]  /*e860*/  IMAD.WIDE R8, R185, 0x4, R186 ;  /* 0x00000004b9087825 */ /* 0x008fc600078e02ba */
[----:B------:R-:W-:Y:S01]  /*e870*/  STL.64 [R1+0x2a0], R12 ;  /* 0x0002a00c01007387 */ /* 0x000fe20000100a00 */
[----:B------:R-:W-:-:S03]  /*e880*/  ISETP.NE.U32.AND P3, PT, R177, RZ, PT ;  /* 0x000000ffb100720c */ /* 0x000fc60003f65070 */
[----:B------:R-:W3:Y:S01]  /*e890*/  LDL.LU R177, [R1+0xa0c] ;  /* 0x000a0c0001b17983 */ /* 0x000ee20000300800 */
[----:B--2---:R-:W-:-:S03]  /*e8a0*/  IMAD.WIDE R2, R185, 0x4, R190 ;  /* 0x00000004b9027825 */ /* 0x004fc600078e02be */
[----:B------:R-:W-:Y:S04]  /*e8b0*/  STL.64 [R1+0x328], R8 ;  /* 0x0003280801007387 */ /* 0x000fe80000100a00 */
[----:B------:R-:W-:Y:S01]  /*e8c0*/  LDGSTS.E [R247+0x7c000], desc[UR16][R8.64], P2 ;  /* 0x7c00000008f77fae */ /* 0x000fe20009121850 */
[----:B------:R-:W-:-:S03]  /*e8d0*/  ISETP.NE.U32.AND P2, PT, R173, RZ, PT ;  /* 0x000000ffad00720c */ /* 0x000fc60003f45070 */
[----:B------:R1:W-:Y:S04]  /*e8e0*/  STL.64 [R1+0x338], R2 ;  /* 0x0003380201007387 */ /* 0x0003e80000100a00 */
[----:B------:R1:W-:Y:S01]  /*e8f0*/  LDGSTS.E [R247+0x7c008], desc[UR16][R2.64], P5 ;  /* 0x7c00800002f77fae */ /* 0x0003e2000a921850 */
[----:B------:R-:W-:-:S03]  /*e900*/  IMAD.WIDE R182, R185, 0x4, R182 ;  /* 0x00000004b9b67825 */ /* 0x000fc600078e02b6 */
[----:B------:R-:W2:Y:S01]  /*e910*/  LDL.LU R173, [R1+0xa08] ;  /* 0x000a080001ad7983 */ /* 0x000ea20000300800 */
[----:B------:R-:W-:-:S03]  /*e920*/  ISETP.NE.U32.AND P5, PT, R170, RZ, PT ;  /* 0x000000ffaa00720c */ /* 0x000fc60003fa5070 */
[----:B------:R-:W-:Y:S01]  /*e930*/  LDGSTS.E [R248+0x70000], desc[UR16][R182.64], P6 ;  /* 0x70000000b6f87fae */ /* 0x000fe2000b121850 */
[----:B------:R-:W-:Y:S01]  /*e940*/  ISETP.NE.U32.AND P6, PT, R171, RZ, PT ;  /* 0x000000ffab00720c */ /* 0x000fe20003fc5070 */
[----:B------:R-:W-:Y:S02]  /*e950*/  IMAD.WIDE R178, R185, 0x4, R178 ;  /* 0x00000004b9b27825 */ /* 0x000fe400078e02b2 */
[----:B------:R-:W4:Y:S04]  /*e960*/  LDL.LU R170, [R1+0xa04] ;  /* 0x000a040001aa7983 */ /* 0x000f280000300800 */
[----:B------:R-:W4:Y:S04]  /*e970*/  LDL.LU R171, [R1+0xa00] ;  /* 0x000a000001ab7983 */ /* 0x000f280000300800 */
[----:B------:R-:W-:Y:S01]  /*e980*/  LDGSTS.E [R248+0x70008], desc[UR16][R178.64], P4 ;  /* 0x70008000b2f87fae */ /* 0x000fe2000a121850 */
[----:B------:R-:W-:-:S03]  /*e990*/  ISETP.NE.U32.AND P4, PT, R169, RZ, PT ;  /* 0x000000ffa900720c */ /* 0x000fc60003f85070 */
[----:B------:R-:W4:Y:S01]  /*e9a0*/  LDL.LU R169, [R1+0x9fc] ;  /* 0x0009fc0001a97983 */ /* 0x000f220000300800 */
[----:B------:R-:W-:-:S04]  /*e9b0*/  IMAD.WIDE R192, R185, 0x4, R198 ;  /* 0x00000004b9c07825 */ /* 0x000fc800078e02c6 */
[----:B-1----:R-:W-:-:S04]  /*e9c0*/  IMAD.WIDE R2, R185, 0x4, R204 ;  /* 0x00000004b9027825 */ /* 0x002fc800078e02cc */
[----:B---3--:R-:W-:-:S05]  /*e9d0*/  IMAD.WIDE R180, R185, 0x4, R176 ;  /* 0x00000004b9b47825 */ /* 0x008fca00078e02b0 */
[----:B------:R-:W-:Y:S01]  /*e9e0*/  LDGSTS.E [R248+0x74000], desc[UR16][R180.64], P1 ;  /* 0x74000000b4f87fae */ /* 0x000fe20008921850 */
[----:B------:R-:W-:-:S03]  /*e9f0*/  ISETP.NE.U32.AND P1, PT, R164, RZ, PT ;  /* 0x000000ffa400720c */ /* 0x000fc60003f25070 */
[----:B------:R-:W-:Y:S01]  /*ea00*/  LDGSTS.E [R248+0x74008], desc[UR16][R192.64], P3 ;  /* 0x74008000c0f87fae */ /* 0x000fe20009921850 */
[----:B------:R-:W-:-:S03]  /*ea10*/  ISETP.NE.U32.AND P3, PT, R165, RZ, PT ;  /* 0x000000ffa500720c */ /* 0x000fc60003f65070 */
[----:B------:R-:W3:Y:S04]  /*ea20*/  LDL.LU R164, [R1+0x9f8] ;  /* 0x0009f80001a47983 */ /* 0x000ee80000300800 */
[----:B------:R-:W3:Y:S01]  /*ea30*/  LDL.LU R165, [R1+0x9f4] ;  /* 0x0009f40001a57983 */ /* 0x000ee20000300800 */
[----:B--2---:R-:W-:-:S05]  /*ea40*/  IMAD.WIDE R222, R185, 0x4, R172 ;  /* 0x00000004b9de7825 */ /* 0x004fca00078e02ac */
[----:B------:R-:W-:Y:S01]  /*ea50*/  LDGSTS.E [R248+0x78000], desc[UR16][R222.64], P2 ;  /* 0x78000000def87fae */ /* 0x000fe20009121850 */
[----:B------:R-:W-:-:S03]  /*ea60*/  ISETP.NE.U32.AND P2, PT, R161, RZ, PT ;  /* 0x000000ffa100720c */ /* 0x000fc60003f45070 */
[----:B------:R-:W2:Y:S01]  /*ea70*/  LDL.LU R161, [R1+0x9f0] ;  /* 0x0009f00001a17983 */ /* 0x000ea20000300800 */
[----:B----4-:R-:W-:-:S05]  /*ea80*/  IMAD.WIDE R12, R185, 0x4, R170 ;  /* 0x00000004b90c7825 */ /* 0x010fca00078e02aa */
[----:B------:R-:W-:Y:S01]  /*ea90*/  LDGSTS.E [R248+0x78008], desc[UR16][R12.64], P5 ;  /* 0x780080000cf87fae */ /* 0x000fe2000a921850 */
[----:B------:R-:W-:Y:S01]  /*eaa0*/  ISETP.NE.U32.AND P5, PT, R157, RZ, PT ;  /* 0x000000ff9d00720c */ /* 0x000fe20003fa5070 */
[----:B------:R-:W-:Y:S02]  /*eab0*/  IMAD.WIDE R8, R185, 0x4, R168 ;  /* 0x00000004b9087825 */ /* 0x000fe400078e02a8 */
[----:B------:R-:W-:Y:S04]  /*eac0*/  STL.64 [R1+0x290], R12 ;  /* 0x0002900c01007387 */ /* 0x000fe80000100a00 */
[----:B------:R-:W4:Y:S04]  /*ead0*/  LDL.LU R157, [R1+0x9ec] ;  /* 0x0009ec00019d7983 */ /* 0x000f280000300800 */
[----:B------:R-:W-:Y:S04]  /*eae0*/  STL.64 [R1+0x310], R8 ;  /* 0x0003100801007387 */ /* 0x000fe80000100a00 */
[----:B------:R-:W-:Y:S01]  /*eaf0*/  LDGSTS.E [R248+0x7c000], desc[UR16][R8.64], P6 ;  /* 0x7c00000008f87fae */ /* 0x000fe2000b121850 */
[----:B------:R-:W-:-:S03]  /*eb00*/  ISETP.NE.U32.AND P6, PT, R221, RZ, PT ;  /* 0x000000ffdd00720c */ /* 0x000fc60003fc5070 */
[----:B------:R1:W-:Y:S04]  /*eb10*/  STL.64 [R1+0x318], R2 ;  /* 0x0003180201007387 */ /* 0x0003e80000100a00 */
[----:B------:R-:W1:Y:S04]  /*eb20*/  LDL.LU R221, [R1+0x9e8] ;  /* 0x0009e80001dd7983 */ /* 0x000e680000300800 */
[----:B------:R1:W-:Y:S01]  /*eb30*/  LDGSTS.E [R248+0x7c008], desc[UR16][R2.64], P4 ;  /* 0x7c00800002f87fae */ /* 0x0003e2000a121850 */
[----:B------:R-:W-:-:S03]  /*eb40*/  ISETP.NE.U32.AND P4, PT, R152, RZ, PT ;  /* 0x000000ff9800720c */ /* 0x000fc60003f85070 */
[----:B------:R-:W4:Y:S01]  /*eb50*/  LDL.LU R152, [R1+0x9e4] ;  /* 0x0009e40001987983 */ /* 0x000f220000300800 */
[----:B------:R-:W-:-:S04]  /*eb60*/  IMAD.WIDE R212, R185, 0x4, R212 ;  /* 0x00000004b9d47825 */ /* 0x000fc800078e02d4 */
[----:B---3--:R-:W-:-:S05]  /*eb70*/  IMAD.WIDE R164, R185, 0x4, R164 ;  /* 0x00000004b9a47825 */ /* 0x008fca00078e02a4 */
[----:B------:R-:W-:Y:S01]  /*eb80*/  LDGSTS.E [R249+0x70000], desc[UR16][R164.64], P1 ;  /* 0x70000000a4f97fae */ /* 0x000fe20008921850 */
[----:B------:R-:W-:-:S03]  /*eb90*/  ISETP.NE.U32.AND P1, PT, R153, RZ, PT ;  /* 0x000000ff9900720c */ /* 0x000fc60003f25070 */
[----:B------:R-:W3:Y:S01]  /*eba0*/  LDL.LU R153, [R1+0x9e0] ;  /* 0x0009e00001997983 */ /* 0x000ee20000300800 */
[----:B--2---:R-:W-:-:S05]  /*ebb0*/  IMAD.WIDE R160, R185, 0x4, R160 ;  /* 0x00000004b9a07825 */ /* 0x004fca00078e02a0 */
[----:B------:R-:W-:Y:S01]  /*ebc0*/  LDGSTS.E [R249+0x70008], desc[UR16][R160.64], P3 ;  /* 0x70008000a0f97fae */ /* 0x000fe20009921850 */
[----:B------:R-:W-:-:S03]  /*ebd0*/  ISETP.NE.U32.AND P3, PT, R216, RZ, PT ;  /* 0x000000ffd800720c */ /* 0x000fc60003f65070 */
[----:B------:R-:W2:Y:S01]  /*ebe0*/  LDL.LU R216, [R1+0x9dc] ;  /* 0x0009dc0001d87983 */ /* 0x000ea20000300800 */
[----:B----4-:R-:W-:-:S05]  /*ebf0*/  IMAD.WIDE R188, R185, 0x4, R156 ;  /* 0x00000004b9bc7825 */ /* 0x010fca00078e029c */
[----:B------:R-:W-:Y:S01]  /*ec00*/  LDGSTS.E [R249+0x74000], desc[UR16][R188.64], P2 ;  /* 0x74000000bcf97fae */ /* 0x000fe20009121850 */
[----:B------:R-:W-:-:S03]  /*ec10*/  ISETP.NE.U32.AND P2, PT, R217, RZ, PT ;  /* 0x000000ffd900720c */ /* 0x000fc60003f45070 */
[----:B------:R-:W2:Y:S04]  /*ec20*/  LDL.LU R217, [R1+0x9d8] ;  /* 0x0009d80001d97983 */ /* 0x000ea80000300800 */
[----:B------:R-:W-:Y:S01]  /*ec30*/  LDGSTS.E [R249+0x74008], desc[UR16][R212.64], P5 ;  /* 0x74008000d4f97fae */ /* 0x000fe2000a921850 */
[----:B-1----:R-:W-:Y:S01]  /*ec40*/  IMAD.WIDE R2, R185, 0x4, R220 ;  /* 0x00000004b9027825 */ /* 0x002fe200078e02dc */
[----:B------:R-:W-:-:S04]  /*ec50*/  ISETP.NE.U32.AND P5, PT, R232, RZ, PT ;  /* 0x000000ffe800720c */ /* 0x000fc80003fa5070 */
[----:B------:R2:W-:Y:S04]  /*ec60*/  STL.64 [R1+0x280], R2 ;  /* 0x0002800201007387 */ /* 0x0005e80000100a00 */
[----:B------:R2:W-:Y:S01]  /*ec70*/  LDGSTS.E [R249+0x78000], desc[UR16][R2.64], P6 ;  /* 0x7800000002f97fae */ /* 0x0005e2000b121850 */
[----:B------:R-:W-:-:S03]  /*ec80*/  ISETP.NE.U32.AND P6, PT, R250, RZ, PT ;  /* 0x000000fffa00720c */ /* 0x000fc60003fc5070 */
[----:B------:R-:W4:Y:S04]  /*ec90*/  LDL.LU R232, [R1+0x9d4] ;  /* 0x0009d40001e87983 */ /* 0x000f280000300800 */
[----:B------:R-:W4:Y:S01]  /*eca0*/  LDL.LU R250, [R1+0x9d0] ;  /* 0x0009d00001fa7983 */ /* 0x000f220000300800 */
[----:B------:R-:W-:-:S03]  /*ecb0*/  IMAD.WIDE R8, R185, 0x4, R148 ;  /* 0x00000004b9087825 */ /* 0x000fc600078e0294 */
[----:B------:R-:W4:Y:S01]  /*ecc0*/  LDL.LU R13, [R1+0x3d4] ;  /* 0x0003d400010d7983 */ /* 0x000f220000300800 */
[----:B------:R-:W-:-:S04]  /*ecd0*/  IMAD.WIDE R156, R185, 0x4, R134 ;  /* 0x00000004b99c7825 */ /* 0x000fc800078e0286 */
[----:B------:R-:W-:-:S04]  /*ece0*/  IMAD.WIDE R158, R185, 0x4, R146 ;  /* 0x00000004b99e7825 */ /* 0x000fc800078e0292 */
[----:B------:R-:W-:-:S04]  /*ecf0*/  IMAD.WIDE R198, R185, 0x4, R130 ;  /* 0x00000004b9c67825 */ /* 0x000fc800078e0282 */
[----:B---3--:R-:W-:-:S05]  /*ed00*/  IMAD.WIDE R14, R185, 0x4, R152 ;  /* 0x00000004b90e7825 */ /* 0x008fca00078e0298 */
[----:B------:R-:W-:Y:S04]  /*ed10*/  STL.64 [R1+0x288], R14 ;  /* 0x0002880e01007387 */ /* 0x000fe80000100a00 */
[----:B------:R-:W-:Y:S01]  /*ed20*/  LDGSTS.E [R249+0x78008], desc[UR16][R14.64], P4 ;  /* 0x780080000ef97fae */ /* 0x000fe2000a121850 */
[----:B------:R-:W-:-:S03]  /*ed30*/  ISETP.NE.U32.AND P4, PT, R226, RZ, PT ;  /* 0x000000ffe200720c */ /* 0x000fc60003f85070 */
[----:B------:R-:W3:Y:S04]  /*ed40*/  LDL.LU R242, [R1+0x3d8] ;  /* 0x0003d80001f27983 */ /* 0x000ee80000300800 */
[----:B------:R1:W-:Y:S04]  /*ed50*/  STL.64 [R1+0x2f8], R8 ;  /* 0x0002f80801007387 */ /* 0x0003e80000100a00 */
[----:B------:R-:W3:Y:S04]  /*ed60*/  LDL.LU R226, [R1+0x9cc] ;  /* 0x0009cc0001e27983 */ /* 0x000ee80000300800 */
[----:B------:R1:W-:Y:S01]  /*ed70*/  LDGSTS.E [R249+0x7c000], desc[UR16][R8.64], P1 ;  /* 0x7c00000008f97fae */ /* 0x0003e20008921850 */
[----:B------:R-:W-:Y:S01]  /*ed80*/  ISETP.NE.U32.AND P1, PT, R227, RZ, PT ;  /* 0x000000ffe300720c */ /* 0x000fe20003f25070 */
[----:B--2---:R-:W-:-:S05]  /*ed90*/  IMAD.WIDE R2, R185, 0x4, R216 ;  /* 0x00000004b9027825 */ /* 0x004fca00078e02d8 */
[----:B------:R2:W-:Y:S04]  /*eda0*/  STL.64 [R1+0x300], R2 ;  /* 0x0003000201007387 */ /* 0x0005e80000100a00 */
[----:B------:R2:W-:Y:S01]  /*edb0*/  LDGSTS.E [R249+0x7c008], desc[UR16][R2.64], P3 ;  /* 0x7c00800002f97fae */ /* 0x0005e20009921850 */
[----:B------:R-:W-:-:S03]  /*edc0*/  ISETP.NE.U32.AND P3, PT, R230, RZ, PT ;  /* 0x000000ffe600720c */ /* 0x000fc60003f65070 */
[----:B------:R-:W3:Y:S04]  /*edd0*/  LDL.LU R227, [R1+0x9c8] ;  /* 0x0009c80001e37983 */ /* 0x000ee80000300800 */
[----:B------:R-:W2:Y:S04]  /*ede0*/  LDL.LU R230, [R1+0x9c4] ;  /* 0x0009c40001e67983 */ /* 0x000ea80000300800 */
[----:B----4-:R-:W-:Y:S01]  /*edf0*/  LDGSTS.E [R250+0x70000], desc[UR16][R156.64], P2 ;  /* 0x700000009cfa7fae */ /* 0x010fe20009121850 */
[----:B------:R-:W-:-:S03]  /*ee00*/  ISETP.NE.U32.AND P2, PT, R228, RZ, PT ;  /* 0x000000ffe400720c */ /* 0x000fc60003f45070 */
[----:B------:R-:W-:Y:S01]  /*ee10*/  LDGSTS.E [R250+0x70008], desc[UR16][R158.64], P5 ;  /* 0x700080009efa7fae */ /* 0x000fe2000a921850 */
[----:B------:R-:W-:-:S03]  /*ee20*/  ISETP.NE.U32.AND P5, PT, R229, RZ, PT ;  /* 0x000000ffe500720c */ /* 0x000fc60003fa5070 */
[----:B------:R-:W2:Y:S04]  /*ee30*/  LDL.LU R228, [R1+0x9c0] ;  /* 0x0009c00001e47983 */ /* 0x000ea80000300800 */
[----:B------:R-:W-:Y:S01]  /*ee40*/  LDGSTS.E [R250+0x74000], desc[UR16][R198.64], P6 ;  /* 0x74000000c6fa7fae */ /* 0x000fe2000b121850 */
[----:B------:R-:W-:-:S03]  /*ee50*/  ISETP.NE.U32.AND P6, PT, R231, RZ, PT ;  /* 0x000000ffe700720c */ /* 0x000fc60003fc5070 */
[----:B------:R-:W2:Y:S04]  /*ee60*/  LDL.LU R229, [R1+0x9bc] ;  /* 0x0009bc0001e57983 */ /* 0x000ea80000300800 */
[----:B------:R-:W4:Y:S01]  /*ee70*/  LDL.LU R231, [R1+0x9b8] ;  /* 0x0009b80001e77983 */ /* 0x000f220000300800 */
[----:B------:R-:W-:-:S05]  /*ee80*/  IMAD.WIDE R206, R185, 0x4, R140 ;  /* 0x00000004b9ce7825 */ /* 0x000fca00078e028c */
[----:B------:R-:W-:Y:S01]  /*ee90*/  LDGSTS.E [R250+0x74008], desc[UR16][R206.64], P4 ;  /* 0x74008000cefa7fae */ /* 0x000fe2000a121850 */
[----:B------:R-:W-:Y:S01]  /*eea0*/  ISETP.NE.U32.AND P4, PT, R233, RZ, PT ;  /* 0x000000ffe900720c */ /* 0x000fe20003f85070 */
[C---:B------:R-:W-:Y:S02]  /*eeb0*/  IMAD.WIDE R246, R185.reuse, 0x4, R138 ;  /* 0x00000004b9f67825 */ /* 0x040fe400078e028a */
[----:B------:R-:W4:Y:S02]  /*eec0*/  LDL.LU R233, [R1+0x9b4] ;  /* 0x0009b40001e97983 */ /* 0x000f240000300800 */
[----:B-1----:R-:W-:-:S05]  /*eed0*/  IMAD.WIDE R8, R185, 0x4, R132 ;  /* 0x00000004b9087825 */ /* 0x002fca00078e0284 */
[----:B------:R1:W-:Y:S01]  /*eee0*/  STL.64 [R1+0x2d8], R8 ;  /* 0x0002d80801007387 */ /* 0x0003e20000100a00 */
[----:B---3--:R-:W-:-:S05]  /*eef0*/  IMAD.WIDE R244, R185, 0x4, R226 ;  /* 0x00000004b9f47825 */ /* 0x008fca00078e02e2 */
[----:B------:R-:W-:Y:S04]  /*ef00*/  LDGSTS.E [R250+0x78000], desc[UR16][R244.64], P1 ;  /* 0x78000000f4fa7fae */ /* 0x000fe80008921850 */
[----:B------:R-:W-:Y:S04]  /*ef10*/  LDGSTS.E [R250+0x78008], desc[UR16][R246.64], P3 ;  /* 0x78008000f6fa7fae */ /* 0x000fe80009921850 */
[----:B------:R1:W-:Y:S01]  /*ef20*/  LDGSTS.E [R250+0x7c000], desc[UR16][R8.64], P2 ;  /* 0x7c00000008fa7fae */ /* 0x0003e20009121850 */
[----:B--2---:R-:W-:-:S04]  /*ef30*/  IMAD.WIDE R2, R185, 0x4, R228 ;  /* 0x00000004b9027825 */ /* 0x004fc800078e02e4 */
[----:B----4-:R-:W-:Y:S01]  /*ef40*/  IMAD.WIDE R230, R185, 0x4, R230 ;  /* 0x00000004b9e67825 */ /* 0x010fe200078e02e6 */
[----:B------:R2:W-:Y:S04]  /*ef50*/  LDGSTS.E [R250+0x7c008], desc[UR16][R2.64], P5 ;  /* 0x7c00800002fa7fae */ /* 0x0005e8000a921850 */
[----:B------:R-:W-:Y:S01]  /*ef60*/  LDGSTS.E [R184+0x70000], desc[UR16][R230.64], P6 ;  /* 0x70000000e6b87fae */ /* 0x000fe2000b121850 */
[----:B------:R-:W-:-:S03]  /*ef70*/  ISETP.NE.U32.AND P6, PT, R243, RZ, PT ;  /* 0x000000fff300720c */ /* 0x000fc60003fc5070 */
[----:B------:R2:W-:Y:S04]  /*ef80*/  STL.64 [R1+0x2e8], R2 ;  /* 0x0002e80201007387 */ /* 0x0005e80000100a00 */
[----:B------:R-:W3:Y:S01]  /*ef90*/  LDL.LU R243, [R1+0x9b0] ;  /* 0x0009b00001f37983 */ /* 0x000ee20000300800 */
[----:B------:R-:W-:-:S03]  /*efa0*/  ISETP.NE.U32.AND P2, PT, R13, RZ, PT ;  /* 0x000000ff0d00720c */ /* 0x000fc60003f45070 */
[----:B------:R-:W4:Y:S04]  /*efb0*/  LDL.LU.64 R20, [R1+0x258] ;  /* 0x0002580001147983 */ /* 0x000f280000300a00 */
[----:B------:R-:W4:Y:S04]  /*efc0*/  LDL.LU.64 R12, [R1+0x238] ;  /* 0x00023800010c7983 */ /* 0x000f280000300a00 */
[----:B------:R-:W4:Y:S01]  /*efd0*/  LDL.LU.64 R14, [R1+0x218] ;  /* 0x00021800010e7983 */ /* 0x000f220000300a00 */
[----:B------:R-:W-:Y:S01]  /*efe0*/  ISETP.NE.U32.AND P1, PT, R252, RZ, PT ;  /* 0x000000fffc00720c */ /* 0x000fe20003f25070 */
[----:B------:R-:W-:Y:S01]  /*eff0*/  IMAD.WIDE R232, R185, 0x4, R232 ;  /* 0x00000004b9e87825 */ /* 0x000fe200078e02e8 */
[----:B------:R-:W-:Y:S01]  /*f000*/  ISETP.NE.U32.AND P3, PT, R251, RZ, PT ;  /* 0x000000fffb00720c */ /* 0x000fe20003f65070 */
[----:B------:R-:W4:Y:S01]  /*f010*/  LDL.LU.64 R174, [R1+0x1f8] ;  /* 0x0001f80001ae7983 */ /* 0x000f220000300a00 */
[----:B------:R-:W-:-:S03]  /*f020*/  ISETP.NE.U32.AND P5, PT, R242, RZ, PT ;  /* 0x000000fff200720c */ /* 0x000fc60003fa5070 */
[----:B------:R-:W-:Y:S01]  /*f030*/  LDGSTS.E [R184+0x70008], desc[UR16][R232.64], P4 ;  /* 0x70008000e8b87fae */ /* 0x000fe2000a121850 */
[----:B------:R-:W-:Y:S01]  /*f040*/  ISETP.NE.U32.AND P4, PT, R0, RZ, PT ;  /* 0x000000ff0000720c */ /* 0x000fe20003f85070 */
[C---:B------:R-:W-:Y:S02]  /*f050*/  IMAD.WIDE R202, R185.reuse, 0x4, R24 ;  /* 0x00000004b9ca7825 */ /* 0x040fe400078e0218 */
[----:B------:R-:W4:Y:S02]  /*f060*/  LDL.LU.64 R240, [R1+0x1d8] ;  /* 0x0001d80001f07983 */ /* 0x000f240000300a00 */
[C---:B------:R-:W-:Y:S02]  /*f070*/  IMAD.WIDE R204, R185.reuse, 0x4, R114 ;  /* 0x00000004b9cc7825 */ /* 0x040fe400078e0272 */
[----:B------:R-:W4:Y:S02]  /*f080*/  LDL.LU.64 R238, [R1+0x1b8] ;  /* 0x0001b80001ee7983 */ /* 0x000f240000300a00 */
[----:B-1----:R-:W-:-:S02]  /*f090*/  IMAD.WIDE R8, R185, 0x4, R120 ;  /* 0x00000004b9087825 */ /* 0x002fc400078e0278 */
[----:B------:R-:W4:Y:S02]  /*f0a0*/  LDL.LU.64 R234, [R1+0x198] ;  /* 0x0001980001ea7983 */ /* 0x000f240000300a00 */
[C---:B------:R-:W-:Y:S02]  /*f0b0*/  IMAD.WIDE R236, R185.reuse, 0x4, R116 ;  /* 0x00000004b9ec7825 */ /* 0x040fe400078e0274 */
[----:B------:R-:W4:Y:S02]  /*f0c0*/  LDL.LU.64 R218, [R1+0x178] ;  /* 0x0001780001da7983 */ /* 0x000f240000300a00 */
[----:B--2---:R-:W-:Y:S02]  /*f0d0*/  IMAD.WIDE R2, R185, 0x4, R122 ;  /* 0x00000004b9027825 */ /* 0x004fe400078e027a */
[----:B------:R-:W2:Y:S04]  /*f0e0*/  LDL.LU.64 R214, [R1+0x158] ;  /* 0x0001580001d67983 */ /* 0x000ea80000300a00 */
[----:B------:R-:W2:Y:S04]  /*f0f0*/  LDL.LU.64 R224, [R1+0x138] ;  /* 0x0001380001e07983 */ /* 0x000ea80000300a00 */
[----:B------:R-:W2:Y:S04]  /*f100*/  LDL.LU.64 R210, [R1+0x118] ;  /* 0x0001180001d27983 */ /* 0x000ea80000300a00 */
[----:B------:R-:W2:Y:S04]  /*f110*/  LDL.LU.64 R166, [R1+0xf8] ;  /* 0x0000f80001a67983 */ /* 0x000ea80000300a00 */
[----:B------:R-:W-:Y:S04]  /*f120*/  LDGSTS.E [R184+0x74000], desc[UR16][R202.64], P1 ;  /* 0x74000000cab87fae */ /* 0x000fe80008921850 */
[----:B------:R-:W-:Y:S04]  /*f130*/  LDGSTS.E [R184+0x74008], desc[UR16][R204.64], P3 ;  /* 0x74008000ccb87fae */ /* 0x000fe80009921850 */
[----:B------:R1:W-:Y:S04]  /*f140*/  STL.64 [R1+0x2b8], R8 ;  /* 0x0002b80801007387 */ /* 0x0003e80000100a00 */
[----:B------:R-:W-:Y:S04]  /*f150*/  LDGSTS.E [R184+0x78000], desc[UR16][R236.64], P2 ;  /* 0x78000000ecb87fae */ /* 0x000fe80009121850 */
[----:B------:R1:W-:Y:S04]  /*f160*/  STL.64 [R1+0x2c0], R2 ;  /* 0x0002c00201007387 */ /* 0x0003e80000100a00 */
[----:B------:R-:W2:Y:S04]  /*f170*/  LDL.LU.64 R162, [R1+0xd8] ;  /* 0x0000d80001a27983 */ /* 0x000ea80000300a00 */
[----:B------:R-:W2:Y:S01]  /*f180*/  LDL.LU.64 R154, [R1+0xb8] ;  /* 0x0000b800019a7983 */ /* 0x000ea20000300a00 */
[----:B---3--:R-:W-:-:S02]  /*f190*/  IMAD.SHL.U32 R187, R243, 0x80, RZ ;  /* 0x00000080f3bb7824 */ /* 0x008fc400078e00ff */
[----:B------:R-:W-:-:S05]  /*f1a0*/  IMAD.WIDE R242, R185, 0x4, R118 ;  /* 0x00000004b9f27825 */ /* 0x000fca00078e0276 */
[----:B------:R-:W-:Y:S04]  /*f1b0*/  LDGSTS.E [R184+0x78008], desc[UR16][R242.64], P5 ;  /* 0x78008000f2b87fae */ /* 0x000fe8000a921850 */
[----:B------:R-:W-:Y:S01]  /*f1c0*/  LDGSTS.E [R184+0x7c000], desc[UR16][R8.64], P6 ;  /* 0x7c00000008b87fae */ /* 0x000fe2000b121850 */
[----:B----4-:R-:W-:-:S03]  /*f1d0*/  IMAD.WIDE R250, R187, 0x4, R14 ;  /* 0x00000004bbfa7825 */ /* 0x010fc600078e020e */
[----:B------:R3:W-:Y:S01]  /*f1e0*/  LDGSTS.E [R184+0x7c008], desc[UR16][R2.64], P4 ;  /* 0x7c00800002b87fae */ /* 0x0007e2000a121850 */
[----:B------:R-:W-:-:S03]  /*f1f0*/  IMAD.WIDE R20, R187, 0x4, R20 ;  /* 0x00000004bb147825 */ /* 0x000fc600078e0214 */
[----:B------:R-:W0:Y:S04]  /*f200*/  LDGDEPBAR ;  /* 0x00000000000079af */ /* 0x000e280000000000 */
[----:B-1----:R-:W4:Y:S04]  /*f210*/  LDL.LU.64 R8, [R1+0x98] ;  /* 0x0000980001087983 */ /* 0x002f280000300a00 */
[----:B------:R-:W3:Y:S04]  /*f220*/  LDL.LU.64 R16, [R1+0x78] ;  /* 0x0000780001107983 */ /* 0x000ee80000300a00 */
[----:B------:R-:W3:Y:S04]  /*f230*/  LDL.LU.64 R2, [R1+0x58] ;  /* 0x0000580001027983 */ /* 0x000ee80000300a00 */
[----:B------:R-:W3:Y:S04]  /*f240*/  LDL.LU.64 R22, [R1+0x38] ;  /* 0x0000380001167983 */ /* 0x000ee80000300a00 */
[----:B------:R-:W3:Y:S01]  /*f250*/  LDL.LU.64 R14, [R1+0x18] ;  /* 0x00001800010e7983 */ /* 0x000ee20000300a00 */
[----:B------:R-:W-:-:S04]  /*f260*/  IMAD.WIDE R12, R187, 0x4, R12 ;  /* 0x00000004bb0c7825 */ /* 0x000fc800078e020c */
[C---:B------:R-:W-:Y:S01]  /*f270*/  IMAD.WIDE R248, R187.reuse, 0x4, R174 ;  /* 0x00000004bbf87825 */ /* 0x040fe200078e02ae */
[----:B------:R1:W-:Y:S03]  /*f280*/  STL.64 [R1+0x258], R20 ;  /* 0x0002581401007387 */ /* 0x0003e60000100a00 */
[C---:B------:R-:W-:Y:S01]  /*f290*/  IMAD.WIDE R240, R187.reuse, 0x4, R240 ;  /* 0x00000004bbf07825 */ /* 0x040fe200078e02f0 */
[----:B------:R1:W-:Y:S03]  /*f2a0*/  STL.64 [R1+0x238], R12 ;  /* 0x0002380c01007387 */ /* 0x0003e60000100a00 */
[C---:B------:R-:W-:Y:S01]  /*f2b0*/  IMAD.WIDE R238, R187.reuse, 0x4, R238 ;  /* 0x00000004bbee7825 */ /* 0x040fe200078e02ee */
[----:B------:R-:W-:Y:S03]  /*f2c0*/  STL.64 [R1+0x308], R250 ;  /* 0x000308fa01007387 */ /* 0x000fe60000100a00 */
[C---:B------:R-:W-:Y:S01]  /*f2d0*/  IMAD.WIDE R234, R187.reuse, 0x4, R234 ;  /* 0x00000004bbea7825 */ /* 0x040fe200078e02ea */
[----:B------:R-:W-:Y:S03]  /*f2e0*/  STL.64 [R1+0x330], R248 ;  /* 0x000330f801007387 */ /* 0x000fe60000100a00 */
[C---:B------:R-:W-:Y:S01]  /*f2f0*/  IMAD.WIDE R228, R187.reuse, 0x4, R218 ;  /* 0x00000004bbe47825 */ /* 0x040fe200078e02da */
[----:B------:R-:W-:Y:S03]  /*f300*/  STL.64 [R1+0x358], R240 ;  /* 0x000358f001007387 */ /* 0x000fe60000100a00 */
[C---:B--2---:R-:W-:Y:S01]  /*f310*/  IMAD.WIDE R226, R187.reuse, 0x4, R214 ;  /* 0x00000004bbe27825 */ /* 0x044fe200078e02d6 */
[----:B------:R-:W-:Y:S03]  /*f320*/  STL.64 [R1+0x378], R238 ;  /* 0x000378ee01007387 */ /* 0x000fe60000100a00 */
[C---:B------:R-:W-:Y:S01]  /*f330*/  IMAD.WIDE R224, R187.reuse, 0x4, R224 ;  /* 0x00000004bbe07825 */ /* 0x040fe200078e02e0 */
        /* <DEDUP_REMOVED lines=8> */
[----:B------:R-:W-:Y:S04]  /*f3c0*/  STL.64 [R1+0x418], R220 ;  /* 0x000418dc01007387 */ /* 0x000fe80000100a00 */
[----:B------:R-:W-:Y:S01]  /*f3d0*/  STL.64 [R1+0x450], R218 ;  /* 0x000450da01007387 */ /* 0x000fe20000100a00 */
[----:B------:R-:W-:-:S03]  /*f3e0*/  IMAD.WIDE R10, R187, 0x4, R10 ;  /* 0x00000004bb0a7825 */ /* 0x000fc600078e020a */
[----:B------:R-:W-:Y:S01]  /*f3f0*/  STL.64 [R1+0x470], R216 ;  /* 0x000470d801007387 */ /* 0x000fe20000100a00 */
[----:B------:R-:W-:-:S03]  /*f400*/  IMAD.WIDE R18, R187, 0x4, R18 ;  /* 0x00000004bb127825 */ /* 0x000fc600078e0212 */
[----:B------:R-:W-:Y:S01]  /*f410*/  STL.64 [R1+0x490], R214 ;  /* 0x000490d601007387 */ /* 0x000fe20000100a00 */
[----:B------:R-:W-:-:S03]  /*f420*/  IMAD.WIDE R210, R187, 0x4, R28 ;  /* 0x00000004bbd27825 */ /* 0x000fc600078e021c */
[----:B------:R-:W-:Y:S01]  /*f430*/  LDGSTS.E [R4+0x20000], desc[UR16][R20.64], P0 ;  /* 0x2000000014047fae */ /* 0x000fe20008121850 */
        /* <DEDUP_REMOVED lines=15> */
[----:B------:R-:W-:Y:S04]  /*f530*/  LDGSTS.E [R4+0x22000], desc[UR16][R226.64], P0 ;  /* 0x22000000e2047fae */ /* 0x000fe80008121850 */
[----:B------:R-:W-:Y:S04]  /*f540*/  LDGSTS.E [R4+0x22400], desc[UR16][R224.64], P0 ;  /* 0x22400000e0047fae */ /* 0x000fe80008121850 */
[----:B------:R-:W-:Y:S04]  /*f550*/  LDGSTS.E [R4+0x22800], desc[UR16][R220.64], P0 ;  /* 0x22800000dc047fae */ /* 0x000fe80008121850 */
[----:B------:R-:W-:Y:S04]  /*f560*/  LDGSTS.E [R4+0x22c00], desc[UR16][R218.64], P0 ;  /* 0x22c00000da047fae */ /* 0x000fe80008121850 */
[----:B------:R-:W-:Y:S04]  /*f570*/  LDGSTS.E [R4+0x23000], desc[UR16][R216.64], P0 ;  /* 0x23000000d8047fae */ /* 0x000fe80008121850 */
[----:B------:R-:W-:Y:S01]  /*f580*/  LDGSTS.E [R4+0x23400], desc[UR16][R214.64], P0 ;  /* 0x23400000d6047fae */ /* 0x000fe20008121850 */
[----:B----4-:R-:W-:-:S04]  /*f590*/  IMAD.WIDE R176, R187, 0x4, R8 ;  /* 0x00000004bbb07825 */ /* 0x010fc800078e0208 */
[C---:B---3--:R-:W-:Y:S01]  /*f5a0*/  IMAD.WIDE R172, R187.reuse, 0x4, R16 ;  /* 0x00000004bbac7825 */ /* 0x048fe200078e0210 */
[----:B------:R-:W-:Y:S03]  /*f5b0*/  STL.64 [R1+0x4b0], R176 ;  /* 0x0004b0b001007387 */ /* 0x000fe60000100a00 */
[C---:B------:R-:W-:Y:S01]  /*f5c0*/  IMAD.WIDE R2, R187.reuse, 0x4, R2 ;  /* 0x00000004bb027825 */ /* 0x040fe200078e0202 */
[----:B------:R-:W-:Y:S03]  /*f5d0*/  STL.64 [R1+0x4d0], R172 ;  /* 0x0004d0ac01007387 */ /* 0x000fe60000100a00 */
[C---:B------:R-:W-:Y:S01]  /*f5e0*/  IMAD.WIDE R22, R187.reuse, 0x4, R22 ;  /* 0x00000004bb167825 */ /* 0x040fe200078e0216 */
[----:B------:R2:W-:Y:S03]  /*f5f0*/  STL.64 [R1+0x4f0], R2 ;  /* 0x0004f00201007387 */ /* 0x0005e60000100a00 */
[C---:B------:R-:W-:Y:S01]  /*f600*/  IMAD.WIDE R14, R187.reuse, 0x4, R14 ;  /* 0x00000004bb0e7825 */ /* 0x040fe200078e020e */
[----:B------:R3:W-:Y:S04]  /*f610*/  STL.64 [R1+0x510], R22 ;  /* 0x0005101601007387 */ /* 0x0007e80000100a00 */
[----:B------:R4:W-:Y:S04]  /*f620*/  STL.64 [R1+0x530], R14 ;  /* 0x0005300e01007387 */ /* 0x0009e80000100a00 */
[----:B------:R-:W-:Y:S04]  /*f630*/  STL.64 [R1+0x548], R10 ;  /* 0x0005480a01007387 */ /* 0x000fe80000100a00 */
[----:B------:R-:W-:Y:S04]  /*f640*/  STL.64 [R1+0x560], R18 ;  /* 0x0005601201007387 */ /* 0x000fe80000100a00 */
[----:B------:R-:W-:Y:S04]  /*f650*/  STL.64 [R1+0x578], R210 ;  /* 0x000578d201007387 */ /* 0x000fe80000100a00 */
[----:B------:R4:W-:Y:S01]  /*f660*/  STL.64 [R1+0x590], R190 ;  /* 0x000590be01007387 */ /* 0x0009e20000100a00 */
[----:B------:R-:W-:-:S03]  /*f670*/  IMAD.WIDE R16, R187, 0x4, R100 ;  /* 0x00000004bb107825 */ /* 0x000fc600078e0264 */
[----:B------:R4:W-:Y:S04]  /*f680*/  STL.64 [R1+0x5a8], R174 ;  /* 0x0005a8ae01007387 */ /* 0x0009e80000100a00 */
[----:B------:R-:W-:Y:S01]  /*f690*/  STL.64 [R1+0x5b8], R170 ;  /* 0x0005b8aa01007387 */ /* 0x000fe20000100a00 */
[----:B------:R-:W-:-:S03]  /*f6a0*/  IMAD.WIDE R8, R187, 0x4, R108 ;  /* 0x00000004bb087825 */ /* 0x000fc600078e026c */
[----:B------:R-:W-:Y:S04]  /*f6b0*/  STL.64 [R1+0x5c8], R168 ;  /* 0x0005c8a801007387 */ /* 0x000fe80000100a00 */
[----:B------:R4:W-:Y:S04]  /*f6c0*/  STL.64 [R1+0x5d8], R166 ;  /* 0x0005d8a601007387 */ /* 0x0009e80000100a00 */
[----:B------:R4:W-:Y:S04]  /*f6d0*/  STL.64 [R1+0x5e8], R162 ;  /* 0x0005e8a201007387 */ /* 0x0009e80000100a00 */
[----:B------:R-:W-:Y:S04]  /*f6e0*/  STL.64 [R1+0x5f0], R154 ;  /* 0x0005f09a01007387 */ /* 0x000fe80000100a00 */
[----:B------:R-:W-:Y:S04]  /*f6f0*/  STL.64 [R1+0x5f8], R152 ;  /* 0x0005f89801007387 */ /* 0x000fe80000100a00 */
[----:B-1----:R-:W4:Y:S04]  /*f700*/  LDL.LU.64 R20, [R1+0x9a8] ;  /* 0x0009a80001147983 */ /* 0x002f280000300a00 */
[----:B------:R1:W-:Y:S04]  /*f710*/  STL.64 [R1+0x600], R16 ;  /* 0x0006001001007387 */ /* 0x0003e80000100a00 */
[----:B------:R-:W-:Y:S04]  /*f720*/  LDGSTS.E [R4+0x23800], desc[UR16][R176.64], P0 ;  /* 0x23800000b0047fae */ /* 0x000fe80008121850 */
[----:B------:R-:W4:Y:S04]  /*f730*/  LDL.LU.64 R12, [R1+0x9a0] ;  /* 0x0009a000010c7983 */ /* 0x000f280000300a00 */
[----:B------:R-:W-:Y:S04]  /*f740*/  LDGSTS.E [R4+0x23c00], desc[UR16][R172.64], P0 ;  /* 0x23c00000ac047fae */ /* 0x000fe80008121850 */
[----:B------:R1:W-:Y:S04]  /*f750*/  STL.64 [R1+0x608], R8 ;  /* 0x0006080801007387 */ /* 0x0003e80000100a00 */
[----:B------:R-:W-:Y:S04]  /*f760*/  LDGSTS.E [R4+0x24000], desc[UR16][R2.64], P0 ;  /* 0x2400000002047fae */ /* 0x000fe80008121850 */
[----:B------:R-:W-:Y:S04]  /*f770*/  LDGSTS.E [R4+0x24400], desc[UR16][R22.64], P0 ;  /* 0x2440000016047fae */ /* 0x000fe80008121850 */
[----:B------:R-:W-:Y:S04]  /*f780*/  LDGSTS.E [R4+0x24800], desc[UR16][R14.64], P0 ;  /* 0x248000000e047fae */ /* 0x000fe80008121850 */
[----:B--2---:R-:W2:Y:S04]  /*f790*/  LDL.LU.64 R2, [R1+0x250] ;  /* 0x0002500001027983 */ /* 0x004ea80000300a00 */
[----:B---3--:R-:W3:Y:S04]  /*f7a0*/  LDL.LU.64 R22, [R1+0x230] ;  /* 0x0002300001167983 */ /* 0x008ee80000300a00 */
[----:B----4-:R-:W4:Y:S04]  /*f7b0*/  LDL.LU.64 R14, [R1+0x210] ;  /* 0x00021000010e7983 */ /* 0x010f280000300a00 */
[----:B------:R-:W-:Y:S04]  /*f7c0*/  LDGSTS.E [R4+0x24c00], desc[UR16][R10.64], P0 ;  /* 0x24c000000a047fae */ /* 0x000fe80008121850 */
[----:B------:R-:W4:Y:S04]  /*f7d0*/  LDL.LU.64 R172, [R1+0x1f0] ;  /* 0x0001f00001ac7983 */ /* 0x000f280000300a00 */
        /* <DEDUP_REMOVED lines=22> */
[----:B------:R2:W-:Y:S04]  /*f940*/  LDGSTS.E [R4+0x27c00], desc[UR16][R8.64], P0 ;  /* 0x27c0000008047fae */ /* 0x0005e80008121850 */
[----:B------:R-:W4:Y:S04]  /*f950*/  LDL.LU.64 R162, [R1+0x70] ;  /* 0x0000700001a27983 */ /* 0x000f280000300a00 */
[----:B-1----:R-:W4:Y:S01]  /*f960*/  LDL.LU.64 R16, [R1+0x50] ;  /* 0x0000500001107983 */ /* 0x002f220000300a00 */
[----:B--2---:R-:W-:-:S03]  /*f970*/  IMAD.WIDE R8, R187, 0x4, R2 ;  /* 0x00000004bb087825 */ /* 0x004fc600078e0202 */
[----:B------:R-:W2:Y:S04]  /*f980*/  LDL.LU.64 R2, [R1+0x30] ;  /* 0x0000300001027983 */ /* 0x000ea80000300a00 */
[----:B------:R-:W2:Y:S01]  /*f990*/  LDL.LU.64 R154, [R1+0x10] ;  /* 0x00001000019a7983 */ /* 0x000ea20000300a00 */
[----:B---3--:R-:W-:-:S04]  /*f9a0*/  IMAD.WIDE R22, R187, 0x4, R22 ;  /* 0x00000004bb167825 */ /* 0x008fc800078e0216 */
[C---:B----4-:R-:W-:Y:S01]  /*f9b0*/  IMAD.WIDE R14, R187.reuse, 0x4, R14 ;  /* 0x00000004bb0e7825 */ /* 0x050fe200078e020e */
[----:B------:R1:W-:Y:S03]  /*f9c0*/  STL.64 [R1+0x58], R8 ;  /* 0x0000580801007387 */ /* 0x0003e60000100a00 */
[C---:B------:R-:W-:Y:S01]  /*f9d0*/  IMAD.WIDE R250, R187.reuse, 0x4, R172 ;  /* 0x00000004bbfa7825 */ /* 0x040fe200078e02ac */
[----:B------:R3:W-:Y:S04]  /*f9e0*/  STL.64 [R1+0x198], R22 ;  /* 0x0001981601007387 */ /* 0x0007e80000100a00 */
[----:B------:R4:W-:Y:S01]  /*f9f0*/  STL.64 [R1+0x1b8], R14 ;  /* 0x0001b80e01007387 */ /* 0x0009e20000100a00 */
[----:B------:R-:W-:-:S03]  /*fa00*/  IMAD.WIDE R248, R187, 0x4, R176 ;  /* 0x00000004bbf87825 */ /* 0x000fc600078e02b0 */
[----:B------:R-:W-:Y:S01]  /*fa10*/  STL.64 [R1+0x1d8], R250 ;  /* 0x0001d8fa01007387 */ /* 0x000fe20000100a00 */
        /* <DEDUP_REMOVED lines=27> */
[----:B------:R-:W-:Y:S01]  /*fbd0*/  STL.64 [R1+0x428], R168 ;  /* 0x000428a801007387 */ /* 0x000fe20000100a00 */
[----:B------:R-:W-:-:S03]  /*fbe0*/  IMAD.WIDE R210, R187, 0x4, R30 ;  /* 0x00000004bbd27825 */ /* 0x000fc600078e021e */
[----:B------:R4:W-:Y:S01]  /*fbf0*/  STL.64 [R1+0x460], R16 ;  /* 0x0004601001007387 */ /* 0x0009e20000100a00 */
[----:B------:R-:W-:-:S03]  /*fc00*/  IMAD.WIDE R190, R187, 0x4, R38 ;  /* 0x00000004bbbe7825 */ /* 0x000fc600078e0226 */
[----:B------:R-:W-:Y:S01]  /*fc10*/  LDGSTS.E [R5+0x20900], desc[UR16][R14.64], P0 ;  /* 0x209000000e057fae */ /* 0x000fe20008121850 */
[----:B------:R-:W-:-:S03]  /*fc20*/  IMAD.WIDE R170, R187, 0x4, R46 ;  /* 0x00000004bbaa7825 */ /* 0x000fc600078e022e */
[----:B------:R4:W-:Y:S01]  /*fc30*/  LDGSTS.E [R5+0x20d00], desc[UR16][R250.64], P0 ;  /* 0x20d00000fa057fae */ /* 0x0009e20008121850 */
        /* <DEDUP_REMOVED lines=20> */
[----:B------:R4:W-:Y:S01]  /*fd80*/  LDGSTS.E [R5+0x24100], desc[UR16][R16.64], P0 ;  /* 0x2410000010057fae */ /* 0x0009e20008121850 */
[----:B--2---:R-:W-:-:S04]  /*fd90*/  IMAD.WIDE R2, R187, 0x4, R2 ;  /* 0x00000004bb027825 */ /* 0x004fc800078e0202 */
[C---:B------:R-:W-:Y:S01]  /*fda0*/  IMAD.WIDE R154, R187.reuse, 0x4, R154 ;  /* 0x00000004bb9a7825 */ /* 0x040fe200078e029a */
[----:B------:R2:W-:Y:S04]  /*fdb0*/  STL.64 [R1+0x480], R2 ;  /* 0x0004800201007387 */ /* 0x0005e80000100a00 */
[----:B------:R2:W-:Y:S04]  /*fdc0*/  STL.64 [R1+0x4a0], R154 ;  /* 0x0004a09a01007387 */ /* 0x0005e80000100a00 */
[----:B------:R-:W-:Y:S04]  /*fdd0*/  STL.64 [R1+0x4c0], R12 ;  /* 0x0004c00c01007387 */ /* 0x000fe80000100a00 */
[----:B------:R-:W-:Y:S04]  /*fde0*/  STL.64 [R1+0x4e0], R20 ;  /* 0x0004e01401007387 */ /* 0x000fe80000100a00 */
[----:B------:R-:W-:Y:S04]  /*fdf0*/  STL.64 [R1+0x500], R210 ;  /* 0x000500d201007387 */ /* 0x000fe80000100a00 */
[----:B------:R-:W-:Y:S04]  /*fe00*/  STL.64 [R1+0x520], R190 ;  /* 0x000520be01007387 */ /* 0x000fe80000100a00 */
[----:B------:R2:W-:Y:S04]  /*fe10*/  STL.64 [R1+0x540], R170 ;  /* 0x000540aa01007387 */ /* 0x0005e80000100a00 */
[----:B------:R2:W-:Y:S04]  /*fe20*/  STL.64 [R1+0x558], R172 ;  /* 0x000558ac01007387 */ /* 0x0005e80000100a00 */
[----:B------:R2:W-:Y:S04]  /*fe30*/  STL.64 [R1+0x570], R176 ;  /* 0x000570b001007387 */ /* 0x0005e80000100a00 */
[----:B------:R2:W-:Y:S04]  /*fe40*/  STL.64 [R1+0x588], R174 ;  /* 0x000588ae01007387 */ /* 0x0005e80000100a00 */
[----:B------:R2:W-:Y:S04]  /*fe50*/  STL.64 [R1+0x5a0], R166 ;  /* 0x0005a0a601007387 */ /* 0x0005e80000100a00 */
[----:B------:R2:W-:Y:S04]  /*fe60*/  STL.64 [R1+0x5b0], R162 ;  /* 0x0005b0a201007387 */ /* 0x0005e80000100a00 */
[----:B-1----:R-:W2:Y:S04]  /*fe70*/  LDL.LU.64 R8, [R1+0x998] ;  /* 0x0009980001087983 */ /* 0x002ea80000300a00 */
[----:B------:R1:W-:Y:S04]  /*fe80*/  STL.64 [R1+0x5c0], R152 ;  /* 0x0005c09801007387 */ /* 0x0003e80000100a00 */
[----:B---3--:R-:W3:Y:S04]  /*fe90*/  LDL.LU.64 R22, [R1+0x990] ;  /* 0x0009900001167983 */ /* 0x008ee80000300a00 */
[----:B------:R1:W-:Y:S04]  /*fea0*/  STL.64 [R1+0x5d0], R18 ;  /* 0x0005d01201007387 */ /* 0x0003e80000100a00 */
[----:B----4-:R-:W4:Y:S04]  /*feb0*/  LDL.LU.64 R14, [R1+0x988] ;  /* 0x00098800010e7983 */ /* 0x010f280000300a00 */
[----:B------:R1:W-:Y:S04]  /*fec0*/  STL.64 [R1+0x5e0], R10 ;  /* 0x0005e00a01007387 */ /* 0x0003e80000100a00 */
[----:B------:R-:W3:Y:S04]  /*fed0*/  LDL.LU.64 R16, [R1+0x248] ;  /* 0x0002480001107983 */ /* 0x000ee80000300a00 */
[----:B------:R1:W-:Y:S04]  /*fee0*/  LDGSTS.E [R5+0x24500], desc[UR16][R2.64], P0 ;  /* 0x2450000002057fae */ /* 0x0003e80008121850 */
[----:B------:R-:W-:Y:S04]  /*fef0*/  LDGSTS.E [R5+0x24900], desc[UR16][R154.64], P0 ;  /* 0x249000009a057fae */ /* 0x000fe80008121850 */
[----:B------:R-:W-:Y:S04]  /*ff00*/  LDGSTS.E [R5+0x24d00], desc[UR16][R12.64], P0 ;  /* 0x24d000000c057fae */ /* 0x000fe80008121850 */
[----:B--2---:R-:W1:Y:S04]  /*ff10*/  LDL.LU.64 R2, [R1+0x228] ;  /* 0x0002280001027983 */ /* 0x004e680000300a00 */
[----:B------:R-:W2:Y:S04]  /*ff20*/  LDL.LU.64 R154, [R1+0x208] ;  /* 0x00020800019a7983 */ /* 0x000ea80000300a00 */
[----:B------:R-:W4:Y:S04]  /*ff30*/  LDL.LU.64 R168, [R1+0x1e8] ;  /* 0x0001e80001a87983 */ /* 0x000f280000300a00 */
[----:B------:R-:W-:Y:S04]  /*ff40*/  LDGSTS.E [R5+0x25100], desc[UR16][R20.64], P0 ;  /* 0x2510000014057fae */ /* 0x000fe80008121850 */
[----:B------:R-:W4:Y:S04]  /*ff50*/  LDL.LU.64 R240, [R1+0x1c8] ;  /* 0x0001c80001f07983 */ /* 0x000f280000300a00 */
[----:B------:R4:W-:Y:S04]  /*ff60*/  LDGSTS.E [R5+0x25500], desc[UR16][R210.64], P0 ;  /* 0x25500000d2057fae */ /* 0x0009e80008121850 */
[----:B------:R-:W4:Y:S04]  /*ff70*/  LDL.LU.64 R238, [R1+0x1a8] ;  /* 0x0001a80001ee7983 */ /* 0x000f280000300a00 */
[----:B------:R4:W-:Y:S04]  /*ff80*/  LDGSTS.E [R5+0x25900], desc[UR16][R190.64], P0 ;  /* 0x25900000be057fae */ /* 0x0009e80008121850 */
[----:B------:R-:W4:Y:S04]  /*ff90*/  LDL.LU.64 R234, [R1+0x188] ;  /* 0x0001880001ea7983 */ /* 0x000f280000300a00 */
[----:B------:R-:W-:Y:S04]  /*ffa0*/  LDGSTS.E [R5+0x25d00], desc[UR16][R170.64], P0 ;  /* 0x25d00000aa057fae */ /* 0x000fe80008121850 */
[----:B------:R-:W-:Y:S04]  /*ffb0*/  LDGSTS.E [R5+0x26100], desc[UR16][R172.64], P0 ;  /* 0x26100000ac057fae */ /* 0x000fe80008121850 */
[----:B------:R-:W-:Y:S04]  /*ffc0*/  LDGSTS.E [R5+0x26500], desc[UR16][R176.64], P0 ;  /* 0x26500000b0057fae */ /* 0x000fe80008121850 */
[----:B------:R-:W4:Y:S04]  /*ffd0*/  LDL.LU.64 R170, [R1+0x168] ;  /* 0x0001680001aa7983 */ /* 0x000f280000300a00 */
[----:B------:R-:W4:Y:S04]  /*ffe0*/  LDL.LU.64 R172, [R1+0x148] ;  /* 0x0001480001ac7983 */ /* 0x000f280000300a00 */
[----:B------:R-:W4:Y:S04]  /*fff0*/  LDL.LU.64 R224, [R1+0x128] ;  /* 0x0001280001e07983 */ /* 0x000f280000300a00 */
[----:B------:R-:W4:Y:S04]  /*10000*/  LDL.LU.64 R176, [R1+0x108] ;  /* 0x0001080001b07983 */ /* 0x000f280000300a00 */
[----:B------:R-:W4:Y:S04]  /*10010*/  LDL.LU.64 R218, [R1+0xe8] ;  /* 0x0000e80001da7983 */ /* 0x000f280000300a00 */
[----:B------:R-:W4:Y:S04]  /*10020*/  LDL.LU.64 R190, [R1+0xc8] ;  /* 0x0000c80001be7983 */ /* 0x000f280000300a00 */
[----:B------:R-:W4:Y:S04]  /*10030*/  LDL.LU.64 R214, [R1+0xa8] ;  /* 0x0000a80001d67983 */ /* 0x000f280000300a00 */
[----:B------:R-:W-:Y:S04]  /*10040*/  LDGSTS.E [R5+0x26900], desc[UR16][R174.64], P0 ;  /* 0x26900000ae057fae */ /* 0x000fe80008121850 */
[----:B------:R-:W4:Y:S04]  /*10050*/  LDL.LU.64 R210, [R1+0x88] ;  /* 0x0000880001d27983 */ /* 0x000f280000300a00 */
[----:B------:R4:W-:Y:S04]  /*10060*/  LDGSTS.E [R5+0x26d00], desc[UR16][R166.64], P0 ;  /* 0x26d00000a6057fae */ /* 0x0009e80008121850 */
[----:B------:R-:W4:Y:S04]  /*10070*/  LDL.LU.64 R174, [R1+0x68] ;  /* 0x0000680001ae7983 */ /* 0x000f280000300a00 */
[----:B------:R4:W-:Y:S04]  /*10080*/  LDGSTS.E [R5+0x27100], desc[UR16][R162.64], P0 ;  /* 0x27100000a2057fae */ /* 0x0009e80008121850 */
[----:B------:R-:W4:Y:S04]  /*10090*/  LDL.LU.64 R166, [R1+0x48] ;  /* 0x0000480001a67983 */ /* 0x000f280000300a00 */
[----:B------:R4:W-:Y:S04]  /*100a0*/  LDGSTS.E [R5+0x27500], desc[UR16][R152.64], P0 ;  /* 0x2750000098057fae */ /* 0x0009e80008121850 */
[----:B------:R-:W4:Y:S04]  /*100b0*/  LDL.LU.64 R162, [R1+0x28] ;  /* 0x0000280001a27983 */ /* 0x000f280000300a00 */
[----:B------:R4:W-:Y:S04]  /*100c0*/  LDGSTS.E [R5+0x27900], desc[UR16][R18.64], P0 ;  /* 0x2790000012057fae */ /* 0x0009e80008121850 */
[----:B------:R4:W-:Y:S01]  /*100d0*/  LDGSTS.E [R5+0x27d00], desc[UR16][R10.64], P0 ;  /* 0x27d000000a057fae */ /* 0x0009e20008121850 */
[----:B--2---:R-:W-:-:S03]  /*100e0*/  IMAD.WIDE R250, R187, 0x4, R154 ;  /* 0x00000004bbfa7825 */ /* 0x004fc600078e029a */
[----:B------:R-:W2:Y:S01]  /*100f0*/  LDL.LU.64 R154, [R1+0x8] ;  /* 0x00000800019a7983 */ /* 0x000ea20000300a00 */
[----:B---3--:R-:W-:-:S04]  /*10100*/  IMAD.WIDE R16, R187, 0x4, R16 ;  /* 0x00000004bb107825 */ /* 0x008fc800078e0210 */
[C---:B-1----:R-:W-:Y:S01]  /*10110*/  IMAD.WIDE R2, R187.reuse, 0x4, R2 ;  /* 0x00000004bb027825 */ /* 0x042fe200078e0202 */
[----:B------:R1:W-:Y:S03]  /*10120*/  STL.64 [R1+0x50], R16 ;  /* 0x0000501001007387 */ /* 0x0003e60000100a00 */
[C---:B----4-:R-:W-:Y:S01]  /*10130*/  IMAD.WIDE R248, R187.reuse, 0x4, R168 ;  /* 0x00000004bbf87825 */ /* 0x050fe200078e02a8 */
[----:B------:R3:W-:Y:S03]  /*10140*/  STL.64 [R1+0x70], R2 ;  /* 0x0000700201007387 */ /* 0x0007e60000100a00 */
[C---:B------:R-:W-:Y:S01]  /*10150*/  IMAD.WIDE R240, R187.reuse, 0x4, R240 ;  /* 0x00000004bbf07825 */ /* 0x040fe200078e02f0 */
[----:B------:R-:W-:Y:S03]  /*10160*/  STL.64 [R1+0x90], R250 ;  /* 0x000090fa01007387 */ /* 0x000fe60000100a00 */
[C---:B------:R-:W-:Y:S01]  /*10170*/  IMAD.WIDE R238, R187.reuse, 0x4, R238 ;  /* 0x00000004bbee7825 */ /* 0x040fe200078e02ee */
[----:B------:R-:W-:Y:S04]  /*10180*/  STL.64 [R1+0xb0], R248 ;  /* 0x0000b0f801007387 */ /* 0x000fe80000100a00 */
[----:B------:R-:W-:Y:S01]  /*10190*/  STL.64 [R1+0xd0], R240 ;  /* 0x0000d0f001007387 */ /* 0x000fe20000100a00 */
[----:B------:R-:W-:-:S03]  /*101a0*/  IMAD.WIDE R234, R187, 0x4, R234 ;  /* 0x00000004bbea7825 */ /* 0x000fc600078e02ea */
[----:B------:R-:W-:Y:S04]  /*101b0*/  STL.64 [R1+0xf0], R238 ;  /* 0x0000f0ee01007387 */ /* 0x000fe80000100a00 */
        /* <DEDUP_REMOVED lines=21> */
[----:B------:R-:W-:-:S04]  /*10310*/  IMAD.WIDE R22, R187, 0x4, R22 ;  /* 0x00000004bb167825 */ /* 0x000fc800078e0216 */
[C---:B------:R-:W-:Y:S01]  /*10320*/  IMAD.WIDE R166, R187.reuse, 0x4, R166 ;  /* 0x00000004bba67825 */ /* 0x040fe200078e02a6 */
[----:B------:R-:W-:Y:S03]  /*10330*/  STL.64 [R1+0x248], R190 ;  /* 0x000248be01007387 */ /* 0x000fe60000100a00 */
[----:B------:R-:W-:-:S04]  /*10340*/  IMAD.WIDE R176, R187, 0x4, R32 ;  /* 0x00000004bbb07825 */ /* 0x000fc800078e0220 */
[C---:B------:R-:W-:Y:S01]  /*10350*/  IMAD.WIDE R162, R187.reuse, 0x4, R162 ;  /* 0x00000004bba27825 */ /* 0x040fe200078e02a2 */
[----:B------:R4:W-:Y:S03]  /*10360*/  STL.64 [R1+0x3c0], R166 ;  /* 0x0003c0a601007387 */ /* 0x0009e60000100a00 */
[C---:B------:R-:W-:Y:S01]  /*10370*/  IMAD.WIDE R174, R187.reuse, 0x4, R40 ;  /* 0x00000004bbae7825 */ /* 0x040fe200078e0228 */
[----:B------:R4:W-:Y:S03]  /*10380*/  STL.64 [R1+0x3e0], R162 ;  /* 0x0003e0a201007387 */ /* 0x0009e60000100a00 */
[C---:B------:R-:W-:Y:S01]  /*10390*/  IMAD.WIDE R172, R187.reuse, 0x4, R48 ;  /* 0x00000004bbac7825 */ /* 0x040fe200078e0230 */
[----:B------:R-:W-:Y:S03]  /*103a0*/  LDGSTS.E [R6+0x20a00], desc[UR16][R250.64], P0 ;  /* 0x20a00000fa067fae */ /* 0x000fe60008121850 */
        /* <DEDUP_REMOVED lines=15> */
[----:B------:R-:W-:Y:S04]  /*104a0*/  LDGSTS.E [R6+0x22a00], desc[UR16][R220.64], P0 ;  /* 0x22a00000dc067fae */ /* 0x000fe80008121850 */
[----:B------:R-:W-:Y:S04]  /*104b0*/  LDGSTS.E [R6+0x22e00], desc[UR16][R218.64], P0 ;  /* 0x22e00000da067fae */ /* 0x000fe80008121850 */
[----:B------:R-:W-:Y:S04]  /*104c0*/  LDGSTS.E [R6+0x23200], desc[UR16][R216.64], P0 ;  /* 0x23200000d8067fae */ /* 0x000fe80008121850 */
[----:B------:R-:W-:Y:S04]  /*104d0*/  LDGSTS.E [R6+0x23600], desc[UR16][R214.64], P0 ;  /* 0x23600000d6067fae */ /* 0x000fe80008121850 */
[----:B------:R-:W-:Y:S04]  /*104e0*/  LDGSTS.E [R6+0x23a00], desc[UR16][R210.64], P0 ;  /* 0x23a00000d2067fae */ /* 0x000fe80008121850 */
[----:B------:R4:W-:Y:S04]  /*104f0*/  LDGSTS.E [R6+0x23e00], desc[UR16][R190.64], P0 ;  /* 0x23e00000be067fae */ /* 0x0009e80008121850 */
[----:B------:R-:W-:Y:S04]  /*10500*/  LDGSTS.E [R6+0x24200], desc[UR16][R166.64], P0 ;  /* 0x24200000a6067fae */ /* 0x000fe80008121850 */
[----:B------:R-:W-:Y:S01]  /*10510*/  LDGSTS.E [R6+0x24600], desc[UR16][R162.64], P0 ;  /* 0x24600000a2067fae */ /* 0x000fe20008121850 */
[----:B--2---:R-:W-:-:S05]  /*10520*/  IMAD.WIDE R154, R187, 0x4, R154 ;  /* 0x00000004bb9a7825 */ /* 0x004fca00078e029a */
[----:B------:R2:W-:Y:S04]  /*10530*/  STL.64 [R1+0x400], R154 ;  /* 0x0004009a01007387 */ /* 0x0005e80000100a00 */
[----:B------:R-:W-:Y:S04]  /*10540*/  STL.64 [R1+0x420], R14 ;  /* 0x0004200e01007387 */ /* 0x000fe80000100a00 */
[----:B------:R-:W-:Y:S04]  /*10550*/  STL.64 [R1+0x458], R22 ;  /* 0x0004581601007387 */ /* 0x000fe80000100a00 */
        /* <DEDUP_REMOVED lines=12> */
[----:B------:R1:W-:Y:S04]  /*10620*/  STL.64 [R1+0x598], R4 ;  /* 0x0005980401007387 */ /* 0x0003e80000100a00 */
[----:B----4-:R-:W4:Y:S04]  /*10630*/  LDL.LU.64 R166, [R1+0x240] ;  /* 0x0002400001a67983 */ /* 0x010f280000300a00 */
[----:B------:R-:W3:Y:S04]  /*10640*/  LDL.LU.64 R162, [R1+0x220] ;  /* 0x0002200001a27983 */ /* 0x000ee80000300a00 */
[----:B------:R1:W-:Y:S04]  /*10650*/  LDGSTS.E [R6+0x24a00], desc[UR16][R154.64], P0 ;  /* 0x24a000009a067fae */ /* 0x0003e80008121850 */
[----:B------:R-:W3:Y:S04]  /*10660*/  LDL.LU.64 R214, [R1+0x200] ;  /* 0x0002000001d67983 */ /* 0x000ee80000300a00 */
[----:B------:R-:W3:Y:S04]  /*10670*/  LDL.LU.64 R210, [R1+0x1e0] ;  /* 0x0001e00001d27983 */ /* 0x000ee80000300a00 */
[----:B------:R-:W-:Y:S04]  /*10680*/  LDGSTS.E [R6+0x24e00], desc[UR16][R14.64], P0 ;  /* 0x24e000000e067fae */ /* 0x000fe80008121850 */
[----:B--2---:R-:W1:Y:S04]  /*10690*/  LDL.LU.64 R154, [R1+0x1c0] ;  /* 0x0001c000019a7983 */ /* 0x004e680000300a00 */
[----:B------:R2:W-:Y:S04]  /*106a0*/  LDGSTS.E [R6+0x25200], desc[UR16][R22.64], P0 ;  /* 0x2520000016067fae */ /* 0x0005e80008121850 */
[----:B------:R-:W2:Y:S04]  /*106b0*/  LDL.LU.64 R224, [R1+0x1a0] ;  /* 0x0001a00001e07983 */ /* 0x000ea80000300a00 */
[----:B------:R-:W-:Y:S04]  /*106c0*/  LDGSTS.E [R6+0x25600], desc[UR16][R176.64], P0 ;  /* 0x25600000b0067fae */ /* 0x000fe80008121850 */
[----:B------:R-:W2:Y:S04]  /*106d0*/  LDL.LU.64 R234, [R1+0x180] ;  /* 0x0001800001ea7983 */ /* 0x000ea80000300a00 */
[----:B------:R-:W-:Y:S04]  /*106e0*/  LDGSTS.E [R6+0x25a00], desc[UR16][R174.64], P0 ;  /* 0x25a00000ae067fae */ /* 0x000fe80008121850 */
[----:B------:R-:W2:Y:S04]  /*106f0*/  LDL.LU.64 R238, [R1+0x160] ;  /* 0x0001600001ee7983 */ /* 0x000ea80000300a00 */
[----:B------:R-:W-:Y:S04]  /*10700*/  LDGSTS.E [R6+0x25e00], desc[UR16][R172.64], P0 ;  /* 0x25e00000ac067fae */ /* 0x000fe80008121850 */
[----:B------:R-:W2:Y:S04]  /*10710*/  LDL.LU.64 R240, [R1+0x140] ;  /* 0x0001400001f07983 */ /* 0x000ea80000300a00 */
[----:B------:R-:W-:Y:S04]  /*10720*/  LDGSTS.E [R6+0x26200], desc[UR16][R170.64], P0 ;  /* 0x26200000aa067fae */ /* 0x000fe80008121850 */
[----:B------:R-:W-:Y:S04]  /*10730*/  LDGSTS.E [R6+0x26600], desc[UR16][R152.64], P0 ;  /* 0x2660000098067fae */ /* 0x000fe80008121850 */
[----:B------:R-:W-:Y:S01]  /*10740*/  LDGSTS.E [R6+0x26a00], desc[UR16][R168.64], P0 ;  /* 0x26a00000a8067fae */ /* 0x000fe20008121850 */
[----:B----4-:R-:W-:-:S03]  /*10750*/  IMAD.WIDE R190, R187, 0x4, R166 ;  /* 0x00000004bbbe7825 */ /* 0x010fc600078e02a6 */
[----:B------:R-:W4:Y:S04]  /*10760*/  LDL.LU.64 R152, [R1+0x100] ;  /* 0x0001000001987983 */ /* 0x000f280000300a00 */
[----:B------:R-:W4:Y:S04]  /*10770*/  LDL.LU.64 R220, [R1+0xe0] ;  /* 0x0000e00001dc7983 */ /* 0x000f280000300a00 */
[----:B------:R-:W4:Y:S04]  /*10780*/  LDL.LU.64 R168, [R1+0xc0] ;  /* 0x0000c00001a87983 */ /* 0x000f280000300a00 */
[----:B------:R-:W4:Y:S04]  /*10790*/  LDL.LU.64 R170, [R1+0xa0] ;  /* 0x0000a00001aa7983 */ /* 0x000f280000300a00 */
[----:B------:R-:W4:Y:S01]  /*107a0*/  LDL.LU.64 R172, [R1+0x80] ;  /* 0x0000800001ac7983 */ /* 0x000f220000300a00 */
[----:B---3--:R-:W-:-:S03]  /*107b0*/  IMAD.WIDE R218, R187, 0x4, R162 ;  /* 0x00000004bbda7825 */ /* 0x008fc600078e02a2 */
[----:B------:R-:W3:Y:S04]  /*107c0*/  LDL.LU.64 R176, [R1+0x60] ;  /* 0x0000600001b07983 */ /* 0x000ee80000300a00 */
[----:B------:R-:W3:Y:S04]  /*107d0*/  LDL.LU.64 R174, [R1+0x40] ;  /* 0x0000400001ae7983 */ /* 0x000ee80000300a00 */
[----:B------:R-:W3:Y:S04]  /*107e0*/  LDL.LU.64 R166, [R1+0x20] ;  /* 0x0000200001a67983 */ /* 0x000ee80000300a00 */
[----:B------:R-:W3:Y:S01]  /*107f0*/  LDL.LU.64 R162, [R1] ;  /* 0x0000000001a27983 */ /* 0x000ee20000300a00 */
[----:B------:R-:W-:-:S04]  /*10800*/  IMAD.WIDE R214, R187, 0x4, R214 ;  /* 0x00000004bbd67825 */ /* 0x000fc800078e02d6 */
[C---:B------:R-:W-:Y:S01]  /*10810*/  IMAD.WIDE R210, R187.reuse, 0x4, R210 ;  /* 0x00000004bbd27825 */ /* 0x040fe200078e02d2 */
[----:B------:R3:W-:Y:S03]  /*10820*/  STL.64 [R1+0x78], R218 ;  /* 0x000078da01007387 */ /* 0x0007e60000100a00 */
[C---:B-1----:R-:W-:Y:S01]  /*10830*/  IMAD.WIDE R154, R187.reuse, 0x4, R154 ;  /* 0x00000004bb9a7825 */ /* 0x042fe200078e029a */
[----:B------:R1:W-:Y:S03]  /*10840*/  STL.64 [R1+0x98], R214 ;  /* 0x000098d601007387 */ /* 0x0003e60000100a00 */
[C---:B--2---:R-:W-:Y:S01]  /*10850*/  IMAD.WIDE R224, R187.reuse, 0x4, R224 ;  /* 0x00000004bbe07825 */ /* 0x044fe200078e02e0 */
[----:B------:R2:W-:Y:S03]  /*10860*/  STL.64 [R1+0xb8], R210 ;  /* 0x0000b8d201007387 */ /* 0x0005e60000100a00 */
[C---:B------:R-:W-:Y:S01]  /*10870*/  IMAD.WIDE R234, R187.reuse, 0x4, R234 ;  /* 0x00000004bbea7825 */ /* 0x040fe200078e02ea */
[----:B------:R2:W-:Y:S03]  /*10880*/  STL.64 [R1+0xd8], R154 ;  /* 0x0000d89a01007387 */ /* 0x0005e60000100a00 */
[C---:B------:R-:W-:Y:S01]  /*10890*/  IMAD.WIDE R238, R187.reuse, 0x4, R238 ;  /* 0x00000004bbee7825 */ /* 0x040fe200078e02ee */
[----:B------:R2:W-:Y:S03]  /*108a0*/  STL.64 [R1+0xf8], R224 ;  /* 0x0000f8e001007387 */ /* 0x0005e60000100a00 */
[C---:B------:R-:W-:Y:S01]  /*108b0*/  IMAD.WIDE R240, R187.reuse, 0x4, R240 ;  /* 0x00000004bbf07825 */ /* 0x040fe200078e02f0 */
[----:B------:R2:W-:Y:S03]  /*108c0*/  STL.64 [R1+0x118], R234 ;  /* 0x000118ea01007387 */ /* 0x0005e60000100a00 */
[C---:B------:R-:W-:Y:S01]  /*108d0*/  IMAD.WIDE R2, R187.reuse, 0x4, R2 ;  /* 0x00000004bb027825 */ /* 0x040fe200078e0202 */
[----:B------:R2:W-:Y:S04]  /*108e0*/  STL.64 [R1+0x138], R238 ;  /* 0x000138ee01007387 */ /* 0x0005e80000100a00 */
[----:B------:R2:W-:Y:S04]  /*108f0*/  STL.64 [R1+0x158], R240 ;  /* 0x000158f001007387 */ /* 0x0005e80000100a00 */
[----:B------:R2:W-:Y:S01]  /*10900*/  STL.64 [R1+0x178], R2 ;  /* 0x0001780201007387 */ /* 0x0005e20000100a00 */
[----:B------:R-:W-:-:S03]  /*10910*/  IMAD.WIDE R16, R187, 0x4, R16 ;  /* 0x00000004bb107825 */ /* 0x000fc600078e0210 */
[----:B------:R1:W-:Y:S01]  /*10920*/  LDGSTS.E [R6+0x26e00], desc[UR16][R20.64], P0 ;  /* 0x26e0000014067fae */ /* 0x0003e20008121850 */
[----:B------:R-:W-:-:S03]  /*10930*/  IMAD.WIDE R22, R187, 0x4, R66 ;  /* 0x00000004bb167825 */ /* 0x000fc600078e0242 */
[----:B------:R2:W-:Y:S01]  /*10940*/  LDGSTS.E [R6+0x27200], desc[UR16][R18.64], P0 ;  /* 0x2720000012067fae */ /* 0x0005e20008121850 */
[----:B------:R-:W-:-:S03]  /*10950*/  IMAD.WIDE R14, R187, 0x4, R90 ;  /* 0x00000004bb0e7825 */ /* 0x000fc600078e025a */
[----:B------:R2:W-:Y:S01]  /*10960*/  LDGSTS.E [R6+0x27600], desc[UR16][R12.64], P0 ;  /* 0x276000000c067fae */ /* 0x0005e20008121850 */
[----:B-1----:R-:W-:-:S03]  /*10970*/  IMAD.WIDE R20, R187, 0x4, R74 ;  /* 0x00000004bb147825 */ /* 0x002fc600078e024a */
[----:B------:R1:W-:Y:S01]  /*10980*/  LDGSTS.E [R6+0x27a00], desc[UR16][R10.64], P0 ;  /* 0x27a000000a067fae */ /* 0x0003e20008121850 */
[----:B--2---:R-:W-:-:S03]  /*10990*/  IMAD.WIDE R18, R187, 0x4, R82 ;  /* 0x00000004bb127825 */ /* 0x004fc600078e0252 */
[----:B------:R2:W-:Y:S01]  /*109a0*/  LDGSTS.E [R6+0x27e00], desc[UR16][R4.64], P0 ;  /* 0x27e0000004067fae */ /* 0x0005e20008121850 */
[----:B------:R-:W-:-:S03]  /*109b0*/  IMAD.WIDE R12, R187, 0x4, R98 ;  /* 0x00000004bb0c7825 */ /* 0x000fc600078e0262 */
[----:B------:R3:W-:Y:S01]  /*109c0*/  LDGSTS.E [R7+0x20300], desc[UR16][R190.64], P0 ;  /* 0x20300000be077fae */ /* 0x0007e20008121850 */
[----:B-1----:R-:W-:-:S03]  /*109d0*/  IMAD.WIDE R10, R187, 0x4, R106 ;  /* 0x00000004bb0a7825 */ /* 0x002fc600078e026a */
[----:B------:R1:W-:Y:S01]  /*109e0*/  LDGSTS.E [R7+0x20700], desc[UR16][R218.64], P0 ;  /* 0x20700000da077fae */ /* 0x0003e20008121850 */
[----:B--2---:R-:W-:-:S03]  /*109f0*/  IMAD.WIDE R4, R187, 0x4, R8 ;  /* 0x00000004bb047825 */ /* 0x004fc600078e0208 */
[----:B------:R1:W-:Y:S04]  /*10a00*/  LDGSTS.E [R7+0x20b00], desc[UR16][R214.64], P0 ;  /* 0x20b00000d6077fae */ /* 0x0003e80008121850 */
[----:B------:R1:W-:Y:S04]  /*10a10*/  LDGSTS.E [R7+0x20f00], desc[UR16][R210.64], P0 ;  /* 0x20f00000d2077fae */ /* 0x0003e80008121850 */
[----:B------:R1:W-:Y:S04]  /*10a20*/  LDGSTS.E [R7+0x21300], desc[UR16][R154.64], P0 ;  /* 0x213000009a077fae */ /* 0x0003e80008121850 */
[----:B------:R1:W-:Y:S04]  /*10a30*/  LDGSTS.E [R7+0x21700], desc[UR16][R224.64], P0 ;  /* 0x21700000e0077fae */ /* 0x0003e80008121850 */
[----:B------:R1:W-:Y:S04]  /*10a40*/  LDGSTS.E [R7+0x21b00], desc[UR16][R234.64], P0 ;  /* 0x21b00000ea077fae */ /* 0x0003e80008121850 */
[----:B------:R1:W-:Y:S04]  /*10a50*/  LDGSTS.E [R7+0x21f00], desc[UR16][R238.64], P0 ;  /* 0x21f00000ee077fae */ /* 0x0003e80008121850 */
[----:B------:R1:W-:Y:S04]  /*10a60*/  LDGSTS.E [R7+0x22300], desc[UR16][R240.64], P0 ;  /* 0x22300000f0077fae */ /* 0x0003e80008121850 */
[----:B------:R1:W-:Y:S01]  /*10a70*/  LDGSTS.E [R7+0x22700], desc[UR16][R2.64], P0 ;  /* 0x2270000002077fae */ /* 0x0003e20008121850 */
[----:B----4-:R-:W-:-:S04]  /*10a80*/  IMAD.WIDE R250, R187, 0x4, R152 ;  /* 0x00000004bbfa7825 */ /* 0x010fc800078e0298 */
[C---:B------:R-:W-:Y:S01]  /*10a90*/  IMAD.WIDE R248, R187.reuse, 0x4, R220 ;  /* 0x00000004bbf87825 */ /* 0x040fe200078e02dc */
[----:B------:R1:W-:Y:S03]  /*10aa0*/  STL.64 [R1+0x1a0], R250 ;  /* 0x0001a0fa01007387 */ /* 0x0003e60000100a00 */
[C---:B------:R-:W-:Y:S01]  /*10ab0*/  IMAD.WIDE R228, R187.reuse, 0x4, R168 ;  /* 0x00000004bbe47825 */ /* 0x040fe200078e02a8 */
[----:B------:R1:W-:Y:S03]  /*10ac0*/  STL.64 [R1+0x1c0], R248 ;  /* 0x0001c0f801007387 */ /* 0x0003e60000100a00 */
[C---:B------:R-:W-:Y:S01]  /*10ad0*/  IMAD.WIDE R226, R187.reuse, 0x4, R170 ;  /* 0x00000004bbe27825 */ /* 0x040fe200078e02aa */
[----:B------:R1:W-:Y:S03]  /*10ae0*/  STL.64 [R1+0x1e0], R228 ;  /* 0x0001e0e401007387 */ /* 0x0003e60000100a00 */
[C---:B------:R-:W-:Y:S01]  /*10af0*/  IMAD.WIDE R220, R187.reuse, 0x4, R172 ;  /* 0x00000004bbdc7825 */ /* 0x040fe200078e02ac */
[----:B------:R1:W-:Y:S03]  /*10b00*/  STL.64 [R1+0x1f8], R226 ;  /* 0x0001f8e201007387 */ /* 0x0003e60000100a00 */
[C---:B---3--:R-:W-:Y:S01]  /*10b10*/  IMAD.WIDE R216, R187.reuse, 0x4, R176 ;  /* 0x00000004bbd87825 */ /* 0x048fe200078e02b0 */
[----:B------:R1:W-:Y:S03]  /*10b20*/  STL.64 [R1+0x218], R220 ;  /* 0x000218dc01007387 */ /* 0x0003e60000100a00 */
[C---:B------:R-:W-:Y:S01]  /*10b30*/  IMAD.WIDE R176, R187.reuse, 0x4, R174 ;  /* 0x00000004bbb07825 */ /* 0x040fe200078e02ae */
[----:B------:R1:W-:Y:S03]  /*10b40*/  STL.64 [R1+0x240], R216 ;  /* 0x000240d801007387 */ /* 0x0003e60000100a00 */
[C---:B------:R-:W-:Y:S01]  /*10b50*/  IMAD.WIDE R174, R187.reuse, 0x4, R166 ;  /* 0x00000004bbae7825 */ /* 0x040fe200078e02a6 */
[----:B------:R-:W2:Y:S03]  /*10b60*/  LDL R186, [R1+0x448] ;  /* 0x0004480001ba7983 */ /* 0x000ea60000100800 */
        /* <DEDUP_REMOVED lines=10> */
[----:B------:R-:W-:Y:S01]  /*10c10*/  IMAD.WIDE R152, R187, 0x4, R58 ;  /* 0x00000004bb987825 */ /* 0x000fe200078e023a */
[----:B------:R1:W-:Y:S04]  /*10c20*/  STL.64 [R1+0x3d0], R168 ;  /* 0x0003d0a801007387 */ /* 0x0003e80000100a00 */
        /* <DEDUP_REMOVED lines=8> */
[----:B------:R1:W5:Y:S04]  /*10cb0*/  LDL.LU.64 R218, [R1+0x970] ;  /* 0x0009700001da7983 */ /* 0x0003680000300a00 */
[----:B------:R1:W-:Y:S04]  /*10cc0*/  STL.64 [R1+0x508], R10 ;  /* 0x0005080a01007387 */ /* 0x0003e80000100a00 */
[----:B------:R1:W5:Y:S04]  /*10cd0*/  LDL.LU.64 R214, [R1+0x968] ;  /* 0x0009680001d67983 */ /* 0x0003680000300a00 */
[----:B------:R1:W-:Y:S04]  /*10ce0*/  STL.64 [R1+0x528], R4 ;  /* 0x0005280401007387 */ /* 0x0003e80000100a00 */
[----:B------:R1:W5:Y:S04]  /*10cf0*/  LDL.LU.64 R210, [R1+0x960] ;  /* 0x0009600001d27983 */ /* 0x0003680000300a00 */
[----:B------:R1:W5:Y:S04]  /*10d00*/  LDL.LU.64 R154, [R1+0x958] ;  /* 0x00095800019a7983 */ /* 0x0003680000300a00 */
[----:B------:R1:W5:Y:S04]  /*10d10*/  LDL.LU.64 R224, [R1+0x950] ;  /* 0x0009500001e07983 */ /* 0x0003680000300a00 */
[----:B------:R1:W5:Y:S04]  /*10d20*/  LDL.LU.64 R234, [R1+0x948] ;  /* 0x0009480001ea7983 */ /* 0x0003680000300a00 */
[----:B------:R1:W5:Y:S04]  /*10d30*/  LDL.LU.64 R238, [R1+0x940] ;  /* 0x0009400001ee7983 */ /* 0x0003680000300a00 */
[----:B------:R1:W5:Y:S04]  /*10d40*/  LDL.LU.64 R240, [R1+0x938] ;  /* 0x0009380001f07983 */ /* 0x0003680000300a00 */
[----:B------:R1:W5:Y:S04]  /*10d50*/  LDL.LU.64 R2, [R1+0x930] ;  /* 0x0009300001027983 */ /* 0x0003680000300a00 */
[----:B------:R1:W-:Y:S01]  /*10d60*/  LDGSTS.E [R7+0x22b00], desc[UR16][R250.64], P0 ;  /* 0x22b00000fa077fae */ /* 0x0003e20008121850 */
[----:B------:R-:W3:Y:S03]  /*10d70*/  S2R R0, SR_TID.X ;  /* 0x0000000000007919 */ /* 0x000ee60000002100 */
[----:B------:R1:W-:Y:S04]  /*10d80*/  LDGSTS.E [R7+0x22f00], desc[UR16][R248.64], P0 ;  /* 0x22f00000f8077fae */ /* 0x0003e80008121850 */
        /* <DEDUP_REMOVED lines=20> */
[----:B---3--:R-:W-:-:S03]  /*10ed0*/  SHF.R.U32.HI R0, RZ, 0x7, R0 ;  /* 0x00000007ff007819 */ /* 0x008fc60000011600 */
[----:B------:R-:W0:Y:S01]  /*10ee0*/  LDGDEPBAR ;  /* 0x00000000000079af */ /* 0x000e220000000000 */
[----:B------:R-:W-:Y:S02]  /*10ef0*/  SGXT.U32 R0, R0, 0x1 ;  /* 0x000000010000781a */ /* 0x000fe40000000000 */
[----:B------:R-:W-:Y:S02]  /*10f00*/  CS2R R24, SRZ ;  /* 0x0000000000187805 */ /* 0x000fe4000001ff00 */
[----:B------:R-:W-:Y:S02]  /*10f10*/  CS2R R26, SRZ ;  /* 0x00000000001a7805 */ /* 0x000fe4000001ff00 */
[----:B------:R-:W-:Y:S02]  /*10f20*/  CS2R R28, SRZ ;  /* 0x00000000001c7805 */ /* 0x000fe4000001ff00 */
[----:B------:R-:W-:Y:S02]  /*10f30*/  CS2R R30, SRZ ;  /* 0x00000000001e7805 */ /* 0x000fe4000001ff00 */
[----:B------:R-:W-:-:S02]  /*10f40*/  CS2R R32, SRZ ;  /* 0x0000000000207805 */ /* 0x000fc4000001ff00 */
[----:B------:R-:W-:Y:S02]  /*10f50*/  CS2R R34, SRZ ;  /* 0x0000000000227805 */ /* 0x000fe4000001ff00 */
        /* <DEDUP_REMOVED lines=58> */
[----:B--2---:R-:W-:-:S13]  /*11300*/  ISETP.GE.AND P0, PT, R186, 0x80, PT ;  /* 0x00000080ba00780c */ /* 0x004fda0003f06270 */
[----:B-1----:R-:W-:Y:S05]  /*11310*/  @!P0 BRA `(.L_x_0) ;  /* 0x000000b0008c8947 */ /* 0x002fea0003800000 */
[----:B------:R-:W2:Y:S01]  /*11320*/  LDL.LU.64 R166, [R1+0x270] ;  /* 0x0002700001a67983 */ /* 0x000ea20000300a00 */
[----:B-----5:R-:W-:Y:S02]  /*11330*/  IMAD.MOV.U32 R4, RZ, RZ, R240 ;  /* 0x000000ffff047224 */ /* 0x020fe400078e00f0 */
[----:B------:R-:W-:Y:S01]  /*11340*/  IMAD.MOV.U32 R5, RZ, RZ, R241 ;  /* 0x000000ffff057224 */ /* 0x000fe200078e00f1 */
[----:B------:R-:W3:Y:S01]  /*11350*/  LDL.LU.64 R172, [R1+0x278] ;  /* 0x0002780001ac7983 */ /* 0x000ee20000300a00 */
[----:B------:R-:W-:Y:S02]  /*11360*/  IMAD.MOV.U32 R6, RZ, RZ, R238 ;  /* 0x000000ffff067224 */ /* 0x000fe400078e00ee */
[----:B------:R-:W-:Y:S01]  /*11370*/  IMAD.MOV.U32 R7, RZ, RZ, R239 ;  /* 0x000000ffff077224 */ /* 0x000fe200078e00ef */
[----:B------:R-:W4:Y:S01]  /*11380*/  LDL.LU.64 R176, [R1+0x260] ;  /* 0x0002600001b07983 */ /* 0x000f220000300a00 */
[----:B------:R-:W-:Y:S02]  /*11390*/  IMAD.MOV.U32 R8, RZ, RZ, R234 ;  /* 0x000000ffff087224 */ /* 0x000fe400078e00ea */
[----:B------:R-:W-:Y:S01]  /*113a0*/  IMAD.MOV.U32 R9, RZ, RZ, R235 ;  /* 0x000000ffff097224 */ /* 0x000fe200078e00eb */
[----:B------:R-:W3:Y:S01]  /*113b0*/  LDL.LU.64 R174, [R1+0x268] ;  /* 0x0002680001ae7983 */ /* 0x000ee20000300a00 */
[----:B------:R-:W-:-:S02]  /*113c0*/  IMAD.MOV.U32 R10, RZ, RZ, R224 ;  /* 0x000000ffff0a7224 */ /* 0x000fc400078e00e0 */
[----:B------:R-:W-:Y:S01]  /*113d0*/  IMAD.MOV.U32 R11, RZ, RZ, R225 ;  /* 0x000000ffff0b7224 */ /* 0x000fe200078e00e1 */
[----:B------:R-:W-:Y:S01]  /*113e0*/  STL [R1+0x940], R185 ;  /* 0x000940b901007387 */ /* 0x000fe20000100800 */
[----:B------:R-:W-:Y:S02]  /*113f0*/  IMAD.MOV.U32 R12, RZ, RZ, R154 ;  /* 0x000000ffff0c7224 */ /* 0x000fe400078e009a */
[----:B------:R-:W-:Y:S01]  /*11400*/  IMAD.MOV.U32 R13, RZ, RZ, R155 ;  /* 0x000000ffff0d7224 */ /* 0x000fe200078e009b */
[----:B------:R-:W-:Y:S01]  /*11410*/  STL.64 [R1+0x938], R186 ;  /* 0x000938ba01007387 */ /* 0x000fe20000100a00 */
[----:B------:R-:W-:Y:S02]  /*11420*/  IMAD.MOV.U32 R14, RZ, RZ, R210 ;  /* 0x000000ffff0e7224 */ /* 0x000fe400078e00d2 */
[----:B------:R-:W-:Y:S01]  /*11430*/  IMAD.MOV.U32 R15, RZ, RZ, R211 ;  /* 0x000000ffff0f7224 */ /* 0x000fe200078e00d3 */
[----:B------:R-:W-:Y:S01]  /*11440*/  STL.64 [R1+0x930], R2 ;  /* 0x0009300201007387 */ /* 0x000fe20000100a00 */
[----:B------:R-:W-:-:S02]  /*11450*/  IMAD.MOV.U32 R16, RZ, RZ, R200 ;  /* 0x000000ffff107224 */ /* 0x000fc400078e00c8 */
[----:B------:R-:W-:Y:S01]  /*11460*/  IMAD.MOV.U32 R17, RZ, RZ, R201 ;  /* 0x000000ffff117224 */ /* 0x000fe200078e00c9 */
[----:B------:R1:W-:Y:S01]  /*11470*/  STL.64 [R1+0x948], R4 ;  /* 0x0009480401007387 */ /* 0x0003e20000100a00 */
        /* <DEDUP_REMOVED lines=8> */
[----:B------:R-:W-:Y:S01]  /*11500*/  STL.64 [R1+0x960], R10 ;  /* 0x0009600a01007387 */ /* 0x000fe20000100a00 */
[----:B------:R-:W-:Y:S02]  /*11510*/  IMAD.MOV.U32 R152, RZ, RZ, R164 ;  /* 0x000000ffff987224 */ /* 0x000fe400078e00a4 */
[----:B------:R-:W-:Y:S01]  /*11520*/  IMAD.MOV.U32 R153, RZ, RZ, R165 ;  /* 0x000000ffff997224 */ /* 0x000fe200078e00a5 */
[----:B------:R-:W-:Y:S01]  /*11530*/  STL.64 [R1+0x968], R12 ;  /* 0x0009680c01007387 */ /* 0x000fe20000100a00 */
[----:B------:R-:W-:Y:S02]  /*11540*/  IMAD.MOV.U32 R162, RZ, RZ, R232 ;  /* 0x000000ffffa27224 */ /* 0x000fe400078e00e8 */
[----:B------:R-:W-:Y:S01]  /*11550*/  IMAD.MOV.U32 R163, RZ, RZ, R233 ;  /* 0x000000ffffa37224 */ /* 0x000fe200078e00e9 */
[----:B------:R-:W-:Y:S01]  /*11560*/  STL.64 [R1+0x970], R14 ;  /* 0x0009700e01007387 */ /* 0x000fe20000100a00 */
[----:B----4-:R-:W-:-:S03]  /*11570*/  IMAD.MOV.U32 R169, RZ, RZ, R177 ;  /* 0x000000ffffa97224 */ /* 0x010fc600078e00b1 */
[----:B------:R-:W-:Y:S01]  /*11580*/  STL.64 [R1+0x978], R16 ;  /* 0x0009781001007387 */ /* 0x000fe20000100a00 */
[----:B------:R-:W-:Y:S02]  /*11590*/  IMAD.MOV.U32 R200, RZ, RZ, R202 ;  /* 0x000000ffffc87224 */ /* 0x000fe400078e00ca */
[----:B------:R-:W-:Y:S01]  /*115a0*/  IMAD.MOV.U32 R196, RZ, RZ, R198 ;  /* 0x000000ffffc47224 */ /* 0x000fe200078e00c6 */
[----:B------:R-:W-:Y:S01]  /*115b0*/  STL.64 [R1+0x980], R18 ;  /* 0x0009801201007387 */ /* 0x000fe20000100a00 */
[----:B------:R-:W-:Y:S02]  /*115c0*/  IMAD.MOV.U32 R168, RZ, RZ, R176 ;  /* 0x000000ffffa87224 */ /* 0x000fe400078e00b0 */
[----:B------:R-:W-:Y:S01]  /*115d0*/  IMAD.MOV.U32 R201, RZ, RZ, R205 ;  /* 0x000000ffffc97224 */ /* 0x000fe200078e00cd */
[----:B------:R4:W-:Y:S01]  /*115e0*/  STL.64 [R1+0x988], R20 ;  /* 0x0009881401007387 */ /* 0x0009e20000100a00 */
[----:B------:R-:W-:Y:S02]  /*115f0*/  IMAD.MOV.U32 R178, RZ, RZ, R208 ;  /* 0x000000ffffb27224 */ /* 0x000fe400078e00d0 */
[----:B------:R-:W-:Y:S01]  /*11600*/  IMAD.MOV.U32 R197, RZ, RZ, R207 ;  /* 0x000000ffffc57224 */ /* 0x000fe200078e00cf */
[----:B------:R-:W-:Y:S01]  /*11610*/  STL.64 [R1+0x990], R22 ;  /* 0x0009901601007387 */ /* 0x000fe20000100a00 */
[----:B------:R-:W-:-:S02]  /*11620*/  IMAD.MOV.U32 R179, RZ, RZ, R209 ;  /* 0x000000ffffb37224 */ /* 0x000fc400078e00d1 */
[----:B--2---:R-:W-:Y:S01]  /*11630*/  IMAD.MOV.U32 R164, RZ, RZ, R166 ;  /* 0x000000ffffa47224 */ /* 0x004fe200078e00a6 */
[----:B------:R-:W-:Y:S01]  /*11640*/  STL.64 [R1+0x998], R152 ;  /* 0x0009989801007387 */ /* 0x000fe20000100a00 */
[----:B------:R-:W-:Y:S02]  /*11650*/  IMAD.MOV.U32 R177, RZ, RZ, R195 ;  /* 0x000000ffffb17224 */ /* 0x000fe400078e00c3 */
[----:B------:R-:W-:Y:S01]  /*11660*/  IMAD.MOV.U32 R202, RZ, RZ, R204 ;  /* 0x000000ffffca7224 */ /* 0x000fe200078e00cc */
[----:B-1----:R-:W2:Y:S01]  /*11670*/  LDL.LU.64 R4, [R1+0x2e0] ;  /* 0x0002e00001047983 */ /* 0x002ea20000300a00 */
[----:B------:R-:W-:Y:S02]  /*11680*/  IMAD.MOV.U32 R198, RZ, RZ, R206 ;  /* 0x000000ffffc67224 */ /* 0x000fe400078e00ce */
[----:B------:R-:W-:Y:S01]  /*11690*/  IMAD.MOV.U32 R176, RZ, RZ, R194 ;  /* 0x000000ffffb07224 */ /* 0x000fe200078e00c2 */
[----:B------:R-:W4:Y:S01]  /*116a0*/  LDL.LU.64 R240, [R1+0x2f0] ;  /* 0x0002f00001f07983 */ /* 0x000f220000300a00 */
[----:B---3--:R-:W-:-:S02]  /*116b0*/  IMAD.MOV.U32 R171, RZ, RZ, R175 ;  /* 0x000000ffffab7224 */ /* 0x008fc400078e00af */
[----:B------:R-:W-:Y:S01]  /*116c0*/  IMAD.MOV.U32 R165, RZ, RZ, R167 ;  /* 0x000000ffffa57224 */ /* 0x000fe200078e00a7 */
[----:B------:R-:W3:Y:S01]  /*116d0*/  LDL.LU.64 R2, [R1+0x2c8] ;  /* 0x0002c80001027983 */ /* 0x000ee20000300a00 */
[----:B------:R-:W-:Y:S02]  /*116e0*/  IMAD.MOV.U32 R195, RZ, RZ, R199 ;  /* 0x000000ffffc37224 */ /* 0x000fe400078e00c7 */
[----:B------:R-:W-:Y:S01]  /*116f0*/  IMAD.MOV.U32 R194, RZ, RZ, R212 ;  /* 0x000000ffffc27224 */ /* 0x000fe200078e00d4 */
[----:B------:R-:W3:Y:S01]  /*11700*/  LDL.LU.64 R186, [R1+0x2d0] ;  /* 0x0002d00001ba7983 */ /* 0x000ee20000300a00 */
[----:B------:R-:W-:Y:S02]  /*11710*/  IMAD.MOV.U32 R166, RZ, RZ, R172 ;  /* 0x000000ffffa67224 */ /* 0x000fe400078e00ac */
[----:B------:R-:W-:Y:S01]  /*11720*/  IMAD.MOV.U32 R175, RZ, RZ, R219 ;  /* 0x000000ffffaf7224 */ /* 0x000fe200078e00db */
[----:B------:R-:W3:Y:S01]  /*11730*/  LDL.LU.64 R184, [R1+0x2a8] ;  /* 0x0002a80001b87983 */ /* 0x000ee20000300a00 */
[----:B------:R-:W-:-:S02]  /*11740*/  IMAD.MOV.U32 R167, RZ, RZ, R173 ;  /* 0x000000ffffa77224 */ /* 0x000fc400078e00ad */
        /* <DEDUP_REMOVED lines=12> */
[----:B--2---:R-:W-:Y:S01]  /*11810*/  IMAD.MOV.U32 R204, RZ, RZ, R4 ;  /* 0x000000ffffcc7224 */ /* 0x004fe200078e0004 */
[----:B------:R-:W2:Y:S01]  /*11820*/  LDL.LU.64 R248, [R1+0x280] ;  /* 0x0002800001f87983 */ /* 0x000ea20000300a00 */
[----:B------:R-:W-:Y:S02]  /*11830*/  IMAD.MOV.U32 R203, RZ, RZ, R5 ;  /* 0x000000ffffcb7224 */ /* 0x000fe400078e0005 */
[----:B----4-:R-:W-:Y:S01]  /*11840*/  IMAD.MOV.U32 R206, RZ, RZ, R240 ;  /* 0x000000ffffce7224 */ /* 0x010fe200078e00f0 */
[----:B------:R-:W4:Y:S01]  /*11850*/  LDL.LU.64 R228, [R1+0x288] ;  /* 0x0002880001e47983 */ /* 0x000f220000300a00 */
[----:B------:R-:W-:-:S02]  /*11860*/  IMAD.MOV.U32 R205, RZ, RZ, R241 ;  /* 0x000000ffffcd7224 */ /* 0x000fc400078e00f1 */
[----:B---3--:R-:W-:Y:S01]  /*11870*/  IMAD.MOV.U32 R208, RZ, RZ, R2 ;  /* 0x000000ffffd07224 */ /* 0x008fe200078e0002 */
[----:B------:R-:W3:Y:S01]  /*11880*/  LDL.LU.64 R4, [R1+0x380] ;  /* 0x0003800001047983 */ /* 0x000ee20000300a00 */
[----:B------:R-:W-:Y:S02]  /*11890*/  IMAD.MOV.U32 R207, RZ, RZ, R3 ;  /* 0x000000ffffcf7224 */ /* 0x000fe400078e0003 */
[----:B------:R-:W-:Y:S01]  /*118a0*/  IMAD.MOV.U32 R212, RZ, RZ, R184 ;  /* 0x000000ffffd47224 */ /* 0x000fe200078e00b8 */
[----:B------:R-:W4:Y:S01]  /*118b0*/  LDL.LU.64 R240, [R1+0x388] ;  /* 0x0003880001f07983 */ /* 0x000f220000300a00 */
[----:B------:R-:W-:Y:S02]  /*118c0*/  IMAD.MOV.U32 R211, RZ, RZ, R185 ;  /* 0x000000ffffd37224 */ /* 0x000fe400078e00b9 */
[----:B------:R-:W-:Y:S01]  /*118d0*/  IMAD.MOV.U32 R210, RZ, RZ, R186 ;  /* 0x000000ffffd27224 */ /* 0x000fe200078e00ba */
[----:B------:R-:W4:Y:S01]  /*118e0*/  LDL.LU.64 R2, [R1+0x360] ;  /* 0x0003600001027983 */ /* 0x000f220000300a00 */
[----:B------:R-:W-:-:S02]  /*118f0*/  IMAD.MOV.U32 R209, RZ, RZ, R187 ;  /* 0x000000ffffd17224 */ /* 0x000fc400078e00bb */
[----:B------:R-:W-:Y:S01]  /*11900*/  IMAD.MOV.U32 R214, RZ, RZ, R216 ;  /* 0x000000ffffd67224 */ /* 0x000fe200078e00d8 */
[----:B------:R-:W4:Y:S01]  /*11910*/  LDL.LU.64 R184, [R1+0x368] ;  /* 0x0003680001b87983 */ /* 0x000f220000300a00 */
[----:B------:R-:W-:Y:S02]  /*11920*/  IMAD.MOV.U32 R215, RZ, RZ, R251 ;  /* 0x000000ffffd77224 */ /* 0x000fe400078e00fb */
[----:B------:R-:W-:Y:S01]  /*11930*/  IMAD.MOV.U32 R232, RZ, RZ, R236 ;  /* 0x000000ffffe87224 */ /* 0x000fe200078e00ec */
[----:B------:R-:W4:Y:S01]  /*11940*/  LDL.LU.64 R186, [R1+0x340] ;  /* 0x0003400001ba7983 */ /* 0x000f220000300a00 */
[----:B------:R-:W-:Y:S02]  /*11950*/  IMAD.MOV.U32 R216, RZ, RZ, R250 ;  /* 0x000000ffffd87224 */ /* 0x000fe400078e00fa */
[----:B------:R-:W-:Y:S02]  /*11960*/  IMAD.MOV.U32 R233, RZ, RZ, R243 ;  /* 0x000000ffffe97224 */ /* 0x000fe400078e00f3 */
[----:B------:R-:W-:-:S02]  /*11970*/  IMAD.MOV.U32 R174, RZ, RZ, R218 ;  /* 0x000000ffffae7224 */ /* 0x000fc400078e00da */
[----:B------:R-:W-:Y:S02]  /*11980*/  IMAD.MOV.U32 R183, RZ, RZ, R193 ;  /* 0x000000ffffb77224 */ /* 0x000fe400078e00c1 */
[----:B------:R-:W-:Y:S02]  /*11990*/  IMAD.MOV.U32 R193, RZ, RZ, R213 ;  /* 0x000000ffffc17224 */ /* 0x000fe400078e00d5 */
[----:B------:R-:W-:Y:S02]  /*119a0*/  IMAD.MOV.U32 R218, RZ, RZ, R220 ;  /* 0x000000ffffda7224 */ /* 0x000fe400078e00dc */
        /* <DEDUP_REMOVED lines=8> */
[----:B--2---:R-:W-:-:S02]  /*11a30*/  IMAD.MOV.U32 R224, RZ, RZ, R248 ;  /* 0x000000ffffe07224 */ /* 0x004fc400078e00f8 */
[----:B------:R-:W-:Y:S02]  /*11a40*/  IMAD.MOV.U32 R223, RZ, RZ, R249 ;  /* 0x000000ffffdf7224 */ /* 0x000fe400078e00f9 */
[----:B------:R-:W2:Y:S04]  /*11a50*/  LDL.LU.64 R248, [R1+0x350] ;  /* 0x0003500001f87983 */ /* 0x000ea80000300a00 */
[----:B------:R-:W2:Y:S04]  /*11a60*/  LDL.LU.64 R250, [R1+0x328] ;  /* 0x0003280001fa7983 */ /* 0x000ea80000300a00 */
[----:B------:R-:W2:Y:S04]  /*11a70*/  LDL.LU.64 R20, [R1+0x338] ;  /* 0x0003380001147983 */ /* 0x000ea80000300a00 */
[----:B------:R-:W2:Y:S04]  /*11a80*/  LDL.LU.64 R18, [R1+0x310] ;  /* 0x0003100001127983 */ /* 0x000ea80000300a00 */
[----:B------:R-:W2:Y:S04]  /*11a90*/  LDL.LU.64 R10, [R1+0x318] ;  /* 0x00031800010a7983 */ /* 0x000ea80000300a00 */
[----:B------:R-:W2:Y:S04]  /*11aa0*/  LDL.LU.64 R8, [R1+0x2f8] ;  /* 0x0002f80001087983 */ /* 0x000ea80000300a00 */
[----:B------:R-:W2:Y:S04]  /*11ab0*/  LDL.LU.64 R16, [R1+0x300] ;  /* 0x0003000001107983 */ /* 0x000ea80000300a00 */
[----:B------:R-:W2:Y:S04]  /*11ac0*/  LDL.LU.64 R14, [R1+0x2d8] ;  /* 0x0002d800010e7983 */ /* 0x000ea80000300a00 */
[----:B------:R-:W2:Y:S01]  /*11ad0*/  LDL.LU.64 R6, [R1+0x2e8] ;  /* 0x0002e80001067983 */ /* 0x000ea20000300a00 */
[----:B---3--:R-:W-:-:S02]  /*11ae0*/  IMAD.MOV.U32 R236, RZ, RZ, R4 ;  /* 0x000000ffffec7224 */ /* 0x008fc400078e0004 */
[----:B------:R-:W-:Y:S02]  /*11af0*/  IMAD.MOV.U32 R235, RZ, RZ, R5 ;  /* 0x000000ffffeb7224 */ /* 0x000fe400078e0005 */
[----:B------:R-:W3:Y:S01]  /*11b00*/  LDL.LU.64 R4, [R1+0x2b8] ;  /* 0x0002b80001047983 */ /* 0x000ee20000300a00 */
[----:B----4-:R-:W-:Y:S02]  /*11b10*/  IMAD.MOV.U32 R243, RZ, RZ, R184 ;  /* 0x000000fffff37224 */ /* 0x010fe400078e00b8 */
[----:B------:R-:W-:Y:S02]  /*11b20*/  IMAD.MOV.U32 R242, RZ, RZ, R185 ;  /* 0x000000fffff27224 */ /* 0x000fe400078e00b9 */
[----:B------:R-:W4:Y:S01]  /*11b30*/  LDL.LU.64 R184, [R1+0x2c0] ;  /* 0x0002c00001b87983 */ /* 0x000f220000300a00 */
[----:B------:R-:W-:Y:S02]  /*11b40*/  IMAD.MOV.U32 R226, RZ, RZ, R228 ;  /* 0x000000ffffe27224 */ /* 0x000fe400078e00e4 */
[----:B------:R-:W-:-:S02]  /*11b50*/  IMAD.MOV.U32 R228, RZ, RZ, R244 ;  /* 0x000000ffffe47224 */ /* 0x000fc400078e00f4 */
[----:B------:R-:W-:Y:S02]  /*11b60*/  IMAD.MOV.U32 R245, RZ, RZ, R186 ;  /* 0x000000fffff57224 */ /* 0x000fe400078e00ba */
[----:B------:R-:W-:Y:S02]  /*11b70*/  IMAD.MOV.U32 R244, RZ, RZ, R187 ;  /* 0x000000fffff47224 */ /* 0x000fe400078e00bb */
[----:B------:R-:W4:Y:S04]  /*11b80*/  LDL.LU.64 R186, [R1+0x258] ;  /* 0x0002580001ba7983 */ /* 0x000f280000300a00 */
[----:B------:R-:W4:Y:S01]  /*11b90*/  LDL.LU.64 R12, [R1+0x58] ;  /* 0x00005800010c7983 */ /* 0x000f220000300a00 */
[----:B------:R-:W-:Y:S02]  /*11ba0*/  IMAD.MOV.U32 R231, RZ, RZ, R237 ;  /* 0x000000ffffe77224 */ /* 0x000fe400078e00ed */
[----:B------:R-:W-:-:S02]  /*11bb0*/  IMAD.MOV.U32 R238, RZ, RZ, R240 ;  /* 0x000000ffffee7224 */ /* 0x000fc400078e00f0 */
[----:B------:R-:W-:Y:S02]  /*11bc0*/  IMAD.MOV.U32 R237, RZ, RZ, R241 ;  /* 0x000000ffffed7224 */ /* 0x000fe400078e00f1 */
[----:B------:R-:W-:Y:S02]  /*11bd0*/  IMAD.MOV.U32 R241, RZ, RZ, R2 ;  /* 0x000000fffff17224 */ /* 0x000fe400078e0002 */
[----:B------:R-:W-:Y:S02]  /*11be0*/  IMAD.MOV.U32 R240, RZ, RZ, R3 ;  /* 0x000000fffff07224 */ /* 0x000fe400078e0003 */
[----:B------:R-:W4:Y:S04]  /*11bf0*/  LDL.LU.64 R2, [R1+0x50] ;  /* 0x0000500001027983 */ /* 0x000f280000300a00 */
[----:B--2---:R1:W-:Y:S04]  /*11c00*/  STL [R1], R18 ;  /* 0x0000001201007387 */ /* 0x0043e80000100800 */
[----:B------:R2:W-:Y:S01]  /*11c10*/  STL [R1+0x8], R10 ;  /* 0x0000080a01007387 */ /* 0x0005e20000100800 */
[----:B-1----:R-:W-:-:S03]  /*11c20*/  IMAD.MOV.U32 R18, RZ, RZ, R11 ;  /* 0x000000ffff127224 */ /* 0x002fc600078e000b */
[----:B--2---:R-:W2:Y:S04]  /*11c30*/  LDL.LU.64 R10, [R1+0x238] ;  /* 0x00023800010a7983 */ /* 0x004ea80000300a00 */
[----:B------:R1:W-:Y:S04]  /*11c40*/  STL [R1+0x4], R18 ;  /* 0x0000041201007387 */ /* 0x0003e80000100800 */
[----:B------:R3:W-:Y:S01]  /*11c50*/  STL [R1+0x10], R8 ;  /* 0x0000100801007387 */ /* 0x0007e20000100800 */
[----:B-1----:R-:W-:-:S03]  /*11c60*/  IMAD.MOV.U32 R18, RZ, RZ, R9 ;  /* 0x000000ffff127224 */ /* 0x002fc600078e0009 */
[----:B---3--:R-:W3:Y:S01]  /*11c70*/  LDL.LU.64 R8, [R1+0x198] ;  /* 0x0001980001087983 */ /* 0x008ee20000300a00 */
[----:B------:R-:W-:-:S03]  /*11c80*/  IMAD.MOV.U32 R252, RZ, RZ, R19 ;  /* 0x000000fffffc7224 */ /* 0x000fc600078e0013 */
[----:B------:R1:W-:Y:S04]  /*11c90*/  STL [R1+0xc], R18 ;  /* 0x00000c1201007387 */ /* 0x0003e80000100800 */
[----:B------:R1:W-:Y:S04]  /*11ca0*/  STL [R1+0x18], R16 ;  /* 0x0000181001007387 */ /* 0x0003e80000100800 */
[----:B-1----:R-:W3:Y:S01]  /*11cb0*/  LDL.LU.64 R18, [R1+0x70] ;  /* 0x0000700001127983 */ /* 0x002ee20000300a00 */
[----:B------:R-:W-:-:S05]  /*11cc0*/  IMAD.MOV.U32 R16, RZ, RZ, R17 ;  /* 0x000000ffff107224 */ /* 0x000fca00078e0011 */
[----:B------:R1:W-:Y:S04]  /*11cd0*/  STL [R1+0x14], R16 ;  /* 0x0000141001007387 */ /* 0x0003e80000100800 */
[----:B------:R4:W-:Y:S04]  /*11ce0*/  STL [R1+0x20], R14 ;  /* 0x0000200e01007387 */ /* 0x0009e80000100800 */
[----:B-1----:R-:W3:Y:S01]  /*11cf0*/  LDL.LU.64 R16, [R1+0x78] ;  /* 0x0000780001107983 */ /* 0x002ee20000300a00 */
[----:B----4-:R-:W-:-:S05]  /*11d00*/  IMAD.MOV.U32 R14, RZ, RZ, R15 ;  /* 0x000000ffff0e7224 */ /* 0x010fca00078e000f */
[----:B------:R1:W-:Y:S04]  /*11d10*/  STL [R1+0x1c], R14 ;  /* 0x00001c0e01007387 */ /* 0x0003e80000100800 */
[----:B------:R4:W-:Y:S01]  /*11d20*/  STL [R1+0x28], R6 ;  /* 0x0000280601007387 */ /* 0x0009e20000100800 */
[----:B-1----:R-:W-:-:S03]  /*11d30*/  IMAD.MOV.U32 R14, RZ, RZ, R7 ;  /* 0x000000ffff0e7224 */ /* 0x002fc600078e0007 */
[----:B----4-:R-:W4:Y:S04]  /*11d40*/  LDL.LU.64 R6, [R1+0x308] ;  /* 0x0003080001067983 */ /* 0x010f280000300a00 */
[----:B------:R1:W-:Y:S04]  /*11d50*/  STL [R1+0x24], R14 ;  /* 0x0000240e01007387 */ /* 0x0003e80000100800 */
[----:B------:R1:W-:Y:S02]  /*11d60*/  STL [R1+0x30], R4 ;  /* 0x0000300401007387 */ /* 0x0003e40000100800 */
[----:B-1----:R-:W-:-:S02]  /*11d70*/  IMAD.MOV.U32 R14, RZ, RZ, R5 ;  /* 0x000000ffff0e7224 */ /* 0x002fc400078e0005 */
[----:B------:R-:W4:Y:S04]  /*11d80*/  LDL.LU.64 R4, [R1+0x1b8] ;  /* 0x0001b80001047983 */ /* 0x000f280000300a00 */
        /* <DEDUP_REMOVED lines=9> */
[----:B------:R1:W-:Y:S04]  /*11e20*/  STL [R1+0x48], R12 ;  /* 0x0000480c01007387 */ /* 0x0003e80000100800 */
[----:B-1----:R-:W4:Y:S01]  /*11e30*/  LDL.LU.64 R14, [R1+0x330] ;  /* 0x00033000010e7983 */ /* 0x002f220000300a00 */
[----:B------:R-:W-:-:S05]  /*11e40*/  IMAD.MOV.U32 R12, RZ, RZ, R13 ;  /* 0x000000ffff0c7224 */ /* 0x000fca00078e000d */
[----:B------:R1:W-:Y:S04]  /*11e50*/  STL [R1+0x44], R12 ;  /* 0x0000440c01007387 */ /* 0x0003e80000100800 */
[----:B------:R1:W-:Y:S02]  /*11e60*/  STL [R1+0x50], R2 ;  /* 0x0000500201007387 */ /* 0x0003e40000100800 */
[----:B-1----:R-:W-:Y:S02]  /*11e70*/  IMAD.MOV.U32 R12, RZ, RZ, R3 ;  /* 0x000000ffff0c7224 */ /* 0x002fe400078e0003 */
[----:B------:R-:W4:Y:S04]  /*11e80*/  LDL.LU.64 R2, [R1+0x1d8] ;  /* 0x0001d80001027983 */ /* 0x000f280000300a00 */
[----:B------:R1:W-:Y:S01]  /*11e90*/  STL [R1+0x4c], R12 ;  /* 0x00004c0c01007387 */ /* 0x0003e20000100800 */
[----:B------:R-:W-:-:S03]  /*11ea0*/  IMAD.MOV.U32 R225, RZ, RZ, R229 ;  /* 0x000000ffffe17224 */ /* 0x000fc600078e00e5 */
[----:B------:R-:W-:Y:S01]  /*11eb0*/  STL [R1+0x58], R190 ;  /* 0x000058be01007387 */ /* 0x000fe20000100800 */
[----:B------:R-:W-:-:S03]  /*11ec0*/  IMAD.MOV.U32 R229, RZ, RZ, R247 ;  /* 0x000000ffffe57224 */ /* 0x000fc600078e00f7 */
[----:B------:R-:W-:Y:S01]  /*11ed0*/  STL [R1+0x54], R191 ;  /* 0x000054bf01007387 */ /* 0x000fe20000100800 */
[----:B------:R-:W-:-:S03]  /*11ee0*/  IMAD.MOV.U32 R247, RZ, RZ, R248 ;  /* 0x000000fffff77224 */ /* 0x000fc600078e00f8 */
[----:B-1----:R-:W4:Y:S01]  /*11ef0*/  LDL.LU.64 R12, [R1+0xb0] ;  /* 0x0000b000010c7983 */ /* 0x002f220000300a00 */
[----:B------:R-:W-:Y:S02]  /*11f00*/  IMAD.MOV.U32 R248, RZ, RZ, R251 ;  /* 0x000000fffff87224 */ /* 0x000fe400078e00fb */
[----:B------:R-:W-:Y:S01]  /*11f10*/  IMAD.MOV.U32 R251, RZ, RZ, R20 ;  /* 0x000000fffffb7224 */ /* 0x000fe200078e0014 */
[----:B--2---:R1:W-:Y:S01]  /*11f20*/  STL [R1+0x60], R10 ;  /* 0x0000600a01007387 */ /* 0x0043e20000100800 */
[----:B------:R-:W-:-:S03]  /*11f30*/  IMAD.MOV.U32 R20, RZ, RZ, R11 ;  /* 0x000000ffff147224 */ /* 0x000fc600078e000b */
[----:B-1----:R-:W2:Y:S04]  /*11f40*/  LDL.LU.64 R10, [R1+0xb8] ;  /* 0x0000b800010a7983 */ /* 0x002ea80000300a00 */
[----:B------:R1:W-:Y:S04]  /*11f50*/  STL [R1+0x5c], R20 ;  /* 0x00005c1401007387 */ /* 0x0003e80000100800 */
[----:B---3--:R3:W-:Y:S01]  /*11f60*/  STL [R1+0x68], R8 ;  /* 0x0000680801007387 */ /* 0x0087e20000100800 */
[----:B-1----:R-:W-:-:S03]  /*11f70*/  IMAD.MOV.U32 R20, RZ, RZ, R9 ;  /* 0x000000ffff147224 */ /* 0x002fc600078e0009 */
[----:B---3--:R-:W3:Y:S04]  /*11f80*/  LDL.LU.64 R8, [R1+0x358] ;  /* 0x0003580001087983 */ /* 0x008ee80000300a00 */
[----:B------:R1:W-:Y:S04]  /*11f90*/  STL [R1+0x64], R20 ;  /* 0x0000641401007387 */ /* 0x0003e80000100800 */
[----:B------:R1:W-:Y:S02]  /*11fa0*/  STL [R1+0x70], R18 ;  /* 0x0000701201007387 */ /* 0x0003e40000100800 */
[----:B-1----:R-:W-:-:S02]  /*11fb0*/  IMAD.MOV.U32 R20, RZ, RZ, R19 ;  /* 0x000000ffff147224 */ /* 0x002fc400078e0013 */
[----:B------:R-:W3:Y:S04]  /*11fc0*/  LDL.LU.64 R18, [R1+0x1d0] ;  /* 0x0001d00001127983 */ /* 0x000ee80000300a00 */
[----:B------:R1:W-:Y:S04]  /*11fd0*/  STL [R1+0x6c], R20 ;  /* 0x00006c1401007387 */ /* 0x0003e80000100800 */
[----:B------:R1:W-:Y:S02]  /*11fe0*/  STL [R1+0x78], R16 ;  /* 0x0000781001007387 */ /* 0x0003e40000100800 */
[----:B-1----:R-:W-:-:S02]  /*11ff0*/  IMAD.MOV.U32 R20, RZ, RZ, R17 ;  /* 0x000000ffff147224 */ /* 0x002fc400078e0011 */
[----:B------:R-:W3:Y:S04]  /*12000*/  LDL.LU.64 R16, [R1+0xd0] ;  /* 0x0000d00001107983 */ /* 0x000ee80000300a00 */
[----:B------:R1:W-:Y:S04]  /*12010*/  STL [R1+0x74], R20 ;  /* 0x0000741401007387 */ /* 0x0003e80000100800 */
[----:B----4-:R4:W-:Y:S01]  /*12020*/  STL [R1+0x80], R6 ;  /* 0x0000800601007387 */ /* 0x0109e20000100800 */
        /* <DEDUP_REMOVED lines=27> */
[----:B--2---:R2:W-:Y:S01]  /*121e0*/  STL [R1+0xb8], R10 ;  /* 0x0000b80a01007387 */ /* 0x0045e20000100800 */
[----:B-1----:R-:W-:-:S03]  /*121f0*/  IMAD.MOV.U32 R20, RZ, RZ, R11 ;  /* 0x000000ffff147224 */ /* 0x002fc600078e000b */
[----:B--2---:R-:W2:Y:S04]  /*12200*/  LDL.LU.64 R10, [R1+0x110] ;  /* 0x00011000010a7983 */ /* 0x004ea80000300a00 */
        /* <DEDUP_REMOVED lines=172> */
[----:B------:R1:W-:Y:S01]  /*12cd0*/  STL [R1+0x20c], R20 ;  /* 0x00020c1401007387 */ /* 0x0003e20000100800 */
[----:B------:R-:W-:Y:S02]  /*12ce0*/  IMAD.MOV.U32 R230, RZ, RZ, R246 ;  /* 0x000000ffffe67224 */ /* 0x000fe400078e00f6 */
[----:B------:R-:W-:Y:S02]  /*12cf0*/  IMAD.MOV.U32 R246, RZ, RZ, R249 ;  /* 0x000000fffff67224 */ /* 0x000fe400078e00f9 */
[----:B------:R-:W-:Y:S02]  /*12d00*/  IMAD.MOV.U32 R249, RZ, RZ, R250 ;  /* 0x000000fffff97224 */ /* 0x000fe400078e00fa */
[----:B------:R-:W-:Y:S01]  /*12d10*/  IMAD.MOV.U32 R250, RZ, RZ, R21 ;  /* 0x000000fffffa7224 */ /* 0x000fe200078e0015 */
        /* <DEDUP_REMOVED lines=12> */
[----:B------:R1:W-:Y:S04]  /*12de0*/  STL [R1+0x230], R16 ;  /* 0x0002301001007387 */ /* 0x0003e80000100800 */
[----:B-1----:R-:W3:Y:S01]  /*12df0*/  LDL.LU.64 R20, [R1+0x4a0] ;  /* 0x0004a00001147983 */ /* 0x002ee20000300a00 */
[----:B------:R-:W-:-:S05]  /*12e00*/  IMAD.MOV.U32 R16, RZ, RZ, R17 ;  /* 0x000000ffff107224 */ /* 0x000fca00078e0011 */
        /* <DEDUP_REMOVED lines=24> */
[----:B------:R1:W-:Y:S04]  /*12f90*/  STL [R1+0x25c], R14 ;  /* 0x00025c0e01007387 */ /* 0x0003e80000100800 */
[----:B------:R1:W-:Y:S04]  /*12fa0*/  STL [R1+0x268], R12 ;  /* 0x0002680c01007387 */ /* 0x0003e80000100800 */
[----:B-1----:R-:W4:Y:S01]  /*12fb0*/  LDL.LU.64 R14, [R1+0x560] ;  /* 0x00056000010e7983 */ /* 0x002f220000300a00 */
[----:B------:R-:W-:-:S03]  /*12fc0*/  IMAD.MOV.U32 R12, RZ, RZ, R13 ;  /* 0x000000ffff0c7224 */ /* 0x000fc600078e000d */
[----:B--2---:R1:W-:Y:S04]  /*12fd0*/  STL [R1+0x270], R10 ;  /* 0x0002700a01007387 */ /* 0x0043e80000100800 */
[----:B------:R2:W-:Y:S01]  /*12fe0*/  STL [R1+0x264], R12 ;  /* 0x0002640c01007387 */ /* 0x0005e20000100800 */
[----:B-1----:R-:W-:-:S03]  /*12ff0*/  IMAD.MOV.U32 R10, RZ, RZ, R11 ;  /* 0x000000ffff0a7224 */ /* 0x002fc600078e000b */
[----:B--2---:R-:W2:Y:S04]  /*13000*/  LDL.LU.64 R12, [R1+0x4e0] ;  /* 0x0004e000010c7983 */ /* 0x004ea80000300a00 */
[----:B---3--:R1:W-:Y:S04]  /*13010*/  STL [R1+0x278], R8 ;  /* 0x0002780801007387 */ /* 0x0083e80000100800 */
[----:B------:R3:W-:Y:S01]  /*13020*/  STL [R1+0x26c], R10 ;  /* 0x00026c0a01007387 */ /* 0x0007e20000100800 */
[----:B-1----:R-:W-:-:S03]  /*13030*/  IMAD.MOV.U32 R8, RZ, RZ, R9 ;  /* 0x000000ffff087224 */ /* 0x002fc600078e0009 */
[----:B---3--:R-:W3:Y:S04]  /*13040*/  LDL.LU.64 R10, [R1+0x458] ;  /* 0x00045800010a7983 */ /* 0x008ee80000300a00 */
[----:B------:R1:W-:Y:S04]  /*13050*/  STL [R1+0x280], R18 ;  /* 0x0002801201007387 */ /* 0x0003e80000100800 */
[----:B------:R1:W-:Y:S02]  /*13060*/  STL [R1+0x274], R8 ;  /* 0x0002740801007387 */ /* 0x0003e40000100800 */
[----:B-1----:R-:W-:-:S02]  /*13070*/  IMAD.MOV.U32 R18, RZ, RZ, R19 ;  /* 0x000000ffff127224 */ /* 0x002fc400078e0013 */
[----:B------:R-:W3:Y:S04]  /*13080*/  LDL.LU.64 R8, [R1+0x3b0] ;  /* 0x0003b00001087983 */ /* 0x000ee80000300a00 */
[----:B------:R-:W-:Y:S04]  /*13090*/  STL [R1+0x288], R20 ;  /* 0x0002881401007387 */ /* 0x000fe80000100800 */
[----:B------:R1:W-:Y:S04]  /*130a0*/  STL [R1+0x27c], R18 ;  /* 0x00027c1201007387 */ /* 0x0003e80000100800 */
[----:B-1----:R-:W3:Y:S01]  /*130b0*/  LDL.LU.64 R18, [R1+0x578] ;  /* 0x0005780001127983 */ /* 0x002ee20000300a00 */
[----:B------:R-:W-:-:S03]  /*130c0*/  IMAD.MOV.U32 R20, RZ, RZ, R21 ;  /* 0x000000ffff147224 */ /* 0x000fc600078e0015 */
[----:B----4-:R-:W-:Y:S04]  /*130d0*/  STL [R1+0x290], R6 ;  /* 0x0002900601007387 */ /* 0x010fe80000100800 */
[----:B------:R1:W-:Y:S02]  /*130e0*/  STL [R1+0x284], R20 ;  /* 0x0002841401007387 */ /* 0x0003e40000100800 */
[----:B-1----:R-:W-:Y:S02]  /*130f0*/  IMAD.MOV.U32 R20, RZ, RZ, R7 ;  /* 0x000000ffff147224 */ /* 0x002fe400078e0007 */
        /* <DEDUP_REMOVED lines=17> */
[----:B------:R-:W-:Y:S04]  /*13210*/  STL [R1+0x2ac], R20 ;  /* 0x0002ac1401007387 */ /* 0x000fe80000100800 */
[----:B------:R1:W-:Y:S02]  /*13220*/  STL [R1+0x2b8], R2 ;  /* 0x0002b80201007387 */ /* 0x0003e40000100800 */
[----:B-1----:R-:W-:-:S02]  /*13230*/  IMAD.MOV.U32 R2, RZ, RZ, R3 ;  /* 0x000000ffff027224 */ /* 0x002fc400078e0003 */
[----:B------:R1:W-:Y:S04]  /*13240*/  STL [R1+0x2c0], R14 ;  /* 0x0002c00e01007387 */ /* 0x0003e80000100800 */
[----:B------:R1:W-:Y:S02]  /*13250*/  STL [R1+0x2b4], R2 ;  /* 0x0002b40201007387 */ /* 0x0003e40000100800 */
[----:B-1----:R-:W-:Y:S02]  /*13260*/  IMAD.MOV.U32 R14, RZ, RZ, R15 ;  /* 0x000000ffff0e7224 */ /* 0x002fe400078e000f */
[----:B------:R-:W4:Y:S04]  /*13270*/  LDL.LU.64 R2, [R1+0x498] ;  /* 0x0004980001027983 */ /* 0x000f280000300a00 */
        /* <DEDUP_REMOVED lines=14> */
[----:B-1----:R-:W3:Y:S04]  /*13360*/  LDL.LU.64 R8, [R1+0x4b8] ;  /* 0x0004b80001087983 */ /* 0x002ee80000300a00 */
[----:B------:R-:W3:Y:S01]  /*13370*/  LDL.LU.64 R20, [R1+0x410] ;  /* 0x0004100001147983 */ /* 0x000ee20000300a00 */
        /* <DEDUP_REMOVED lines=10> */
[----:B------:R1:W-:Y:S01]  /*13420*/  STL [R1+0x2f8], R184 ;  /* 0x0002f8b801007387 */ /* 0x0003e20000100800 */
[----:B------:R-:W-:-:S03]  /*13430*/  IMAD.MOV.U32 R22, RZ, RZ, R185 ;  /* 0x000000ffff167224 */ /* 0x000fc600078e00b9 */
[----:B-1----:R-:W4:Y:S04]  /*13440*/  LDL.LU.64 R18, [R1+0x4d8] ;  /* 0x0004d80001127983 */ /* 0x002f280000300a00 */
[----:B------:R-:W-:Y:S04]  /*13450*/  STL [R1+0x300], R186 ;  /* 0x000300ba01007387 */ /* 0x000fe80000100800 */
[----:B------:R1:W-:Y:S04]  /*13460*/  STL [R1+0x2f4], R22 ;  /* 0x0002f41601007387 */ /* 0x0003e80000100800 */
[----:B------:R-:W4:Y:S01]  /*13470*/  LDL.LU.64 R184, [R1+0x430] ;  /* 0x0004300001b87983 */ /* 0x000f220000300a00 */
[----:B-1----:R-:W-:-:S03]  /*13480*/  IMAD.MOV.U32 R22, RZ, RZ, R187 ;  /* 0x000000ffff167224 */ /* 0x002fc600078e00bb */
[----:B------:R-:W-:Y:S04]  /*13490*/  STL [R1+0x308], R16 ;  /* 0x0003081001007387 */ /* 0x000fe80000100800 */
[----:B------:R1:W-:Y:S04]  /*134a0*/  STL [R1+0x2fc], R22 ;  /* 0x0002fc1601007387 */ /* 0x0003e80000100800 */
[----:B------:R-:W4:Y:S01]  /*134b0*/  LDL.LU.64 R186, [R1+0x5c8] ;  /* 0x0005c80001ba7983 */ /* 0x000f220000300a00 */
[----:B-1----:R-:W-:-:S03]  /*134c0*/  IMAD.MOV.U32 R22, RZ, RZ, R17 ;  /* 0x000000ffff167224 */ /* 0x002fc600078e0011 */
        /* <DEDUP_REMOVED lines=19> */
[----:B------:R1:W-:Y:S02]  /*13600*/  STL [R1+0x338], R20 ;  /* 0x0003381401007387 */ /* 0x0003e40000100800 */
[----:B-1----:R-:W-:-:S05]  /*13610*/  IMAD.MOV.U32 R8, RZ, RZ, R9 ;  /* 0x000000ffff087224 */ /* 0x002fca00078e0009 */
[----:B------:R1:W-:Y:S01]  /*13620*/  STL [R1+0x32c], R8 ;  /* 0x00032c0801007387 */ /* 0x0003e20000100800 */
[----:B------:R-:W-:-:S03]  /*13630*/  IMAD.MOV.U32 R20, RZ, RZ, R21 ;  /* 0x000000ffff147224 */ /* 0x000fc600078e0015 */
[----:B-1----:R-:W3:Y:S04]  /*13640*/  LDL.LU.64 R8, [R1+0x518] ;  /* 0x0005180001087983 */ /* 0x002ee80000300a00 */
[----:B----4-:R-:W-:Y:S04]  /*13650*/  STL [R1+0x340], R6 ;  /* 0x0003400601007387 */ /* 0x010fe80000100800 */
[----:B------:R1:W-:Y:S02]  /*13660*/  STL [R1+0x334], R20 ;  /* 0x0003341401007387 */ /* 0x0003e40000100800 */
[----:B-1----:R-:W-:-:S02]  /*13670*/  IMAD.MOV.U32 R20, RZ, RZ, R7 ;  /* 0x000000ffff147224 */ /* 0x002fc400078e0007 */
[----:B------:R-:W4:Y:S04]  /*13680*/  LDL.LU.64 R6, [R1+0x488] ;  /* 0x0004880001067983 */ /* 0x000f280000300a00 */
[----:B------:R-:W-:Y:S04]  /*13690*/  STL [R1+0x33c], R20 ;  /* 0x00033c1401007387 */ /* 0x000fe80000100800 */
[----:B------:R1:W-:Y:S04]  /*136a0*/  STL [R1+0x348], R4 ;  /* 0x0003480401007387 */ /* 0x0003e80000100800 */
[----:B------:R1:W-:Y:S02]  /*136b0*/  STL [R1+0x350], R18 ;  /* 0x0003501201007387 */ /* 0x0003e40000100800 */
[----:B-1----:R-:W-:-:S05]  /*136c0*/  IMAD.MOV.U32 R4, RZ, RZ, R5 ;  /* 0x000000ffff047224 */ /* 0x002fca00078e0005 */
[----:B------:R1:W-:Y:S01]  /*136d0*/  STL [R1+0x344], R4 ;  /* 0x0003440401007387 */ /* 0x0003e20000100800 */
[----:B------:R-:W-:-:S03]  /*136e0*/  IMAD.MOV.U32 R18, RZ, RZ, R19 ;  /* 0x000000ffff127224 */ /* 0x000fc600078e0013 */
[----:B-1----:R-:W4:Y:S04]  /*136f0*/  LDL.LU.64 R4, [R1+0x5e8] ;  /* 0x0005e80001047983 */ /* 0x002f280000300a00 */
[----:B------:R-:W-:Y:S04]  /*13700*/  STL [R1+0x358], R184 ;  /* 0x000358b801007387 */ /* 0x000fe80000100800 */
[----:B------:R1:W-:Y:S02]  /*13710*/  STL [R1+0x34c], R18 ;  /* 0x00034c1201007387 */ /* 0x0003e40000100800 */
[----:B-1----:R-:W-:-:S02]  /*13720*/  IMAD.MOV.U32 R18, RZ, RZ, R185 ;  /* 0x000000ffff127224 */ /* 0x002fc400078e00b9 */
[----:B------:R-:W4:Y:S04]  /*13730*/  LDL.LU.64 R184, [R1+0x5a0] ;  /* 0x0005a00001b87983 */ /* 0x000f280000300a00 */
[----:B------:R1:W-:Y:S04]  /*13740*/  STL [R1+0x354], R18 ;  /* 0x0003541201007387 */ /* 0x0003e80000100800 */
[----:B------:R1:W-:Y:S02]  /*13750*/  STL [R1+0x360], R186 ;  /* 0x000360ba01007387 */ /* 0x0003e40000100800 */
[----:B-1----:R-:W-:-:S02]  /*13760*/  IMAD.MOV.U32 R18, RZ, RZ, R187 ;  /* 0x000000ffff127224 */ /* 0x002fc400078e00bb */
[----:B------:R1:W-:Y:S04]  /*13770*/  STL [R1+0x368], R16 ;  /* 0x0003681001007387 */ /* 0x0003e80000100800 */
[----:B------:R-:W-:Y:S04]  /*13780*/  STL [R1+0x35c], R18 ;  /* 0x00035c1201007387 */ /* 0x000fe80000100800 */
[----:B------:R-:W4:Y:S01]  /*13790*/  LDL.LU.64 R186, [R1+0x538] ;  /* 0x0005380001ba7983 */ /* 0x000f220000300a00 */
[----:B-1----:R-:W-:-:S03]  /*137a0*/  IMAD.MOV.U32 R16, RZ, RZ, R17 ;  /* 0x000000ffff107224 */ /* 0x002fc600078e0011 */
[----:B------:R-:W-:Y:S04]  /*137b0*/  STL [R1+0x370], R2 ;  /* 0x0003700201007387 */ /* 0x000fe80000100800 */
[----:B------:R1:W-:Y:S02]  /*137c0*/  STL [R1+0x364], R16 ;  /* 0x0003641001007387 */ /* 0x0003e40000100800 */
[----:B-1----:R-:W-:Y:S02]  /*137d0*/  IMAD.MOV.U32 R16, RZ, RZ, R3 ;  /* 0x000000ffff107224 */ /* 0x002fe400078e0003 */
[----:B------:R-:W4:Y:S04]  /*137e0*/  LDL.LU.64 R2, [R1+0x4a8] ;  /* 0x0004a80001027983 */ /* 0x000f280000300a00 */
[----:B------:R-:W-:Y:S01]  /*137f0*/  STL [R1+0x36c], R16 ;  /* 0x00036c1001007387 */ /* 0x000fe20000100800 */
[----:B------:R-:W-:-:S02]  /*13800*/  IMAD.MOV.U32 R182, RZ, RZ, R192 ;  /* 0x000000ffffb67224 */ /* 0x000fc400078e00c0 */
[----:B------:R-:W-:Y:S01]  /*13810*/  IMAD.MOV.U32 R192, RZ, RZ, R188 ;  /* 0x000000ffffc07224 */ /* 0x000fe200078e00bc */
[----:B--2---:R1:W-:Y:S04]  /*13820*/  STL [R1+0x378], R14 ;  /* 0x0003780e01007387 */ /* 0x0043e80000100800 */
[----:B------:R-:W2:Y:S01]  /*13830*/  LDL.LU.64 R190, [R1+0x5f0] ;  /* 0x0005f00001be7983 */ /* 0x000ea20000300a00 */
[----:B-1----:R-:W-:-:S05]  /*13840*/  IMAD.MOV.U32 R14, RZ, RZ, R15 ;  /* 0x000000ffff0e7224 */ /* 0x002fca00078e000f */
[----:B------:R-:W-:Y:S04]  /*13850*/  STL [R1+0x374], R14 ;  /* 0x0003740e01007387 */ /* 0x000fe80000100800 */
[----:B---3--:R1:W-:Y:S04]  /*13860*/  STL [R1+0x380], R12 ;  /* 0x0003800c01007387 */ /* 0x0083e80000100800 */
[----:B------:R-:W3:Y:S01]  /*13870*/  LDL.LU.64 R152, [R1+0x5b0] ;  /* 0x0005b00001987983 */ /* 0x000ee20000300a00 */
[----:B-1----:R-:W-:-:S05]  /*13880*/  IMAD.MOV.U32 R12, RZ, RZ, R13 ;  /* 0x000000ffff0c7224 */ /* 0x002fca00078e000d */
[----:B------:R-:W-:Y:S04]  /*13890*/  STL [R1+0x37c], R12 ;  /* 0x00037c0c01007387 */ /* 0x000fe80000100800 */
[----:B------:R1:W-:Y:S04]  /*138a0*/  STL [R1+0x388], R10 ;  /* 0x0003880a01007387 */ /* 0x0003e80000100800 */
[----:B------:R-:W3:Y:S04]  /*138b0*/  LDL.LU.64 R22, [R1+0x550] ;  /* 0x0005500001167983 */ /* 0x000ee80000300a00 */
        /* <DEDUP_REMOVED lines=8> */
[----:B----4-:R1:W-:Y:S04]  /*13940*/  STL [R1+0x398], R6 ;  /* 0x0003980601007387 */ /* 0x0103e80000100800 */
[----:B------:R-:W4:Y:S04]  /*13950*/  LDL.LU.64 R14, [R1+0x568] ;  /* 0x00056800010e7983 */ /* 0x000f280000300a00 */
[----:B------:R-:W4:Y:S01]  /*13960*/  LDL.LU.64 R12, [R1+0x4e8] ;  /* 0x0004e800010c7983 */ /* 0x000f220000300a00 */
[----:B-1----:R-:W-:-:S05]  /*13970*/  IMAD.MOV.U32 R6, RZ, RZ, R7 ;  /* 0x000000ffff067224 */ /* 0x002fca00078e0007 */
[----:B------:R-:W-:Y:S04]  /*13980*/  STL [R1+0x394], R6 ;  /* 0x0003940601007387 */ /* 0x000fe80000100800 */
[----:B------:R1:W-:Y:S04]  /*13990*/  STL [R1+0x3a0], R4 ;  /* 0x0003a00401007387 */ /* 0x0003e80000100800 */
[----:B------:R-:W4:Y:S04]  /*139a0*/  LDL.LU.64 R10, [R1+0x600] ;  /* 0x00060000010a7983 */ /* 0x000f280000300a00 */
[----:B------:R-:W4:Y:S01]  /*139b0*/  LDL.LU.64 R8, [R1+0x5d0] ;  /* 0x0005d00001087983 */ /* 0x000f220000300a00 */
[----:B-1----:R-:W-:-:S05]  /*139c0*/  IMAD.MOV.U32 R4, RZ, RZ, R5 ;  /* 0x000000ffff047224 */ /* 0x002fca00078e0005 */
[----:B------:R1:W-:Y:S04]  /*139d0*/  STL [R1+0x39c], R4 ;  /* 0x00039c0401007387 */ /* 0x0003e80000100800 */
[----:B------:R1:W-:Y:S04]  /*139e0*/  STL [R1+0x3a8], R184 ;  /* 0x0003a8b801007387 */ /* 0x0003e80000100800 */
[----:B------:R-:W4:Y:S04]  /*139f0*/  LDL.LU.64 R6, [R1+0x580] ;  /* 0x0005800001067983 */ /* 0x000f280000300a00 */
[----:B-1----:R-:W4:Y:S01]  /*13a00*/  LDL.LU.64 R4, [R1+0x508] ;  /* 0x0005080001047983 */ /* 0x002f220000300a00 */
[----:B------:R-:W-:-:S05]  /*13a10*/  IMAD.MOV.U32 R184, RZ, RZ, R185 ;  /* 0x000000ffffb87224 */ /* 0x000fca00078e00b9 */
[----:B------:R1:W-:Y:S04]  /*13a20*/  STL [R1+0x3a4], R184 ;  /* 0x0003a4b801007387 */ /* 0x0003e80000100800 */
[----:B------:R1:W-:Y:S01]  /*13a30*/  STL [R1+0x3b0], R186 ;  /* 0x0003b0ba01007387 */ /* 0x0003e20000100800 */
[----:B------:R-:W-:-:S03]  /*13a40*/  IMAD.MOV.U32 R188, RZ, RZ, R187 ;  /* 0x000000ffffbc7224 */ /* 0x000fc600078e00bb */
[----:B-1----:R-:W4:Y:S04]  /*13a50*/  LDL.LU.64 R184, [R1+0x608] ;  /* 0x0006080001b87983 */ /* 0x002f280000300a00 */
[----:B------:R-:W4:Y:S04]  /*13a60*/  LDL.LU.64 R186, [R1+0x5e0] ;  /* 0x0005e00001ba7983 */ /* 0x000f280000300a00 */
[----:B------:R1:W-:Y:S02]  /*13a70*/  STL [R1+0x3ac], R188 ;  /* 0x0003acbc01007387 */ /* 0x0003e40000100800 */
[----:B-1----:R-:W-:-:S02]  /*13a80*/  IMAD.MOV.U32 R188, RZ, RZ, R3 ;  /* 0x000000ffffbc7224 */ /* 0x002fc400078e0003 */
[----:B------:R1:W-:Y:S04]  /*13a90*/  STL [R1+0x3b8], R2 ;  /* 0x0003b80201007387 */ /* 0x0003e80000100800 */
[----:B-1----:R-:W4:Y:S04]  /*13aa0*/  LDL.LU.64 R2, [R1+0x598] ;  /* 0x0005980001027983 */ /* 0x002f280000300a00 */
[----:B------:R2:W-:Y:S02]  /*13ab0*/  STL [R1+0x3b4], R188 ;  /* 0x0003b4bc01007387 */ /* 0x0005e40000100800 */
[----:B--2---:R-:W-:-:S02]  /*13ac0*/  IMAD.MOV.U32 R188, RZ, RZ, R191 ;  /* 0x000000ffffbc7224 */ /* 0x004fc400078e00bf */
[----:B------:R1:W-:Y:S04]  /*13ad0*/  STL [R1+0x3c0], R190 ;  /* 0x0003c0be01007387 */ /* 0x0003e80000100800 */
[----:B-1----:R-:W2:Y:S04]  /*13ae0*/  LDL.LU.64 R190, [R1+0x528] ;  /* 0x0005280001be7983 */ /* 0x002ea80000300a00 */
[----:B------:R1:W-:Y:S04]  /*13af0*/  STL [R1+0x3bc], R188 ;  /* 0x0003bcbc01007387 */ /* 0x0003e80000100800 */
[----:B---3--:R3:W-:Y:S01]  /*13b00*/  STL [R1+0x3c8], R152 ;  /* 0x0003c89801007387 */ /* 0x0087e20000100800 */
[----:B-1----:R-:W-:-:S03]  /*13b10*/  IMAD.MOV.U32 R188, RZ, RZ, R153 ;  /* 0x000000ffffbc7224 */ /* 0x002fc600078e0099 */
[----:B---3--:R1:W5:Y:S04]  /*13b20*/  LDL.LU.64 R152, [R1+0x998] ;  /* 0x0009980001987983 */ /* 0x0083680000300a00 */
[----:B------:R-:W-:Y:S04]  /*13b30*/  STL [R1+0x3d0], R22 ;  /* 0x0003d01601007387 */ /* 0x000fe80000100800 */
[----:B------:R3:W-:Y:S02]  /*13b40*/  STL [R1+0x3c4], R188 ;  /* 0x0003c4bc01007387 */ /* 0x0007e40000100800 */
[----:B---3--:R-:W-:-:S02]  /*13b50*/  IMAD.MOV.U32 R188, RZ, RZ, R23 ;  /* 0x000000ffffbc7224 */ /* 0x008fc400078e0017 */
[----:B------:R1:W5:Y:S04]  /*13b60*/  LDL.LU.64 R22, [R1+0x990] ;  /* 0x0009900001167983 */ /* 0x0003680000300a00 */
        /* <DEDUP_REMOVED lines=12> */
[----:B----4-:R-:W-:Y:S04]  /*13c30*/  STL [R1+0x3f0], R14 ;  /* 0x0003f00e01007387 */ /* 0x010fe80000100800 */
        /* <DEDUP_REMOVED lines=23> */
[----:B------:R3:W-:Y:S04]  /*13db0*/  STL [R1+0x420], R184 ;  /* 0x000420b801007387 */ /* 0x0007e80000100800 */
[----:B------:R4:W-:Y:S01]  /*13dc0*/  STL [R1+0x414], R188 ;  /* 0x000414bc01007387 */ /* 0x0009e20000100800 */
[----:B---3--:R-:W-:-:S03]  /*13dd0*/  IMAD.MOV.U32 R184, RZ, RZ, R185 ;  /* 0x000000ffffb87224 */ /* 0x008fc600078e00b9 */
[----:B------:R-:W3:Y:S01]  /*13de0*/  LDL.LU R185, [R1+0x940] ;  /* 0x0009400001b97983 */ /* 0x000ee20000300800 */
[----:B----4-:R-:W-:-:S03]  /*13df0*/  IMAD.MOV.U32 R188, RZ, RZ, R187 ;  /* 0x000000ffffbc7224 */ /* 0x010fc600078e00bb */
[----:B------:R4:W-:Y:S04]  /*13e00*/  STL [R1+0x428], R186 ;  /* 0x000428ba01007387 */ /* 0x0009e80000100800 */
[----:B------:R1:W-:Y:S04]  /*13e10*/  STL [R1+0x41c], R184 ;  /* 0x00041cb801007387 */ /* 0x0003e80000100800 */
[----:B----4-:R-:W4:Y:S01]  /*13e20*/  LDL.LU.64 R186, [R1+0x938] ;  /* 0x0009380001ba7983 */ /* 0x010f220000300a00 */
[----:B-1----:R-:W1:Y:S03]  /*13e30*/  S2R R184, SR_TID.X ;  /* 0x0000000000b87919 */ /* 0x002e660000002100 */
[----:B------:R1:W-:Y:S04]  /*13e40*/  STL [R1+0x424], R188 ;  /* 0x000424bc01007387 */ /* 0x0003e80000100800 */
[----:B------:R1:W-:Y:S02]  /*13e50*/  STL [R1+0x430], R2 ;  /* 0x0004300201007387 */ /* 0x0003e40000100800 */
[----:B-1----:R-:W-:-:S02]  /*13e60*/  IMAD.MOV.U32 R188, RZ, RZ, R3 ;  /* 0x000000ffffbc7224 */ /* 0x002fc400078e0003 */
[----:B------:R1:W5:Y:S04]  /*13e70*/  LDL.LU.64 R2, [R1+0x930] ;  /* 0x0009300001027983 */ /* 0x0003680000300a00 */
[----:B------:R1:W-:Y:S01]  /*13e80*/  STL [R1+0x42c], R188 ;  /* 0x00042cbc01007387 */ /* 0x0003e20000100800 */
[----:B------:R-:W-:Y:S01]  /*13e90*/  SHF.R.U32.HI R24, RZ, 0x5, R184 ;  /* 0x00000005ff187819 */ /* 0x000fe200000116b8 */
[----:B--2---:R-:W-:Y:S02]  /*13ea0*/  IMAD.MOV.U32 R184, RZ, RZ, R191 ;  /* 0x000000ffffb87224 */ /* 0x004fe400078e00bf */
[----:B------:R-:W-:Y:S04]  /*13eb0*/  STL [R1+0x438], R190 ;  /* 0x000438be01007387 */ /* 0x000fe80000100800 */
[----:B------:R-:W-:Y:S01]  /*13ec0*/  STL [R1+0x434], R184 ;  /* 0x000434b801007387 */ /* 0x000fe20000100800 */
[----:B------:R-:W-:-:S02]  /*13ed0*/  R2UR UR15, R24 ;  /* 0x00000000180f72ca */ /* 0x000fc400000e0000 */
        /* <DEDUP_REMOVED lines=62> */
[----:B------:R-:W-:Y:S01]  /*142c0*/  CS2R R150, SRZ ;  /* 0x0000000000967805 */ /* 0x000fe2000001ff00 */
[----:B------:R-:W-:Y:S01]  /*142d0*/  UIADD3 UR12, UR12, -0x100, URZ ;  /* 0xffffff000c0c7890 */ /* 0x000fe2000fffe03f */
[----:B------:R-:W-:Y:S01]  /*142e0*/  UMOV UR14, 0x1 ;  /* 0x00000001000e7882 */ /* 0x000fe20000000000 */
[----:B------:R-:W-:Y:S01]  /*142f0*/  UMOV UR13, 0xffffffff ;  /* 0xffffffff000d7882 */ /* 0x000fe20000000000 */
[----:B------:R-:W-:Y:S01]  /*14300*/  UMOV UR4, URZ ;  /* 0x0000003f00047c82 */ /* 0x000fe20008000000 */
[----:B----4-:R-:W-:-:S04]  /*14310*/  SHF.R.S32.HI R111, RZ, 0x1f, R186 ;  /* 0x0000001fff6f7819 */ /* 0x010fc800000114ba */
[----:B------:R-:W-:-:S04]  /*14320*/  LEA.HI R111, R111, R186, RZ, 0x7 ;  /* 0x000000ba6f6f7211 */ /* 0x000fc800078f38ff */
[----:B-1----:R-:W-:-:S05]  /*14330*/  SHF.R.S32.HI R188, RZ, 0x7, R111 ;  /* 0x00000007ffbc7819 */ /* 0x002fca000001146f */
[----:B------:R1:W-:Y:S02]  /*14340*/  STL [R1+0x448], R188 ;  /* 0x000448bc01007387 */ /* 0x0003e40000100800 */
[----:B-1----:R-:W-:-:S05]  /*14350*/  VIADD R188, R188, 0xfffffffe ;  /* 0xfffffffebcbc7836 */ /* 0x002fca0000000000 */
[----:B------:R1:W-:Y:S01]  /*14360*/  STL [R1+0x450], R188 ;  /* 0x000450bc01007387 */ /* 0x0003e20000100800 */
[----:B---3--:R-:W-:Y:S02]  /*14370*/  SHF.R.S32.HI R184, RZ, 0x1f, R185 ;  /* 0x0000001fffb87819 */ /* 0x008fe400000114b9 */
[----:B------:R-:W-:Y:S02]  /*14380*/  SHF.R.S32.HI R186, RZ, 0x1f, R187 ;  /* 0x0000001fffba7819 */ /* 0x000fe400000114bb */
[----:B------:R-:W-:Y:S02]  /*14390*/  CS2R R110, SRZ ;  /* 0x00000000006e7805 */ /* 0x000fe4000001ff00 */
[C---:B------:R-:W-:Y:S01]  /*143a0*/  SHF.L.U64.HI R184, R185.reuse, 0x2, R184 ;  /* 0x00000002b9b87819 */ /* 0x040fe200000102b8 */
[----:B------:R-:W-:Y:S01]  /*143b0*/  IMAD.SHL.U32 R185, R185, 0x4, RZ ;  /* 0x00000004b9b97824 */ /* 0x000fe200078e00ff */
[C---:B------:R-:W-:Y:S01]  /*143c0*/  SHF.L.U64.HI R186, R187.reuse, 0x2, R186 ;  /* 0x00000002bbba7819 */ /* 0x040fe200000102ba */
[----:B-1----:R-:W-:-:S07]  /*143d0*/  IMAD.SHL.U32 R187, R187, 0x4, RZ ;  /* 0x00000004bbbb7824 */ /* 0x002fce00078e00ff */
.L_x_1:
[----:B------:R-:W-:Y:S01]  /*143e0*/  UIADD3 UR13, UR13, 0x1, URZ ;  /* 0x000000010d0d7890 */ /* 0x000fe2000fffe03f */
[----:B------:R-:W-:-:S04]  /*143f0*/  DEPBAR.LE SB0, 0x2 ;  /* 0x000080800000791a */ /* 0x000fc80000000000 */
[----:B------:R-:W-:Y:S01]  /*14400*/  BAR.SYNC.DEFER_BLOCKING 0x0 ;  /* 0x0000000000007b1d */ /* 0x000fe20000010000 */
[----:B------:R-:W-:-:S04]  /*14410*/  UISETP.GT.AND UP0, UPT, UR13, 0x2, UPT ;  /* 0x000000020d00788c */ /* 0x000fc8000bf04270 */
[----:B------:R-:W-:Y:S02]  /*14420*/  USEL UR13, UR13, URZ, !UP0 ;  /* 0x0000003f0d0d7287 */ /* 0x000fe4000c000000 */
[----:B------:R-:W-:Y:S01]  /*14430*/  USHF.L.U32 UR6, UR15, 0x7, URZ ;  /* 0x000000070f067899 */ /* 0x000fe2000800063f */
[----:B------:R-:W2:Y:S01]  /*14440*/  LDL R190, [R1+0x450] ;  /* 0x0004500001be7983 */ /* 0x000ea20000100800 */
[----:B------:R-:W-:Y:S01]  /*14450*/  ULEA UR5, UR13, UR7, 0x10 ;  /* 0x000000070d057291 */ /* 0x000fe2000f8e803f */
[-C--:B-----5:R-:W-:Y:S01]  /*14460*/  IADD3 R4, P3, R4, R185.reuse, RZ ;  /* 0x000000b904047210 */ /* 0x0a0fe20007f7e0ff */
[----:B------:R-:W-:Y:S01]  /*14470*/  ULOP3.LUT UR8, UR6, 0x200, URZ, 0xc0, !UPT ;  /* 0x0000020006087892 */ /* 0x000fe2000f8ec03f */
[----:B------:R-:W1:Y:S01]  /*14480*/  S2R R188, SR_TID.X ;  /* 0x0000000000bc7919 */ /* 0x000e620000002100 */
[----:B------:R-:W-:Y:S01]  /*14490*/  ULEA UR6, UR13, UR7, 0x11 ;  /* 0x000000070d067291 */ /* 0x000fe2000f8e883f */
[-C--:B------:R-:W-:Y:S01]  /*144a0*/  IADD3 R6, P4, R6, R185.reuse, RZ ;  /* 0x000000b906067210 */ /* 0x080fe20007f9e0ff */
[----:B------:R-:W-:Y:S01]  /*144b0*/  UIADD3 UR5, UR5, 0x60000, URZ ;  /* 0x0006000005057890 */ /* 0x000fe2000fffe03f */
[----:B------:R3:W-:Y:S01]  /*144c0*/  STL [R1+0x930], R2 ;  /* 0x0009300201007387 */ /* 0x0007e20000100800 */
[----:B------:R-:W-:Y:S01]  /*144d0*/  USHF.R.U32.HI UR6, URZ, 0x4, UR6 ;  /* 0x000000043f067899 */ /* 0x000fe20008011606 */
[--C-:B------:R-:W-:Y:S01]  /*144e0*/  IMAD.X R5, R5, 0x1, R184.reuse, P3 ;  /* 0x0000000105057824 */ /* 0x100fe200018e06b8 */
[----:B------:R-:W-:Y:S01]  /*144f0*/  ULEA.HI UR5, UR5, UR8, URZ, 0x1c ;  /* 0x0000000805057291 */ /* 0x000fe2000f8fe03f */
[----:B------:R-:W4:Y:S01]  /*14500*/  S2R R191, SR_TID.X ;  /* 0x0000000000bf7919 */ /* 0x000f220000002100 */
[----:B------:R-:W-:Y:S01]  /*14510*/  USGXT.U32 UR10, UR6, 0xe ;  /* 0x0000000e060a789a */ /* 0x000fe20008000000 */
[--C-:B------:R-:W-:Y:S01]  /*14520*/  IMAD.X R7, R7, 0x1, R184.reuse, P4 ;  /* 0x0000000107077824 */ /* 0x100fe200020e06b8 */
[----:B------:R-:W-:Y:S01]  /*14530*/  ULOP3.LUT UR8, UR5, 0x3fff, URZ, 0xc0, !UPT ;  /* 0x00003fff05087892 */ /* 0x000fe2000f8ec03f */
[----:B------:R-:W-:Y:S01]  /*14540*/  WARPGROUP.ARRIVE ;  /* 0x00000000000079c5 */ /* 0x000fe20000000000 */
[----:B------:R-:W-:Y:S01]  /*14550*/  UMOV UR11, 0x40000040 ;  /* 0x40000040000b7882 */ /* 0x000fe20000000000 */
[----:B------:R-:W-:Y:S01]  /*14560*/  UMOV UR9, 0x40000040 ;  /* 0x4000004000097882 */ /* 0x000fe20000000000 */
[----:B------:R-:W-:Y:S01]  /*14570*/  UMOV UR5, URZ ;  /* 0x0000003f00057c82 */ /* 0x000fe20008000000 */
[----:B------:R-:W-:Y:S01]  /*14580*/  UMOV UR6, URZ ;  /* 0x0000003f00067c82 */ /* 0x000fe20008000000 */
[----:B------:R-:W-:Y:S01]  /*14590*/  UIADD3 UR14, UR14, 0x1, URZ ;  /* 0x000000010e0e7890 */ /* 0x000fe2000fffe03f */
[-C--:B------:R-:W-:Y:S01]  /*145a0*/  IADD3 R164, P3, R164, R185.reuse, RZ ;  /* 0x000000b9a4a47210 */ /* 0x080fe20007f7e0ff */
[----:B------:R4:W-:Y:S01]  /*145b0*/  STL [R1+0x934], R3 ;  /* 0x0009340301007387 */ /* 0x0009e20000100800 */
[----:B------:R-:W-:Y:S01]  /*145c0*/  HGMMA.64x256x8.F32.TF32 R24, gdesc[UR8], R24 ;  /* 0x07e00000081879f0 */ /* 0x000fe20008702818 */
[----:B------:R-:W-:Y:S01]  /*145d0*/  UIADD3 UR10, UP1, UR10, 0x2, URZ ;  /* 0x000000020a0a7890 */ /* 0x000fe2000ff3e03f */
[----:B------:R-:W-:Y:S01]  /*145e0*/  IADD3 R166, P4, R166, R185, RZ ;  /* 0x000000b9a6a67210 */ /* 0x000fe20007f9e0ff */
[----:B------:R-:W-:Y:S01]  /*145f0*/  UIADD3 UR8, UP0, UR8, 0x2, URZ ;  /* 0x0000000208087890 */ /* 0x000fe2000ff1e03f */
[--C-:B------:R-:W-:Y:S01]  /*14600*/  IMAD.X R165, R165, 0x1, R184.reuse, P3 ;  /* 0x00000001a5a57824 */ /* 0x100fe200018e06b8 */
[----:B------:R-:W-:Y:S01]  /*14610*/  UIADD3.X UR11, UR6, 0x40000040, URZ, UP1, !UPT ;  /* 0x40000040060b7890 */ /* 0x000fe20008ffe43f */
[----:B------:R-:W-:Y:S01]  /*14620*/  STL [R1+0x93c], R4 ;  /* 0x00093c0401007387 */ /* 0x000fe20000100800 */
[----:B------:R-:W-:Y:S01]  /*14630*/  UIADD3.X UR9, UR5, 0x40000040, URZ, UP0, !UPT ;  /* 0x4000004005097890 */ /* 0x000fe200087fe43f */
[----:B------:R-:W-:Y:S01]  /*14640*/  IMAD.X R167, R167, 0x1, R184, P4 ;  /* 0x00000001a7a77824 */ /* 0x000fe200020e06b8 */
[----:B------:R-:W-:Y:S01]  /*14650*/  UIADD3.64 UR22, UR10, 0x2, URZ ;  /* 0x000000020a167897 */ /* 0x000fe2000fffe03f */
[----:B------:R4:W-:Y:S01]  /*14660*/  STL [R1+0x938], R5 ;  /* 0x0009380501007387 */ /* 0x0009e20000100800 */
[----:B------:R-:W-:-:S02]  /*14670*/  UIADD3.64 UR20, UR8, 0x2, URZ ;  /* 0x0000000208147897 */ /* 0x000fc4000fffe03f */
[----:B------:R-:W-:Y:S01]  /*14680*/  UIMAD UR5, UR4, -0x80, UR12 ;  /* 0xffffff80040578a4 */ /* 0x000fe2000f8e020c */
[----:B------:R4:W-:Y:S01]  /*14690*/  STL [R1+0x944], R6 ;  /* 0x0009440601007387 */ /* 0x0009e20000100800 */
[----:B------:R-:W-:-:S03]  /*146a0*/  UISETP.GT.AND UP0, UPT, UR14, 0x2, UPT ;  /* 0x000000020e00788c */ /* 0x000fc6000bf04270 */
[----:B------:R-:W-:Y:S01]  /*146b0*/  STL [R1+0x940], R7 ;  /* 0x0009400701007387 */ /* 0x000fe20000100800 */
[----:B------:R-:W-:Y:S01]  /*146c0*/  ISETP.GE.AND P1, PT, R0, UR5, PT ;  /* 0x0000000500007c0c */ /* 0x000fe2000bf26270 */
[----:B------:R-:W-:-:S04]  /*146d0*/  USEL UR14, UR14, URZ, !UP0 ;  /* 0x0000003f0e0e7287 */ /* 0x000fc8000c000000 */
[----:B------:R-:W-:-:S04]  /*146e0*/  ULEA UR6, UR14, UR7, 0x10 ;  /* 0x000000070e067291 */ /* 0x000fc8000f8e803f */
[----:B------:R-:W-:Y:S01]  /*146f0*/  HGMMA.64x256x8.F32.TF32 R24, gdesc[UR8], R24 ;  /* 0x07e00000081879f0 */ /* 0x000fe20008702818 */
[----:B--2---:R-:W-:Y:S02]  /*14700*/  ISETP.LE.AND P0, PT, R190, UR4, PT ;  /* 0x00000004be007c0c */ /* 0x004fe4000bf03270 */
[----:B-1----:R-:W-:Y:S02]  /*14710*/  SHF.R.U32.HI R190, RZ, 0x7, R188 ;  /* 0x00000007ffbe7819 */ /* 0x002fe400000116bc */
[----:B------:R-:W-:Y:S02]  /*14720*/  SEL R188, RZ, 0x4, P1 ;  /* 0x00000004ffbc7807 */ /* 0x000fe40000800000 */
[----:B------:R-:W-:Y:S02]  /*14730*/  SGXT.U32 R190, R190, 0x1 ;  /* 0x00000001bebe781a */ /* 0x000fe40000000000 */
[----:B------:R-:W-:Y:S02]  /*14740*/  SEL R188, R188, RZ, !P0 ;  /* 0x000000ffbcbc7207 */ /* 0x000fe40004000000 */
[----:B------:R-:W-:-:S02]  /*14750*/  LOP3.LUT R190, R190, 0x2, RZ, 0xfc, !PT ;  /* 0x00000002bebe7812 */ /* 0x000fc400078efcff */
[----:B------:R-:W-:Y:S02]  /*14760*/  ISETP.NE.U32.AND P2, PT, R188, RZ, PT ;  /* 0x000000ffbc00720c */ /* 0x000fe40003f45070 */
[----:B------:R-:W-:Y:S02]  /*14770*/  ISETP.GE.AND P1, PT, R190, UR5, PT ;  /* 0x00000005be007c0c */ /* 0x000fe4000bf26270 */
[----:B------:R-:W3:Y:S02]  /*14780*/  S2R R190, SR_TID.X ;  /* 0x0000000000be7919 */ /* 0x000ee40000002100 */
[----:B------:R-:W-:-:S04]  /*14790*/  SEL R188, RZ, 0x4, P1 ;  /* 0x00000004ffbc7807 */ /* 0x000fc80000800000 */
[----:B------:R-:W-:-:S04]  /*147a0*/  SEL R188, R188, RZ, !P0 ;  /* 0x000000ffbcbc7207 */ /* 0x000fc80004000000 */
[----:B------:R-:W-:Y:S01]  /*147b0*/  ISETP.NE.U32.AND P1, PT, R188, RZ, PT ;  /* 0x000000ffbc00720c */ /* 0x000fe20003f25070 */
[----:B------:R-:W-:Y:S01]  /*147c0*/  VIADD R188, R3, UR6 ;  /* 0x0000000603bc7c36 */ /* 0x000fe20008000000 */
[--C-:B---3--:R-:W-:Y:S02]  /*147d0*/  SHF.R.U32.HI R2, RZ, 0x7, R190.reuse ;  /* 0x00000007ff027819 */ /* 0x108fe400000116be */
[----:B------:R-:W-:Y:S02]  /*147e0*/  SHF.R.U32.HI R0, RZ, 0x7, R190 ;  /* 0x00000007ff007819 */ /* 0x000fe400000116be */
[----:B------:R-:W-:Y:S02]  /*147f0*/  SGXT.U32 R2, R2, 0x1 ;  /* 0x000000010202781a */ /* 0x000fe40000000000 */
[----:B------:R-:W-:Y:S02]  /*14800*/  SGXT.U32 R0, R0, 0x1 ;  /* 0x000000010000781a */ /* 0x000fe40000000000 */
[----:B------:R-:W-:-:S02]  /*14810*/  LOP3.LUT R2, R2, 0x20, RZ, 0xfc, !PT ;  /* 0x0000002002027812 */ /* 0x000fc400078efcff */
[----:B------:R-:W-:Y:S01]  /*14820*/  LOP3.LUT R0, R0, 0x22, RZ, 0xfc, !PT ;  /* 0x0000002200007812 */ /* 0x000fe200078efcff */
[----:B------:R-:W-:Y:S01]  /*14830*/  HGMMA.64x256x8.F32.TF32 R24, gdesc[UR20], R24 ;  /* 0x07e00000141879f0 */ /* 0x000fe20008702818 */
[----:B------:R-:W-:Y:S02]  /*14840*/  UIADD3.64 UR22, UR10, 0x4, URZ ;  /* 0x000000040a167897 */ /* 0x000fe4000fffe03f */
[----:B------:R-:W-:-:S15]  /*14850*/  UIADD3.64 UR20, UR8, 0x4, URZ ;  /* 0x0000000408147897 */ /* 0x000fde000fffe03f */
[----:B------:R-:W-:-:S10]  /*14860*/  NOP ;  /* 0x0000000000007918 */ /* 0x000fd40000000000 */
        /* <DEDUP_REMOVED lines=42> */
[----:B------:R-:W-:Y:S02]  /*14b10*/  UIADD3.64 UR20, UR8, 0xc02, URZ ;  /* 0x00000c0208147897 */ /* 0x000fe4000fffe03f */
[----:B------:R-:W-:Y:S02]  /*14b20*/  UIADD3.64 UR10, UR10, 0x1804, URZ ;  /* 0x000018040a0a7897 */ /* 0x000fe4000fffe03f */
[----:B------:R-:W-:-:S15]  /*14b30*/  UIADD3.64 UR8, UR8, 0xc04, URZ ;  /* 0x00000c0408087897 */ /* 0x000fde000fffe03f */
[----:B------:R-:W-:-:S06]  /*14b40*/  NOP ;  /* 0x0000000000007918 */ /* 0x000fcc0000000000 */
[----:B------:R-:W-:-:S15]  /*14b50*/  HGMMA.64x256x8.F32.TF32 R24, gdesc[UR20], R24 ;  /* 0x07e00000141879f0 */ /* 0x000fde0008702818 */
[----:B------:R-:W-:-:S13]  /*14b60*/  NOP ;  /* 0x0000000000007918 */ /* 0x000fda0000000000 */
[----:B------:R-:W-:Y:S03]  /*14b70*/  HGMMA.64x256x8.F32.TF32 R24, gdesc[UR8], R24, gsb0 ;  /* 0x07e00000081879f0 */ /* 0x000fe60008002818 */
[----:B------:R-:W-:Y:S02]  /*14b80*/  WARPGROUP.DEPBAR.LE gsb0, 0x1 ;  /* 0x00008000000079c5 */ /* 0x000fe40000010100 */
[----:B------:R-:W-:Y:S06]  /*14b90*/  BAR.SYNC.DEFER_BLOCKING 0x0 ;  /* 0x0000000000007b1d */ /* 0x000fec0000010000 */
[----:B------:R-:W-:Y:S01]  /*14ba0*/  @!PT LDS RZ, [RZ] ;  /* 0x00000000fffff984 */ /* 0x000fe20000000800 */
[----:B------:R-:W-:Y:S01]  /*14bb0*/  @!PT LDS RZ, [RZ] ;  /* 0x00000000fffff984 */ /* 0x000fe20000000800 */
[----:B------:R-:W-:Y:S01]  /*14bc0*/  @!PT LDS RZ, [RZ] ;  /* 0x00000000fffff984 */ /* 0x000fe20000000800 */
[----:B------:R-:W-:Y:S04]  /*14bd0*/  LDGSTS.E [R188+0x60000], desc[UR16][R4.64], P2 ;  /* 0x6000000004bc7fae */ /* 0x000fe80009121850 */
[----:B------:R-:W-:Y:S01]  /*14be0*/  LDGSTS.E [R188+0x60008], desc[UR16][R6.64], P1 ;  /* 0x6000800006bc7fae */ /* 0x000fe20008921850 */
[----:B------:R-:W-:-:S02]  /*14bf0*/  ISETP.GE.AND P1, PT, R2, UR5, PT ;  /* 0x0000000502007c0c */ /* 0x000fc4000bf26270 */
[----:B----4-:R-:W-:Y:S02]  /*14c00*/  SHF.R.U32.HI R2, RZ, 0x7, R191 ;  /* 0x00000007ff027819 */ /* 0x010fe400000116bf */
[----:B------:R-:W-:Y:S02]  /*14c10*/  SEL R190, RZ, 0x4, P1 ;  /* 0x00000004ffbe7807 */ /* 0x000fe40000800000 */
[----:B------:R-:W-:Y:S02]  /*14c20*/  ISETP.GE.AND P1, PT, R0, UR5, PT ;  /* 0x0000000500007c0c */ /* 0x000fe4000bf26270 */
[----:B------:R-:W-:Y:S02]  /*14c30*/  SEL R190, R190, RZ, !P0 ;  /* 0x000000ffbebe7207 */ /* 0x000fe40004000000 */
[----:B------:R-:W-:Y:S02]  /*14c40*/  SGXT.U32 R2, R2, 0x1 ;  /* 0x000000010202781a */ /* 0x000fe40000000000 */
[----:B------:R-:W-:-:S02]  /*14c50*/  ISETP.NE.U32.AND P2, PT, R190, RZ, PT ;  /* 0x000000ffbe00720c */ /* 0x000fc40003f45070 */
[----:B------:R-:W-:Y:S02]  /*14c60*/  SEL R190, RZ, 0x4, P1 ;  /* 0x00000004ffbe7807 */ /* 0x000fe40000800000 */
[----:B------:R-:W-:Y:S02]  /*14c70*/  SHF.R.U32.HI R0, RZ, 0x7, R191 ;  /* 0x00000007ff007819 */ /* 0x000fe400000116bf */
[----:B------:R-:W-:Y:S02]  /*14c80*/  SEL R190, R190, RZ, !P0 ;  /* 0x000000ffbebe7207 */ /* 0x000fe40004000000 */
[----:B------:R-:W-:Y:S02]  /*14c90*/  LOP3.LUT R2, R2, 0x40, RZ, 0xfc, !PT ;  /* 0x0000004002027812 */ /* 0x000fe400078efcff */
[----:B------:R-:W-:Y:S02]  /*14ca0*/  ISETP.NE.U32.AND P1, PT, R190, RZ, PT ;  /* 0x000000ffbe00720c */ /* 0x000fe40003f25070 */
[----:B------:R-:W-:Y:S01]  /*14cb0*/  SGXT.U32 R0, R0, 0x1 ;  /* 0x000000010000781a */ /* 0x000fe20000000000 */
[----:B------:R-:W-:Y:S03]  /*14cc0*/  LDGSTS.E [R188+0x64000], desc[UR16][R164.64], P2 ;  /* 0x64000000a4bc7fae */ /* 0x000fe60009121850 */
[----:B------:R-:W-:-:S07]  /*14cd0*/  LOP3.LUT R0, R0, 0x42, RZ, 0xfc, !PT ;  /* 0x0000004200007812 */ /* 0x000fce00078efcff */
[----:B------:R-:W-:Y:S01]  /*14ce0*/  LDGSTS.E [R188+0x64008], desc[UR16][R166.64], P1 ;  /* 0x64008000a6bc7fae */ /* 0x000fe20008921850 */
[----:B------:R-:W-:-:S04]  /*14cf0*/  ISETP.GE.AND P1, PT, R2, UR5, PT ;  /* 0x0000000502007c0c */ /* 0x000fc8000bf26270 */
[----:B------:R-:W-:Y:S02]  /*14d00*/  SEL R190, RZ, 0x4, P1 ;  /* 0x00000004ffbe7807 */ /* 0x000fe40000800000 */
[----:B------:R-:W-:Y:S02]  /*14d10*/  ISETP.GE.AND P1, PT, R0, UR5, PT ;  /* 0x0000000500007c0c */ /* 0x000fe4000bf26270 */
[----:B------:R-:W2:Y:S01]  /*14d20*/  LDL R0, [R1+0x92c] ;  /* 0x00092c0001007983 */ /* 0x000ea20000100800 */
[----:B------:R-:W-:Y:S01]  /*14d30*/  SEL R190, R190, RZ, !P0 ;  /* 0x000000ffbebe7207 */ /* 0x000fe20004000000 */
[----:B------:R-:W1:Y:S03]  /*14d40*/  S2R R239, SR_TID.X ;  /* 0x0000000000ef7919 */ /* 0x000e660000002100 */
[----:B------:R-:W-:Y:S02]  /*14d50*/  ISETP.NE.U32.AND P2, PT, R190, RZ, PT ;  /* 0x000000ffbe00720c */ /* 0x000fe40003f45070 */
[----:B------:R-:W-:-:S02]  /*14d60*/  SEL R190, RZ, 0x4, P1 ;  /* 0x00000004ffbe7807 */ /* 0x000fc40000800000 */
[-C--:B------:R-:W-:Y:S02]  /*14d70*/  IADD3 R204, P3, R204, R185.reuse, RZ ;  /* 0x000000b9cccc7210 */ /* 0x080fe40007f7e0ff */
[----:B------:R-:W-:Y:S02]  /*14d80*/  SEL R190, R190, RZ, !P0 ;  /* 0x000000ffbebe7207 */ /* 0x000fe40004000000 */
[----:B------:R-:W-:Y:S01]  /*14d90*/  IADD3 R206, P4, R206, R185, RZ ;  /* 0x000000b9cece7210 */ /* 0x000fe20007f9e0ff */
[----:B------:R-:W-:Y:S01]  /*14da0*/  IMAD.X R203, R203, 0x1, R184, P3 ;  /* 0x00000001cbcb7824 */ /* 0x000fe200018e06b8 */
[----:B------:R-:W-:Y:S01]  /*14db0*/  ISETP.NE.U32.AND P1, PT, R190, RZ, PT ;  /* 0x000000ffbe00720c */ /* 0x000fe20003f25070 */
[----:B------:R-:W-:Y:S02]  /*14dc0*/  IMAD.MOV.U32 R190, RZ, RZ, R204 ;  /* 0x000000ffffbe7224 */ /* 0x000fe400078e00cc */
[----:B------:R-:W-:Y:S02]  /*14dd0*/  IMAD.MOV.U32 R191, RZ, RZ, R203 ;  /* 0x000000ffffbf7224 */ /* 0x000fe400078e00cb */
[----:B------:R-:W-:-:S03]  /*14de0*/  IMAD.X R205, R205, 0x1, R184, P4 ;  /* 0x00000001cdcd7824 */ /* 0x000fc600020e06b8 */
[----:B------:R3:W-:Y:S01]  /*14df0*/  LDGSTS.E [R188+0x68000], desc[UR16][R190.64], P2 ;  /* 0x68000000bebc7fae */ /* 0x0007e20009121850 */
[--C-:B-1----:R-:W-:Y:S02]  /*14e00*/  SHF.R.U32.HI R3, RZ, 0x7, R239.reuse ;  /* 0x00000007ff037819 */ /* 0x102fe400000116ef */
[----:B------:R-:W-:Y:S02]  /*14e10*/  SHF.R.U32.HI R2, RZ, 0x7, R239 ;  /* 0x00000007ff027819 */ /* 0x000fe400000116ef */
[----:B------:R-:W1:Y:S01]  /*14e20*/  S2R R239, SR_TID.X ;  /* 0x0000000000ef7919 */ /* 0x000e620000002100 */
[----:B------:R-:W-:Y:S01]  /*14e30*/  SGXT.U32 R3, R3, 0x1 ;  /* 0x000000010303781a */ /* 0x000fe20000000000 */
[----:B---3--:R-:W-:Y:S02]  /*14e40*/  IMAD.MOV.U32 R190, RZ, RZ, R206 ;  /* 0x000000ffffbe7224 */ /* 0x008fe400078e00ce */
[----:B------:R-:W-:Y:S01]  /*14e50*/  IMAD.MOV.U32 R191, RZ, RZ, R205 ;  /* 0x000000ffffbf7224 */ /* 0x000fe200078e00cd */
[----:B------:R-:W-:-:S02]  /*14e60*/  LOP3.LUT R3, R3, 0x60, RZ, 0xfc, !PT ;  /* 0x0000006003037812 */ /* 0x000fc400078efcff */
[----:B------:R-:W-:Y:S02]  /*14e70*/  SGXT.U32 R2, R2, 0x1 ;  /* 0x000000010202781a */ /* 0x000fe40000000000 */
[----:B------:R3:W-:Y:S01]  /*14e80*/  LDGSTS.E [R188+0x68008], desc[UR16][R190.64], P1 ;  /* 0x68008000bebc7fae */ /* 0x0007e20008921850 */
[----:B------:R-:W-:Y:S02]  /*14e90*/  ISETP.GE.AND P1, PT, R3, UR5, PT ;  /* 0x0000000503007c0c */ /* 0x000fe4000bf26270 */
[----:B------:R-:W-:Y:S02]  /*14ea0*/  LOP3.LUT R2, R2, 0x62, RZ, 0xfc, !PT ;  /* 0x0000006202027812 */ /* 0x000fe400078efcff */
[----:B---3--:R-:W-:Y:S02]  /*14eb0*/  SEL R190, RZ, 0x4, P1 ;  /* 0x00000004ffbe7807 */ /* 0x008fe40000800000 */
[----:B------:R-:W-:Y:S02]  /*14ec0*/  ISETP.GE.AND P1, PT, R2, UR5, PT ;  /* 0x0000000502007c0c */ /* 0x000fe4000bf26270 */
[----:B------:R-:W-:-:S02]  /*14ed0*/  SEL R190, R190, RZ, !P0 ;  /* 0x000000ffbebe7207 */ /* 0x000fc40004000000 */
[-C--:B------:R-:W-:Y:S02]  /*14ee0*/  IADD3 R236, P3, R236, R185.reuse, RZ ;  /* 0x000000b9ecec7210 */ /* 0x080fe40007f7e0ff */
[----:B------:R-:W-:Y:S02]  /*14ef0*/  ISETP.NE.U32.AND P2, PT, R190, RZ, PT ;  /* 0x000000ffbe00720c */ /* 0x000fe40003f45070 */
[----:B------:R-:W-:Y:S02]  /*14f00*/  SEL R190, RZ, 0x4, P1 ;  /* 0x00000004ffbe7807 */ /* 0x000fe40000800000 */
[--C-:B-1----:R-:W-:Y:S02]  /*14f10*/  SHF.R.U32.HI R2, RZ, 0x7, R239.reuse ;  /* 0x00000007ff027819 */ /* 0x102fe400000116ef */
[----:B------:R-:W-:Y:S02]  /*14f20*/  SHF.R.U32.HI R3, RZ, 0x7, R239 ;  /* 0x00000007ff037819 */ /* 0x000fe400000116ef */
[----:B------:R-:W-:Y:S01]  /*14f30*/  SEL R190, R190, RZ, !P0 ;  /* 0x000000ffbebe7207 */ /* 0x000fe20004000000 */
[----:B------:R-:W1:Y:S01]  /*14f40*/  S2R R239, SR_TID.X ;  /* 0x0000000000ef7919 */ /* 0x000e620000002100 */
[----:B------:R-:W-:Y:S01]  /*14f50*/  IMAD.X R235, R235, 0x1, R184, P3 ;  /* 0x00000001ebeb7824 */ /* 0x000fe200018e06b8 */
[----:B------:R-:W-:-:S02]  /*14f60*/  IADD3 R238, P4, R238, R185, RZ ;  /* 0x000000b9eeee7210 */ /* 0x000fc40007f9e0ff */
[----:B------:R-:W-:Y:S01]  /*14f70*/  ISETP.NE.U32.AND P1, PT, R190, RZ, PT ;  /* 0x000000ffbe00720c */ /* 0x000fe20003f25070 */
[----:B------:R-:W-:Y:S02]  /*14f80*/  IMAD.MOV.U32 R190, RZ, RZ, R236 ;  /* 0x000000ffffbe7224 */ /* 0x000fe400078e00ec */
[----:B------:R-:W-:Y:S02]  /*14f90*/  IMAD.MOV.U32 R191, RZ, RZ, R235 ;  /* 0x000000ffffbf7224 */ /* 0x000fe400078e00eb */
[----:B------:R-:W-:Y:S01]  /*14fa0*/  IMAD.X R237, R237, 0x1, R184, P4 ;  /* 0x00000001eded7824 */ /* 0x000fe200020e06b8 */
[----:B------:R-:W-:Y:S02]  /*14fb0*/  SGXT.U32 R3, R3, 0x1 ;  /* 0x000000010303781a */ /* 0x000fe40000000000 */
[----:B------:R3:W-:Y:S01]  /*14fc0*/  LDGSTS.E [R188+0x6c000], desc[UR16][R190.64], P2 ;  /* 0x6c000000bebc7fae */ /* 0x0007e20009121850 */
[----:B------:R-:W-:Y:S02]  /*14fd0*/  SGXT.U32 R2, R2, 0x1 ;  /* 0x000000010202781a */ /* 0x000fe40000000000 */
[----:B------:R-:W-:-:S02]  /*14fe0*/  LOP3.LUT R3, R3, 0x4, RZ, 0xfc, !PT ;  /* 0x0000000403037812 */ /* 0x000fc400078efcff */
[----:B------:R-:W-:Y:S01]  /*14ff0*/  LOP3.LUT R2, R2, 0x6, RZ, 0xfc, !PT ;  /* 0x0000000602027812 */ /* 0x000fe200078efcff */
[----:B---3--:R-:W-:Y:S02]  /*15000*/  IMAD.MOV.U32 R190, RZ, RZ, R238 ;  /* 0x000000ffffbe7224 */ /* 0x008fe400078e00ee */
[----:B------:R-:W-:Y:S01]  /*15010*/  IMAD.MOV.U32 R191, RZ, RZ, R237 ;  /* 0x000000ffffbf7224 */ /* 0x000fe200078e00ed */
[----:B------:R-:W-:-:S04]  /*15020*/  ISETP.GE.AND P2, PT, R2, UR5, PT ;  /* 0x0000000502007c0c */ /* 0x000fc8000bf46270 */
[----:B------:R3:W-:Y:S01]  /*15030*/  LDGSTS.E [R188+0x6c008], desc[UR16][R190.64], P1 ;  /* 0x6c008000bebc7fae */ /* 0x0007e20008921850 */
[----:B------:R-:W-:-:S04]  /*15040*/  ISETP.GE.AND P1, PT, R3, UR5, PT ;  /* 0x0000000503007c0c */ /* 0x000fc8000bf26270 */
[----:B---3--:R-:W-:Y:S02]  /*15050*/  SEL R190, RZ, 0x4, P1 ;  /* 0x00000004ffbe7807 */ /* 0x008fe40000800000 */
[----:B------:R-:W-:Y:S02]  /*15060*/  SEL R188, RZ, 0x4, P2 ;  /* 0x00000004ffbc7807 */ /* 0x000fe40001000000 */
[----:B------:R-:W-:Y:S02]  /*15070*/  SEL R190, R190, RZ, !P0 ;  /* 0x000000ffbebe7207 */ /* 0x000fe40004000000 */
[----:B------:R-:W-:Y:S02]  /*15080*/  SEL R188, R188, RZ, !P0 ;  /* 0x000000ffbcbc7207 */ /* 0x000fe40004000000 */
[----:B------:R-:W-:Y:S02]  /*15090*/  ISETP.NE.U32.AND P1, PT, R190, RZ, PT ;  /* 0x000000ffbe00720c */ /* 0x000fe40003f25070 */
[----:B------:R-:W-:-:S02]  /*150a0*/  ISETP.NE.U32.AND P2, PT, R188, RZ, PT ;  /* 0x000000ffbc00720c */ /* 0x000fc40003f45070 */
[----:B-1----:R-:W-:Y:S02]  /*150b0*/  SHF.R.U32.HI R2, RZ, 0x7, R239 ;  /* 0x00000007ff027819 */ /* 0x002fe400000116ef */
[----:B------:R-:W-:Y:S02]  /*150c0*/  IADD3 R8, P3, R8, R185, RZ ;  /* 0x000000b908087210 */ /* 0x000fe40007f7e0ff */
[----:B------:R-:W-:-:S03]  /*150d0*/  SGXT.U32 R2, R2, 0x1 ;  /* 0x000000010202781a */ /* 0x000fc60000000000 */
[----:B------:R-:W-:Y:S01]  /*150e0*/  IMAD.X R9, R9, 0x1, R184, P3 ;  /* 0x0000000109097824 */ /* 0x000fe200018e06b8 */
[----:B------:R-:W-:Y:S02]  /*150f0*/  LOP3.LUT R2, R2, 0x24, RZ, 0xfc, !PT ;  /* 0x0000002402027812 */ /* 0x000fe400078efcff */
[----:B------:R-:W-:-:S05]  /*15100*/  IADD3 R10, P4, R10, R185, RZ ;  /* 0x000000b90a0a7210 */ /* 0x000fca0007f9e0ff */
[----:B------:R-:W-:Y:S01]  /*15110*/  IMAD.X R11, R11, 0x1, R184, P4 ;  /* 0x000000010b0b7824 */ /* 0x000fe200020e06b8 */
[-C--:B------:R-:W-:Y:S02]  /*15120*/  IADD3 R168, P3, R168, R185.reuse, RZ ;  /* 0x000000b9a8a87210 */ /* 0x080fe40007f7e0ff */
[----:B------:R-:W-:-:S03]  /*15130*/  IADD3 R170, P4, R170, R185, RZ ;  /* 0x000000b9aaaa7210 */ /* 0x000fc60007f9e0ff */
[--C-:B------:R-:W-:Y:S02]  /*15140*/  IMAD.X R169, R169, 0x1, R184.reuse, P3 ;  /* 0x00000001a9a97824 */ /* 0x100fe400018e06b8 */
[----:B------:R-:W-:Y:S02]  /*15150*/  IMAD.X R171, R171, 0x1, R184, P4 ;  /* 0x00000001abab7824 */ /* 0x000fe400020e06b8 */
[----:B--2---:R-:W-:Y:S01]  /*15160*/  VIADD R188, R0, UR6 ;  /* 0x0000000600bc7c36 */ /* 0x004fe20008000000 */
[----:B------:R-:W-:Y:S02]  /*15170*/  SHF.R.U32.HI R0, RZ, 0x7, R239 ;  /* 0x00000007ff007819 */ /* 0x000fe400000116ef */
[----:B------:R-:W1:Y:S02]  /*15180*/  S2R R239, SR_TID.X ;  /* 0x0000000000ef7919 */ /* 0x000e640000002100 */
[----:B------:R-:W-:Y:S01]  /*15190*/  SGXT.U32 R0, R0, 0x1 ;  /* 0x000000010000781a */ /* 0x000fe20000000000 */
[----:B------:R-:W-:Y:S01]  /*151a0*/  LDGSTS.E [R188+0x60000], desc[UR16][R8.64], P1 ;  /* 0x6000000008bc7fae */ /* 0x000fe20008921850 */
[----:B------:R-:W-:-:S02]  /*151b0*/  ISETP.GE.AND P1, PT, R2, UR5, PT ;  /* 0x0000000502007c0c */ /* 0x000fc4000bf26270 */
[----:B------:R-:W-:Y:S01]  /*151c0*/  LOP3.LUT R0, R0, 0x26, RZ, 0xfc, !PT ;  /* 0x0000002600007812 */ /* 0x000fe200078efcff */
[----:B------:R-:W-:Y:S01]  /*151d0*/  LDGSTS.E [R188+0x60008], desc[UR16][R10.64], P2 ;  /* 0x600080000abc7fae */ /* 0x000fe20009121850 */
[----:B------:R-:W-:Y:S02]  /*151e0*/  SEL R190, RZ, 0x4, P1 ;  /* 0x00000004ffbe7807 */ /* 0x000fe40000800000 */
[----:B------:R-:W-:Y:S02]  /*151f0*/  ISETP.GE.AND P1, PT, R0, UR5, PT ;  /* 0x0000000500007c0c */ /* 0x000fe4000bf26270 */
[----:B------:R-:W-:-:S04]  /*15200*/  SEL R190, R190, RZ, !P0 ;  /* 0x000000ffbebe7207 */ /* 0x000fc80004000000 */
[----:B------:R-:W-:Y:S02]  /*15210*/  ISETP.NE.U32.AND P2, PT, R190, RZ, PT ;  /* 0x000000ffbe00720c */ /* 0x000fe40003f45070 */
[----:B------:R-:W-:-:S04]  /*15220*/  SEL R190, RZ, 0x4, P1 ;  /* 0x00000004ffbe7807 */ /* 0x000fc80000800000 */
[----:B------:R-:W-:-:S04]  /*15230*/  SEL R190, R190, RZ, !P0 ;  /* 0x000000ffbebe7207 */ /* 0x000fc80004000000 */
[----:B------:R-:W-:-:S03]  /*15240*/  ISETP.NE.U32.AND P1, PT, R190, RZ, PT ;  /* 0x000000ffbe00720c */ /* 0x000fc60003f25070 */
[----:B------:R-:W-:Y:S01]  /*15250*/  LDGSTS.E [R188+0x64000], desc[UR16][R168.64], P2 ;  /* 0x64000000a8bc7fae */ /* 0x000fe20009121850 */
[--C-:B-1----:R-:W-:Y:S02]  /*15260*/  SHF.R.U32.HI R2, RZ, 0x7, R239.reuse ;  /* 0x00000007ff027819 */ /* 0x102fe400000116ef */
[----:B------:R-:W-:Y:S02]  /*15270*/  SHF.R.U32.HI R0, RZ, 0x7, R239 ;  /* 0x00000007ff007819 */ /* 0x000fe400000116ef */
[----:B------:R-:W-:Y:S02]  /*15280*/  SGXT.U32 R2, R2, 0x1 ;  /* 0x000000010202781a */ /* 0x000fe40000000000 */
[----:B------:R-:W-:Y:S02]  /*15290*/  SGXT.U32 R0, R0, 0x1 ;  /* 0x000000010000781a */ /* 0x000fe40000000000 */
[----:B------:R-:W-:Y:S01]  /*152a0*/  LOP3.LUT R2, R2, 0x44, RZ, 0xfc, !PT ;  /* 0x0000004402027812 */ /* 0x000fe200078efcff */
[----:B------:R-:W-:Y:S01]  /*152b0*/  LDGSTS.E [R188+0x64008], desc[UR16][R170.64], P1 ;  /* 0x64008000aabc7fae */ /* 0x000fe20008921850 */
[----:B------:R-:W-:-:S02]  /*152c0*/  LOP3.LUT R0, R0, 0x46, RZ, 0xfc, !PT ;  /* 0x0000004600007812 */ /* 0x000fc400078efcff */
[----:B------:R-:W-:-:S04]  /*152d0*/  ISETP.GE.AND P1, PT, R2, UR5, PT ;  /* 0x0000000502007c0c */ /* 0x000fc8000bf26270 */
[----:B------:R-:W-:Y:S02]  /*152e0*/  SEL R190, RZ, 0x4, P1 ;  /* 0x00000004ffbe7807 */ /* 0x000fe40000800000 */
[----:B------:R-:W-:Y:S02]  /*152f0*/  ISETP.GE.AND P1, PT, R0, UR5, PT ;  /* 0x0000000500007c0c */ /* 0x000fe4000bf26270 */
[----:B------:R-:W2:Y:S01]  /*15300*/  LDL R0, [R1+0x928] ;  /* 0x0009280001007983 */ /* 0x000ea20000100800 */
[----:B------:R-:W1:Y:S01]  /*15310*/  S2R R239, SR_TID.X ;  /* 0x0000000000ef7919 */ /* 0x000e620000002100 */
[----:B------:R-:W-:Y:S02]  /*15320*/  SEL R190, R190, RZ, !P0 ;  /* 0x000000ffbebe7207 */ /* 0x000fe40004000000 */
[----:B------:R-:W-:Y:S02]  /*15330*/  IADD3 R208, P3, R208, R185, RZ ;  /* 0x000000b9d0d07210 */ /* 0x000fe40007f7e0ff */
[----:B------:R-:W-:-:S02]  /*15340*/  ISETP.NE.U32.AND P2, PT, R190, RZ, PT ;  /* 0x000000ffbe00720c */ /* 0x000fc40003f45070 */
[----:B------:R-:W-:Y:S01]  /*15350*/  SEL R190, RZ, 0x4, P1 ;  /* 0x00000004ffbe7807 */ /* 0x000fe20000800000 */
[----:B------:R-:W-:-:S03]  /*15360*/  IMAD.X R207, R207, 0x1, R184, P3 ;  /* 0x00000001cfcf7824 */ /* 0x000fc600018e06b8 */
[----:B------:R-:W-:Y:S02]  /*15370*/  SEL R190, R190, RZ, !P0 ;  /* 0x000000ffbebe7207 */ /* 0x000fe40004000000 */
[----:B------:R-:W-:Y:S02]  /*15380*/  IADD3 R210, P4, R210, R185, RZ ;  /* 0x000000b9d2d27210 */ /* 0x000fe40007f9e0ff */
        /* <DEDUP_REMOVED lines=256> */
[----:B------:R-:W-:Y:S01]  /*16390*/  ISETP.GE.AND P1, PT, R0, UR5, PT ;  /* 0x0000000500007c0c */ /* 0x000fe2000bf26270 */
[----:B------:R-:W2:Y:S01]  /*163a0*/  LDL.LU R2, [R1] ;  /* 0x0000000001027983 */ /* 0x000ea20000300800 */
[----:B------:R-:W-:-:S03]  /*163b0*/  SEL R190, R190, RZ, !P0 ;  /* 0x000000ffbebe7207 */ /* 0x000fc60004000000 */
[----:B------:R-:W3:Y:S01]  /*163c0*/  LDL.LU R5, [R1+0x4] ;  /* 0x0000040001057983 */ /* 0x000ee20000300800 */
[----:B------:R-:W-:Y:S02]  /*163d0*/  ISETP.NE.U32.AND P2, PT, R190, RZ, PT ;  /* 0x000000ffbe00720c */ /* 0x000fe40003f45070 */
[----:B------:R-:W-:Y:S01]  /*163e0*/  SEL R190, RZ, 0x4, P1 ;  /* 0x00000004ffbe7807 */ /* 0x000fe20000800000 */
[----:B------:R-:W4:Y:S03]  /*163f0*/  LDL.LU R4, [R1+0x8] ;  /* 0x0000080001047983 */ /* 0x000f260000300800 */
        /* <DEDUP_REMOVED lines=13> */
[----:B------:R-:W3:Y:S01]  /*164d0*/  LDL R0, [R1+0x91c] ;  /* 0x00091c0001007983 */ /* 0x000ee20000100800 */
        /* <DEDUP_REMOVED lines=12> */
[----:B------:R1:W-:Y:S02]  /*165a0*/  LDGSTS.E [R188+0x68000], desc[UR16][R190.64], P2 ;  /* 0x68000000bebc7fae */ /* 0x0003e40009121850 */
[--C-:B-1----:R-:W-:Y:S02]  /*165b0*/  SHF.R.U32.HI R6, RZ, 0x7, R239.reuse ;  /* 0x00000007ff067819 */ /* 0x102fe400000116ef */
[----:B------:R-:W-:Y:S02]  /*165c0*/  SHF.R.U32.HI R3, RZ, 0x7, R239 ;  /* 0x00000007ff037819 */ /* 0x000fe400000116ef */
[----:B------:R-:W1:Y:S01]  /*165d0*/  S2R R239, SR_TID.X ;  /* 0x0000000000ef7919 */ /* 0x000e620000002100 */
[----:B------:R-:W-:Y:S01]  /*165e0*/  SGXT.U32 R6, R6, 0x1 ;  /* 0x000000010606781a */ /* 0x000fe20000000000 */
[----:B------:R-:W-:Y:S02]  /*165f0*/  IMAD.MOV.U32 R190, RZ, RZ, R222 ;  /* 0x000000ffffbe7224 */ /* 0x000fe400078e00de */
[----:B------:R-:W-:Y:S01]  /*16600*/  IMAD.MOV.U32 R191, RZ, RZ, R221 ;  /* 0x000000ffffbf7224 */ /* 0x000fe200078e00dd */
[----:B------:R-:W-:-:S02]  /*16610*/  LOP3.LUT R6, R6, 0x70, RZ, 0xfc, !PT ;  /* 0x0000007006067812 */ /* 0x000fc400078efcff */
[----:B------:R-:W-:Y:S02]  /*16620*/  SGXT.U32 R3, R3, 0x1 ;  /* 0x000000010303781a */ /* 0x000fe40000000000 */
[----:B------:R1:W-:Y:S01]  /*16630*/  LDGSTS.E [R188+0x68008], desc[UR16][R190.64], P1 ;  /* 0x68008000bebc7fae */ /* 0x0003e20008921850 */
[----:B------:R-:W-:Y:S02]  /*16640*/  ISETP.GE.AND P1, PT, R6, UR5, PT ;  /* 0x0000000506007c0c */ /* 0x000fe4000bf26270 */
[----:B------:R-:W-:Y:S02]  /*16650*/  LOP3.LUT R3, R3, 0x72, RZ, 0xfc, !PT ;  /* 0x0000007203037812 */ /* 0x000fe400078efcff */
[----:B-1----:R-:W-:Y:S02]  /*16660*/  SEL R190, RZ, 0x4, P1 ;  /* 0x00000004ffbe7807 */ /* 0x002fe40000800000 */
[----:B------:R-:W-:Y:S02]  /*16670*/  ISETP.GE.AND P1, PT, R3, UR5, PT ;  /* 0x0000000503007c0c */ /* 0x000fe4000bf26270 */
[----:B------:R-:W-:-:S04]  /*16680*/  SEL R190, R190, RZ, !P0 ;  /* 0x000000ffbebe7207 */ /* 0x000fc80004000000 */
[----:B------:R-:W-:Y:S02]  /*16690*/  ISETP.NE.U32.AND P2, PT, R190, RZ, PT ;  /* 0x000000ffbe00720c */ /* 0x000fe40003f45070 */
[----:B------:R-:W-:-:S04]  /*166a0*/  SEL R190, RZ, 0x4, P1 ;  /* 0x00000004ffbe7807 */ /* 0x000fc80000800000 */
[----:B------:R-:W-:Y:S02]  /*166b0*/  SEL R190, R190, RZ, !P0 ;  /* 0x000000ffbebe7207 */ /* 0x000fe40004000000 */
[----:B------:R-:W-:Y:S02]  /*166c0*/  SHF.R.U32.HI R3, RZ, 0x7, R239 ;  /* 0x00000007ff037819 */ /* 0x000fe400000116ef */
[----:B------:R-:W-:Y:S02]  /*166d0*/  ISETP.NE.U32.AND P1, PT, R190, RZ, PT ;  /* 0x000000ffbe00720c */ /* 0x000fe40003f25070 */
[----:B------:R-:W-:-:S04]  /*166e0*/  SGXT.U32 R3, R3, 0x1 ;  /* 0x000000010303781a */ /* 0x000fc80000000000 */
[----:B------:R-:W-:Y:S02]  /*166f0*/  LOP3.LUT R3, R3, 0x14, RZ, 0xfc, !PT ;  /* 0x0000001403037812 */ /* 0x000fe400078efcff */
[----:B--2---:R-:W-:-:S05]  /*16700*/  IADD3 R2, P3, R2, R185, RZ ;  /* 0x000000b902027210 */ /* 0x004fca0007f7e0ff */
[----:B------:R1:W-:Y:S01]  /*16710*/  STL [R1], R2 ;  /* 0x0000000201007387 */ /* 0x0003e20000100800 */
[----:B------:R-:W-:Y:S02]  /*16720*/  IMAD.MOV.U32 R190, RZ, RZ, R2 ;  /* 0x000000ffffbe7224 */ /* 0x000fe400078e0002 */
[----:B------:R-:W-:Y:S01]  /*16730*/  IMAD.X R252, R252, 0x1, R184, P3 ;  /* 0x00000001fcfc7824 */ /* 0x000fe200018e06b8 */
[----:B----4-:R-:W-:Y:S02]  /*16740*/  IADD3 R4, P4, R4, R185, RZ ;  /* 0x000000b904047210 */ /* 0x010fe40007f9e0ff */
[----:B-1----:R-:W-:Y:S01]  /*16750*/  SHF.R.U32.HI R2, RZ, 0x7, R239 ;  /* 0x00000007ff027819 */ /* 0x002fe200000116ef */
[----:B------:R-:W-:Y:S02]  /*16760*/  IMAD.MOV.U32 R191, RZ, RZ, R252 ;  /* 0x000000ffffbf7224 */ /* 0x000fe400078e00fc */
[----:B---3--:R-:W-:-:S03]  /*16770*/  IMAD.X R5, R5, 0x1, R184, P4 ;  /* 0x0000000105057824 */ /* 0x008fc600020e06b8 */
[----:B------:R1:W-:Y:S01]  /*16780*/  LDGSTS.E [R188+0x6c000], desc[UR16][R190.64], P2 ;  /* 0x6c000000bebc7fae */ /* 0x0003e20009121850 */
[----:B------:R-:W-:Y:S02]  /*16790*/  VIADD R239, R0, UR6 ;  /* 0x0000000600ef7c36 */ /* 0x000fe40008000000 */
[----:B------:R-:W2:Y:S01]  /*167a0*/  S2R R0, SR_TID.X ;  /* 0x0000000000007919 */ /* 0x000ea20000002100 */
[----:B-1----:R-:W-:Y:S02]  /*167b0*/  IMAD.MOV.U32 R190, RZ, RZ, R4 ;  /* 0x000000ffffbe7224 */ /* 0x002fe400078e0004 */
[----:B------:R-:W-:-:S05]  /*167c0*/  IMAD.MOV.U32 R191, RZ, RZ, R5 ;  /* 0x000000ffffbf7224 */ /* 0x000fca00078e0005 */
[----:B------:R1:W-:Y:S01]  /*167d0*/  LDGSTS.E [R188+0x6c008], desc[UR16][R190.64], P1 ;  /* 0x6c008000bebc7fae */ /* 0x0003e20008921850 */
[----:B------:R-:W-:Y:S02]  /*167e0*/  ISETP.GE.AND P1, PT, R3, UR5, PT ;  /* 0x0000000503007c0c */ /* 0x000fe4000bf26270 */
[----:B------:R-:W-:-:S04]  /*167f0*/  SGXT.U32 R2, R2, 0x1 ;  /* 0x000000010202781a */ /* 0x000fc80000000000 */
[----:B------:R-:W-:Y:S02]  /*16800*/  LOP3.LUT R2, R2, 0x16, RZ, 0xfc, !PT ;  /* 0x0000001602027812 */ /* 0x000fe400078efcff */
[----:B-1----:R-:W-:-:S04]  /*16810*/  SEL R190, RZ, 0x4, P1 ;  /* 0x00000004ffbe7807 */ /* 0x002fc80000800000 */
[----:B------:R-:W-:Y:S02]  /*16820*/  SEL R190, R190, RZ, !P0 ;  /* 0x000000ffbebe7207 */ /* 0x000fe40004000000 */
[----:B------:R-:W-:Y:S02]  /*16830*/  ISETP.GE.AND P2, PT, R2, UR5, PT ;  /* 0x0000000502007c0c */ /* 0x000fe4000bf46270 */
[----:B------:R-:W-:Y:S02]  /*16840*/  ISETP.NE.U32.AND P1, PT, R190, RZ, PT ;  /* 0x000000ffbe00720c */ /* 0x000fe40003f25070 */
[----:B------:R-:W-:Y:S02]  /*16850*/  IADD3 R152, P3, R152, R185, RZ ;  /* 0x000000b998987210 */ /* 0x000fe40007f7e0ff */
[--C-:B--2---:R-:W-:Y:S02]  /*16860*/  SHF.R.U32.HI R2, RZ, 0x7, R0.reuse ;  /* 0x00000007ff027819 */ /* 0x104fe40000011600 */
[----:B------:R-:W-:-:S02]  /*16870*/  SHF.R.U32.HI R0, RZ, 0x7, R0 ;  /* 0x00000007ff007819 */ /* 0x000fc40000011600 */
[----:B------:R-:W-:Y:S01]  /*16880*/  SGXT.U32 R2, R2, 0x1 ;  /* 0x000000010202781a */ /* 0x000fe20000000000 */
[----:B------:R-:W-:Y:S01]  /*16890*/  IMAD.X R153, R153, 0x1, R184, P3 ;  /* 0x0000000199997824 */ /* 0x000fe200018e06b8 */
[----:B------:R-:W-:Y:S02]  /*168a0*/  SEL R188, RZ, 0x4, P2 ;  /* 0x00000004ffbc7807 */ /* 0x000fe40001000000 */
[----:B------:R-:W-:Y:S02]  /*168b0*/  LOP3.LUT R2, R2, 0x34, RZ, 0xfc, !PT ;  /* 0x0000003402027812 */ /* 0x000fe400078efcff */
[----:B------:R-:W-:Y:S01]  /*168c0*/  SGXT.U32 R0, R0, 0x1 ;  /* 0x000000010000781a */ /* 0x000fe20000000000 */
[----:B------:R-:W-:Y:S01]  /*168d0*/  LDGSTS.E [R239+0x60000], desc[UR16][R152.64], P1 ;  /* 0x6000000098ef7fae */ /* 0x000fe20008921850 */
[----:B------:R-:W-:Y:S02]  /*168e0*/  SEL R188, R188, RZ, !P0 ;  /* 0x000000ffbcbc7207 */ /* 0x000fe40004000000 */
[----:B------:R-:W-:-:S02]  /*168f0*/  LOP3.LUT R0, R0, 0x36, RZ, 0xfc, !PT ;  /* 0x0000003600007812 */ /* 0x000fc400078efcff */
[----:B------:R-:W-:Y:S02]  /*16900*/  ISETP.GE.AND P1, PT, R2, UR5, PT ;  /* 0x0000000502007c0c */ /* 0x000fe4000bf26270 */
[----:B------:R-:W-:Y:S02]  /*16910*/  ISETP.NE.U32.AND P2, PT, R188, RZ, PT ;  /* 0x000000ffbc00720c */ /* 0x000fe40003f45070 */
[----:B------:R-:W-:Y:S02]  /*16920*/  SEL R188, RZ, 0x4, P1 ;  /* 0x00000004ffbc7807 */ /* 0x000fe40000800000 */
[----:B------:R-:W-:Y:S02]  /*16930*/  ISETP.GE.AND P1, PT, R0, UR5, PT ;  /* 0x0000000500007c0c */ /* 0x000fe4000bf26270 */
[----:B------:R-:W1:Y:S01]  /*16940*/  S2R R0, SR_TID.X ;  /* 0x0000000000007919 */ /* 0x000e620000002100 */
[----:B------:R-:W-:Y:S02]  /*16950*/  IADD3 R154, P4, R154, R185, RZ ;  /* 0x000000b99a9a7210 */ /* 0x000fe40007f9e0ff */
[----:B------:R-:W-:-:S03]  /*16960*/  SEL R188, R188, RZ, !P0 ;  /* 0x000000ffbcbc7207 */ /* 0x000fc60004000000 */
[----:B------:R-:W-:-:S05]  /*16970*/  IMAD.X R155, R155, 0x1, R184, P4 ;  /* 0x000000019b9b7824 */ /* 0x000fca00020e06b8 */
[----:B------:R-:W-:Y:S01]  /*16980*/  LDGSTS.E [R239+0x60008], desc[UR16][R154.64], P2 ;  /* 0x600080009aef7fae */ /* 0x000fe20009121850 */
[----:B------:R-:W-:Y:S02]  /*16990*/  ISETP.NE.U32.AND P2, PT, R188, RZ, PT ;  /* 0x000000ffbc00720c */ /* 0x000fe40003f45070 */
[----:B------:R-:W-:-:S04]  /*169a0*/  SEL R188, RZ, 0x4, P1 ;  /* 0x00000004ffbc7807 */ /* 0x000fc80000800000 */
[----:B------:R-:W-:Y:S02]  /*169b0*/  SEL R188, R188, RZ, !P0 ;  /* 0x000000ffbcbc7207 */ /* 0x000fe40004000000 */
[-C--:B------:R-:W-:Y:S02]  /*169c0*/  IADD3 R194, P4, R194, R185.reuse, RZ ;  /* 0x000000b9c2c27210 */ /* 0x080fe40007f9e0ff */
[----:B------:R-:W-:Y:S02]  /*169d0*/  ISETP.NE.U32.AND P1, PT, R188, RZ, PT ;  /* 0x000000ffbc00720c */ /* 0x000fe40003f25070 */
[----:B------:R-:W-:Y:S01]  /*169e0*/  IADD3 R192, P3, R192, R185, RZ ;  /* 0x000000b9c0c07210 */ /* 0x000fe20007f7e0ff */
[----:B------:R-:W-:Y:S01]  /*169f0*/  IMAD.X R193, R193, 0x1, R184, P4 ;  /* 0x00000001c1c17824 */ /* 0x000fe200020e06b8 */
[----:B-1----:R-:W-:-:S03]  /*16a00*/  SHF.R.U32.HI R2, RZ, 0x7, R0 ;  /* 0x00000007ff027819 */ /* 0x002fc60000011600 */
[----:B------:R-:W-:Y:S01]  /*16a10*/  IMAD.X R189, R189, 0x1, R184, P3 ;  /* 0x00000001bdbd7824 */ /* 0x000fe200018e06b8 */
[----:B------:R-:W-:Y:S01]  /*16a20*/  SGXT.U32 R2, R2, 0x1 ;  /* 0x000000010202781a */ /* 0x000fe20000000000 */
[----:B------:R-:W-:Y:S02]  /*16a30*/  IMAD.MOV.U32 R188, RZ, RZ, R192 ;  /* 0x000000ffffbc7224 */ /* 0x000fe400078e00c0 */
[----:B------:R-:W-:Y:S01]  /*16a40*/  IMAD.MOV.U32 R190, RZ, RZ, R194 ;  /* 0x000000ffffbe7224 */ /* 0x000fe200078e00c2 */
[----:B------:R-:W-:Y:S01]  /*16a50*/  LOP3.LUT R2, R2, 0x54, RZ, 0xfc, !PT ;  /* 0x0000005402027812 */ /* 0x000fe200078efcff */
[----:B------:R-:W-:Y:S01]  /*16a60*/  IMAD.MOV.U32 R191, RZ, RZ, R193 ;  /* 0x000000ffffbf7224 */ /* 0x000fe200078e00c1 */
[----:B------:R-:W-:Y:S04]  /*16a70*/  STL [R1+0x8], R4 ;  /* 0x0000080401007387 */ /* 0x000fe80000100800 */
[----:B------:R1:W-:Y:S04]  /*16a80*/  LDGSTS.E [R239+0x64000], desc[UR16][R188.64], P2 ;  /* 0x64000000bcef7fae */ /* 0x0003e80009121850 */
[----:B------:R2:W-:Y:S04]  /*16a90*/  STL [R1+0x4], R5 ;  /* 0x0000040501007387 */ /* 0x0005e80000100800 */
[----:B------:R3:W-:Y:S01]  /*16aa0*/  LDGSTS.E [R239+0x64008], desc[UR16][R190.64], P1 ;  /* 0x64008000beef7fae */ /* 0x0007e20008921850 */
[----:B------:R-:W-:-:S03]  /*16ab0*/  ISETP.GE.AND P1, PT, R2, UR5, PT ;  /* 0x0000000502007c0c */ /* 0x000fc6000bf26270 */
[----:B------:R-:W4:Y:S04]  /*16ac0*/  LDL.LU R3, [R1+0xc] ;  /* 0x00000c0001037983 */ /* 0x000f280000300800 */
[----:B------:R-:W4:Y:S01]  /*16ad0*/  LDL.LU R2, [R1+0x10] ;  /* 0x0000100001027983 */ /* 0x000f220000300800 */
[----:B------:R-:W-:Y:S02]  /*16ae0*/  SHF.R.U32.HI R0, RZ, 0x7, R0 ;  /* 0x00000007ff007819 */ /* 0x000fe40000011600 */
[----:B-1----:R-:W-:Y:S01]  /*16af0*/  SEL R188, RZ, 0x4, P1 ;  /* 0x00000004ffbc7807 */ /* 0x002fe20000800000 */
[----:B--2---:R-:W2:Y:S01]  /*16b00*/  LDL.LU R5, [R1+0x14] ;  /* 0x0000140001057983 */ /* 0x004ea20000300800 */
[----:B------:R-:W-:Y:S02]  /*16b10*/  SGXT.U32 R0, R0, 0x1 ;  /* 0x000000010000781a */ /* 0x000fe40000000000 */
[----:B------:R-:W-:Y:S01]  /*16b20*/  SEL R188, R188, RZ, !P0 ;  /* 0x000000ffbcbc7207 */ /* 0x000fe20004000000 */
[----:B------:R-:W2:Y:S01]  /*16b30*/  LDL.LU R4, [R1+0x18] ;  /* 0x0000180001047983 */ /* 0x000ea20000300800 */
[----:B------:R-:W-:-:S04]  /*16b40*/  LOP3.LUT R0, R0, 0x56, RZ, 0xfc, !PT ;  /* 0x0000005600007812 */ /* 0x000fc800078efcff */
[----:B------:R-:W-:Y:S02]  /*16b50*/  ISETP.GE.AND P1, PT, R0, UR5, PT ;  /* 0x0000000500007c0c */ /* 0x000fe4000bf26270 */
[----:B------:R-:W1:Y:S01]  /*16b60*/  S2R R0, SR_TID.X ;  /* 0x0000000000007919 */ /* 0x000e620000002100 */
[----:B------:R-:W-:Y:S02]  /*16b70*/  ISETP.NE.U32.AND P2, PT, R188, RZ, PT ;  /* 0x000000ffbc00720c */ /* 0x000fe40003f45070 */
[----:B------:R-:W-:Y:S02]  /*16b80*/  SEL R188, RZ, 0x4, P1 ;  /* 0x00000004ffbc7807 */ /* 0x000fe40000800000 */
[-C--:B------:R-:W-:Y:S02]  /*16b90*/  IADD3 R224, P3, R224, R185.reuse, RZ ;  /* 0x000000b9e0e07210 */ /* 0x080fe40007f7e0ff */
[----:B------:R-:W-:Y:S02]  /*16ba0*/  SEL R188, R188, RZ, !P0 ;  /* 0x000000ffbcbc7207 */ /* 0x000fe40004000000 */
[----:B------:R-:W-:Y:S01]  /*16bb0*/  IADD3 R226, P4, R226, R185, RZ ;  /* 0x000000b9e2e27210 */ /* 0x000fe20007f9e0ff */
[----:B------:R-:W-:Y:S01]  /*16bc0*/  IMAD.X R223, R223, 0x1, R184, P3 ;  /* 0x00000001dfdf7824 */ /* 0x000fe200018e06b8 */
[----:B------:R-:W-:Y:S01]  /*16bd0*/  ISETP.NE.U32.AND P1, PT, R188, RZ, PT ;  /* 0x000000ffbc00720c */ /* 0x000fe20003f25070 */
[----:B---3--:R-:W-:-:S02]  /*16be0*/  IMAD.MOV.U32 R190, RZ, RZ, R224 ;  /* 0x000000ffffbe7224 */ /* 0x008fc400078e00e0 */
[----:B------:R-:W-:Y:S02]  /*16bf0*/  IMAD.MOV.U32 R191, RZ, RZ, R223 ;  /* 0x000000ffffbf7224 */ /* 0x000fe400078e00df */
[----:B------:R-:W-:-:S03]  /*16c00*/  IMAD.X R225, R225, 0x1, R184, P4 ;  /* 0x00000001e1e17824 */ /* 0x000fc600020e06b8 */
[----:B------:R3:W-:Y:S01]  /*16c10*/  LDGSTS.E [R239+0x68000], desc[UR16][R190.64], P2 ;  /* 0x68000000beef7fae */ /* 0x0007e20009121850 */
[--C-:B-1----:R-:W-:Y:S02]  /*16c20*/  SHF.R.U32.HI R6, RZ, 0x7, R0.reuse ;  /* 0x00000007ff067819 */ /* 0x102fe40000011600 */
[----:B------:R-:W-:Y:S02]  /*16c30*/  SHF.R.U32.HI R0, RZ, 0x7, R0 ;  /* 0x00000007ff007819 */ /* 0x000fe40000011600 */
[----:B------:R-:W-:Y:S01]  /*16c40*/  SGXT.U32 R6, R6, 0x1 ;  /* 0x000000010606781a */ /* 0x000fe20000000000 */
[----:B---3--:R-:W-:Y:S02]  /*16c50*/  IMAD.MOV.U32 R190, RZ, RZ, R226 ;  /* 0x000000ffffbe7224 */ /* 0x008fe400078e00e2 */
[----:B------:R-:W-:Y:S01]  /*16c60*/  IMAD.MOV.U32 R191, RZ, RZ, R225 ;  /* 0x000000ffffbf7224 */ /* 0x000fe200078e00e1 */
[----:B------:R-:W-:Y:S02]  /*16c70*/  LOP3.LUT R6, R6, 0x74, RZ, 0xfc, !PT ;  /* 0x0000007406067812 */ /* 0x000fe400078efcff */
[----:B------:R-:W-:-:S02]  /*16c80*/  SGXT.U32 R0, R0, 0x1 ;  /* 0x000000010000781a */ /* 0x000fc40000000000 */
[----:B------:R1:W-:Y:S01]  /*16c90*/  LDGSTS.E [R239+0x68008], desc[UR16][R190.64], P1 ;  /* 0x68008000beef7fae */ /* 0x0003e20008921850 */
[----:B------:R-:W-:Y:S02]  /*16ca0*/  ISETP.GE.AND P1, PT, R6, UR5, PT ;  /* 0x0000000506007c0c */ /* 0x000fe4000bf26270 */
[----:B------:R-:W-:Y:S02]  /*16cb0*/  LOP3.LUT R0, R0, 0x76, RZ, 0xfc, !PT ;  /* 0x0000007600007812 */ /* 0x000fe400078efcff */
[----:B------:R-:W-:Y:S02]  /*16cc0*/  SEL R188, RZ, 0x4, P1 ;  /* 0x00000004ffbc7807 */ /* 0x000fe40000800000 */
[----:B------:R-:W-:Y:S02]  /*16cd0*/  ISETP.GE.AND P1, PT, R0, UR5, PT ;  /* 0x0000000500007c0c */ /* 0x000fe4000bf26270 */
[----:B------:R-:W3:Y:S01]  /*16ce0*/  LDL R0, [R1+0x918] ;  /* 0x0009180001007983 */ /* 0x000ee20000100800 */
[----:B------:R-:W-:-:S04]  /*16cf0*/  SEL R188, R188, RZ, !P0 ;  /* 0x000000ffbcbc7207 */ /* 0x000fc80004000000 */
[----:B------:R-:W-:Y:S02]  /*16d00*/  ISETP.NE.U32.AND P2, PT, R188, RZ, PT ;  /* 0x000000ffbc00720c */ /* 0x000fe40003f45070 */
[----:B------:R-:W-:-:S04]  /*16d10*/  SEL R188, RZ, 0x4, P1 ;  /* 0x00000004ffbc7807 */ /* 0x000fc80000800000 */
[----:B------:R-:W-:-:S04]  /*16d20*/  SEL R188, R188, RZ, !P0 ;  /* 0x000000ffbcbc7207 */ /* 0x000fc80004000000 */
[----:B------:R-:W-:Y:S02]  /*16d30*/  ISETP.NE.U32.AND P1, PT, R188, RZ, PT ;  /* 0x000000ffbc00720c */ /* 0x000fe40003f25070 */
[----:B----4-:R-:W-:-:S05]  /*16d40*/  IADD3 R2, P3, R2, R185, RZ ;  /* 0x000000b902027210 */ /* 0x010fca0007f7e0ff */
[----:B------:R-:W-:Y:S01]  /*16d50*/  IMAD.X R3, R3, 0x1, R184, P3 ;  /* 0x0000000103037824 */ /* 0x000fe200018e06b8 */
[----:B------:R-:W-:Y:S03]  /*16d60*/  STL [R1+0x10], R2 ;  /* 0x0000100201007387 */ /* 0x000fe60000100800 */
[----:B-1----:R-:W-:Y:S01]  /*16d70*/  IMAD.MOV.U32 R191, RZ, RZ, R3 ;  /* 0x000000ffffbf7224 */ /* 0x002fe200078e0003 */
[----:B------:R1:W-:Y:S02]  /*16d80*/  STL [R1+0xc], R3 ;  /* 0x00000c0301007387 */ /* 0x0003e40000100800 */
[----:B-1----:R-:W1:Y:S01]  /*16d90*/  S2R R3, SR_TID.X ;  /* 0x0000000000037919 */ /* 0x002e620000002100 */
[----:B------:R-:W-:-:S05]  /*16da0*/  IMAD.MOV.U32 R190, RZ, RZ, R2 ;  /* 0x000000ffffbe7224 */ /* 0x000fca00078e0002 */
[----:B------:R4:W-:Y:S01]  /*16db0*/  LDGSTS.E [R239+0x6c000], desc[UR16][R190.64], P2 ;  /* 0x6c000000beef7fae */ /* 0x0009e20009121850 */
[----:B-1----:R-:W-:-:S04]  /*16dc0*/  SHF.R.U32.HI R2, RZ, 0x7, R3 ;  /* 0x00000007ff027819 */ /* 0x002fc80000011603 */
[----:B------:R-:W-:-:S04]  /*16dd0*/  SGXT.U32 R2, R2, 0x1 ;  /* 0x000000010202781a */ /* 0x000fc80000000000 */
[----:B------:R-:W-:-:S04]  /*16de0*/  LOP3.LUT R2, R2, 0x1a, RZ, 0xfc, !PT ;  /* 0x0000001a02027812 */ /* 0x000fc800078efcff */
[----:B------:R-:W-:-:S04]  /*16df0*/  ISETP.GE.AND P2, PT, R2, UR5, PT ;  /* 0x0000000502007c0c */ /* 0x000fc8000bf46270 */
[----:B------:R-:W-:-:S04]  /*16e00*/  SEL R188, RZ, 0x4, P2 ;  /* 0x00000004ffbc7807 */ /* 0x000fc80001000000 */
[----:B------:R-:W-:-:S04]  /*16e10*/  SEL R188, R188, RZ, !P0 ;  /* 0x000000ffbcbc7207 */ /* 0x000fc80004000000 */
[----:B------:R-:W-:Y:S01]  /*16e20*/  ISETP.NE.U32.AND P2, PT, R188, RZ, PT ;  /* 0x000000ffbc00720c */ /* 0x000fe20003f45070 */
[----:B---3--:R-:W-:Y:S02]  /*16e30*/  VIADD R188, R0, UR6 ;  /* 0x0000000600bc7c36 */ /* 0x008fe40008000000 */
[----:B------:R-:W1:Y:S01]  /*16e40*/  S2R R0, SR_TID.X ;  /* 0x0000000000007919 */ /* 0x000e620000002100 */
[----:B--2---:R-:W-:Y:S02]  /*16e50*/  IADD3 R4, P4, R4, R185, RZ ;  /* 0x000000b904047210 */ /* 0x004fe40007f9e0ff */
[----:B------:R-:W-:-:S03]  /*16e60*/  SHF.R.U32.HI R3, RZ, 0x7, R3 ;  /* 0x00000007ff037819 */ /* 0x000fc60000011603 */
[----:B------:R-:W-:Y:S01]  /*16e70*/  IMAD.X R5, R5, 0x1, R184, P4 ;  /* 0x0000000105057824 */ /* 0x000fe200020e06b8 */
[----:B------:R-:W-:Y:S01]  /*16e80*/  SGXT.U32 R3, R3, 0x1 ;  /* 0x000000010303781a */ /* 0x000fe20000000000 */
[----:B----4-:R-:W-:Y:S02]  /*16e90*/  IMAD.MOV.U32 R190, RZ, RZ, R4 ;  /* 0x000000ffffbe7224 */ /* 0x010fe400078e0004 */
[----:B------:R-:W-:Y:S01]  /*16ea0*/  IMAD.MOV.U32 R191, RZ, RZ, R5 ;  /* 0x000000ffffbf7224 */ /* 0x000fe200078e0005 */
[----:B------:R-:W-:-:S04]  /*16eb0*/  LOP3.LUT R3, R3, 0x18, RZ, 0xfc, !PT ;  /* 0x0000001803037812 */ /* 0x000fc800078efcff */
[----:B------:R2:W-:Y:S01]  /*16ec0*/  LDGSTS.E [R239+0x6c008], desc[UR16][R190.64], P1 ;  /* 0x6c008000beef7fae */ /* 0x0005e20008921850 */
[----:B------:R-:W-:-:S04]  /*16ed0*/  ISETP.GE.AND P1, PT, R3, UR5, PT ;  /* 0x0000000503007c0c */ /* 0x000fc8000bf26270 */
[----:B--2---:R-:W-:-:S04]  /*16ee0*/  SEL R190, RZ, 0x4, P1 ;  /* 0x00000004ffbe7807 */ /* 0x004fc80000800000 */
[----:B------:R-:W-:Y:S02]  /*16ef0*/  SEL R190, R190, RZ, !P0 ;  /* 0x000000ffbebe7207 */ /* 0x000fe40004000000 */
[----:B-1----:R-:W-:Y:S02]  /*16f00*/  SHF.R.U32.HI R2, RZ, 0x7, R0 ;  /* 0x00000007ff027819 */ /* 0x002fe40000011600 */
[----:B------:R-:W-:Y:S02]  /*16f10*/  ISETP.NE.U32.AND P1, PT, R190, RZ, PT ;  /* 0x000000ffbe00720c */ /* 0x000fe40003f25070 */
[----:B------:R-:W-:Y:S02]  /*16f20*/  IADD3 R156, P3, R156, R185, RZ ;  /* 0x000000b99c9c7210 */ /* 0x000fe40007f7e0ff */
[----:B------:R-:W-:-:S03]  /*16f30*/  SGXT.U32 R2, R2, 0x1 ;  /* 0x000000010202781a */ /* 0x000fc60000000000 */
[----:B------:R-:W-:Y:S01]  /*16f40*/  IMAD.X R157, R157, 0x1, R184, P3 ;  /* 0x000000019d9d7824 */ /* 0x000fe200018e06b8 */
[----:B------:R-:W-:-:S05]  /*16f50*/  LOP3.LUT R2, R2, 0x38, RZ, 0xfc, !PT ;  /* 0x0000003802027812 */ /* 0x000fca00078efcff */
[----:B------:R-:W-:Y:S01]  /*16f60*/  LDGSTS.E [R188+0x60000], desc[UR16][R156.64], P1 ;  /* 0x600000009cbc7fae */ /* 0x000fe20008921850 */
[----:B------:R-:W-:Y:S02]  /*16f70*/  ISETP.GE.AND P1, PT, R2, UR5, PT ;  /* 0x0000000502007c0c */ /* 0x000fe4000bf26270 */
[----:B------:R-:W1:Y:S01]  /*16f80*/  S2R R2, SR_TID.X ;  /* 0x0000000000027919 */ /* 0x000e620000002100 */
[----:B------:R-:W-:-:S04]  /*16f90*/  SHF.R.U32.HI R0, RZ, 0x7, R0 ;  /* 0x00000007ff007819 */ /* 0x000fc80000011600 */
[----:B------:R-:W-:-:S04]  /*16fa0*/  SGXT.U32 R0, R0, 0x1 ;  /* 0x000000010000781a */ /* 0x000fc80000000000 */
[----:B------:R-:W-:Y:S02]  /*16fb0*/  LOP3.LUT R0, R0, 0x3a, RZ, 0xfc, !PT ;  /* 0x0000003a00007812 */ /* 0x000fe400078efcff */
[----:B------:R-:W-:Y:S02]  /*16fc0*/  IADD3 R158, P4, R158, R185, RZ ;  /* 0x000000b99e9e7210 */ /* 0x000fe40007f9e0ff */
[----:B------:R-:W-:Y:S02]  /*16fd0*/  SEL R190, RZ, 0x4, P1 ;  /* 0x00000004ffbe7807 */ /* 0x000fe40000800000 */
[----:B------:R-:W-:Y:S01]  /*16fe0*/  ISETP.GE.AND P1, PT, R0, UR5, PT ;  /* 0x0000000500007c0c */ /* 0x000fe2000bf26270 */
[----:B------:R-:W-:Y:S01]  /*16ff0*/  IMAD.X R159, R159, 0x1, R184, P4 ;  /* 0x000000019f9f7824 */ /* 0x000fe200020e06b8 */
[----:B------:R-:W-:-:S04]  /*17000*/  SEL R190, R190, RZ, !P0 ;  /* 0x000000ffbebe7207 */ /* 0x000fc80004000000 */
[----:B------:R-:W-:Y:S01]  /*17010*/  LDGSTS.E [R188+0x60008], desc[UR16][R158.64], P2 ;  /* 0x600080009ebc7fae */ /* 0x000fe20009121850 */
[----:B------:R-:W-:Y:S02]  /*17020*/  ISETP.NE.U32.AND P2, PT, R190, RZ, PT ;  /* 0x000000ffbe00720c */ /* 0x000fe40003f45070 */
[----:B-1----:R-:W-:Y:S02]  /*17030*/  SHF.R.U32.HI R0, RZ, 0x7, R2 ;  /* 0x00000007ff007819 */ /* 0x002fe40000011602 */
[----:B------:R-:W1:Y:S01]  /*17040*/  S2R R2, SR_TID.X ;  /* 0x0000000000027919 */ /* 0x000e620000002100 */
[----:B------:R-:W-:Y:S02]  /*17050*/  SEL R190, RZ, 0x4, P1 ;  /* 0x00000004ffbe7807 */ /* 0x000fe40000800000 */
[----:B------:R-:W-:Y:S02]  /*17060*/  IADD3 R196, P3, R196, R185, RZ ;  /* 0x000000b9c4c47210 */ /* 0x000fe40007f7e0ff */
[----:B------:R-:W-:-:S02]  /*17070*/  SEL R190, R190, RZ, !P0 ;  /* 0x000000ffbebe7207 */ /* 0x000fc40004000000 */
[----:B------:R-:W-:Y:S01]  /*17080*/  IADD3 R198, P4, R198, R185, RZ ;  /* 0x000000b9c6c67210 */ /* 0x000fe20007f9e0ff */
[----:B------:R-:W-:Y:S01]  /*17090*/  IMAD.X R195, R195, 0x1, R184, P3 ;  /* 0x00000001c3c37824 */ /* 0x000fe200018e06b8 */
[----:B------:R-:W-:Y:S01]  /*170a0*/  ISETP.NE.U32.AND P1, PT, R190, RZ, PT ;  /* 0x000000ffbe00720c */ /* 0x000fe20003f25070 */
[----:B------:R-:W-:Y:S02]  /*170b0*/  IMAD.MOV.U32 R190, RZ, RZ, R196 ;  /* 0x000000ffffbe7224 */ /* 0x000fe400078e00c4 */
[----:B------:R-:W-:Y:S02]  /*170c0*/  IMAD.MOV.U32 R191, RZ, RZ, R195 ;  /* 0x000000ffffbf7224 */ /* 0x000fe400078e00c3 */
[----:B------:R-:W-:Y:S01]  /*170d0*/  IMAD.X R197, R197, 0x1, R184, P4 ;  /* 0x00000001c5c57824 */ /* 0x000fe200020e06b8 */
[----:B------:R-:W-:Y:S02]  /*170e0*/  SGXT.U32 R0, R0, 0x1 ;  /* 0x000000010000781a */ /* 0x000fe40000000000 */
[----:B------:R2:W-:Y:S02]  /*170f0*/  LDGSTS.E [R188+0x64000], desc[UR16][R190.64], P2 ;  /* 0x64000000bebc7fae */ /* 0x0005e40009121850 */
[----:B------:R-:W-:Y:S01]  /*17100*/  LOP3.LUT R0, R0, 0x58, RZ, 0xfc, !PT ;  /* 0x0000005800007812 */ /* 0x000fe200078efcff */
[----:B--2---:R-:W-:-:S02]  /*17110*/  IMAD.MOV.U32 R190, RZ, RZ, R198 ;  /* 0x000000ffffbe7224 */ /* 0x004fc400078e00c6 */
[----:B------:R-:W-:-:S05]  /*17120*/  IMAD.MOV.U32 R191, RZ, RZ, R197 ;  /* 0x000000ffffbf7224 */ /* 0x000fca00078e00c5 */
[----:B------:R2:W-:Y:S01]  /*17130*/  LDGSTS.E [R188+0x64008], desc[UR16][R190.64], P1 ;  /* 0x64008000bebc7fae */ /* 0x0005e20008921850 */
[----:B------:R-:W-:Y:S02]  /*17140*/  ISETP.GE.AND P1, PT, R0, UR5, PT ;  /* 0x0000000500007c0c */ /* 0x000fe4000bf26270 */
[----:B-1----:R-:W-:-:S04]  /*17150*/  SHF.R.U32.HI R0, RZ, 0x7, R2 ;  /* 0x00000007ff007819 */ /* 0x002fc80000011602 */
[----:B------:R-:W-:Y:S01]  /*17160*/  SGXT.U32 R0, R0, 0x1 ;  /* 0x000000010000781a */ /* 0x000fe20000000000 */
[----:B------:R-:W-:Y:S03]  /*17170*/  STL [R1+0x18], R4 ;  /* 0x0000180401007387 */ /* 0x000fe60000100800 */
[----:B------:R-:W-:Y:S01]  /*17180*/  LOP3.LUT R0, R0, 0x5a, RZ, 0xfc, !PT ;  /* 0x0000005a00007812 */ /* 0x000fe200078efcff */
[----:B------:R1:W-:Y:S01]  /*17190*/  STL [R1+0x14], R5 ;  /* 0x0000140501007387 */ /* 0x0003e20000100800 */
[----:B--2---:R-:W-:-:S03]  /*171a0*/  SEL R190, RZ, 0x4, P1 ;  /* 0x00000004ffbe7807 */ /* 0x004fc60000800000 */
[----:B------:R-:W2:Y:S01]  /*171b0*/  LDL.LU R3, [R1+0x1c] ;  /* 0x00001c0001037983 */ /* 0x000ea20000300800 */
[----:B------:R-:W-:-:S03]  /*171c0*/  ISETP.GE.AND P1, PT, R0, UR5, PT ;  /* 0x0000000500007c0c */ /* 0x000fc6000bf26270 */
[----:B------:R-:W3:Y:S01]  /*171d0*/  LDL.LU R2, [R1+0x20] ;  /* 0x0000200001027983 */ /* 0x000ee20000300800 */
[----:B------:R-:W4:Y:S01]  /*171e0*/  S2R R0, SR_TID.X ;  /* 0x0000000000007919 */ /* 0x000f220000002100 */
[----:B------:R-:W-:Y:S02]  /*171f0*/  SEL R190, R190, RZ, !P0 ;  /* 0x000000ffbebe7207 */ /* 0x000fe40004000000 */
[----:B-1----:R-:W2:Y:S02]  /*17200*/  LDL.LU R5, [R1+0x24] ;  /* 0x0000240001057983 */ /* 0x002ea40000300800 */
[----:B------:R-:W-:Y:S02]  /*17210*/  ISETP.NE.U32.AND P2, PT, R190, RZ, PT ;  /* 0x000000ffbe00720c */ /* 0x000fe40003f45070 */
[----:B------:R-:W-:Y:S01]  /*17220*/  SEL R190, RZ, 0x4, P1 ;  /* 0x00000004ffbe7807 */ /* 0x000fe20000800000 */
[----:B------:R-:W2:Y:S01]  /*17230*/  LDL.LU R4, [R1+0x28] ;  /* 0x0000280001047983 */ /* 0x000ea20000300800 */
[----:B------:R-:W-:-:S02]  /*17240*/  IADD3 R228, P3, R228, R185, RZ ;  /* 0x000000b9e4e47210 */ /* 0x000fc40007f7e0ff */
[----:B------:R-:W-:Y:S02]  /*17250*/  SEL R190, R190, RZ, !P0 ;  /* 0x000000ffbebe7207 */ /* 0x000fe40004000000 */
[----:B------:R-:W-:Y:S01]  /*17260*/  IADD3 R230, P4, R230, R185, RZ ;  /* 0x000000b9e6e67210 */ /* 0x000fe20007f9e0ff */
[----:B------:R-:W-:Y:S01]  /*17270*/  IMAD.X R227, R227, 0x1, R184, P3 ;  /* 0x00000001e3e37824 */ /* 0x000fe200018e06b8 */
[----:B----4-:R-:W-:Y:S02]  /*17280*/  SHF.R.U32.HI R6, RZ, 0x7, R0 ;  /* 0x00000007ff067819 */ /* 0x010fe40000011600 */
[----:B------:R-:W1:Y:S01]  /*17290*/  S2R R0, SR_TID.X ;  /* 0x0000000000007919 */ /* 0x000e620000002100 */
[----:B------:R-:W-:Y:S01]  /*172a0*/  ISETP.NE.U32.AND P1, PT, R190, RZ, PT ;  /* 0x000000ffbe00720c */ /* 0x000fe20003f25070 */
[----:B------:R-:W-:Y:S02]  /*172b0*/  IMAD.MOV.U32 R190, RZ, RZ, R228 ;  /* 0x000000ffffbe7224 */ /* 0x000fe400078e00e4 */
[----:B------:R-:W-:-:S02]  /*172c0*/  IMAD.MOV.U32 R191, RZ, RZ, R227 ;  /* 0x000000ffffbf7224 */ /* 0x000fc400078e00e3 */
[----:B------:R-:W-:Y:S01]  /*172d0*/  IMAD.X R229, R229, 0x1, R184, P4 ;  /* 0x00000001e5e57824 */ /* 0x000fe200020e06b8 */
[----:B------:R-:W-:Y:S02]  /*172e0*/  SGXT.U32 R6, R6, 0x1 ;  /* 0x000000010606781a */ /* 0x000fe40000000000 */
[----:B------:R4:W-:Y:S02]  /*172f0*/  LDGSTS.E [R188+0x68000], desc[UR16][R190.64], P2 ;  /* 0x68000000bebc7fae */ /* 0x0009e40009121850 */
[----:B------:R-:W-:Y:S01]  /*17300*/  LOP3.LUT R6, R6, 0x78, RZ, 0xfc, !PT ;  /* 0x0000007806067812 */ /* 0x000fe200078efcff */
[----:B----4-:R-:W-:Y:S02]  /*17310*/  IMAD.MOV.U32 R190, RZ, RZ, R230 ;  /* 0x000000ffffbe7224 */ /* 0x010fe400078e00e6 */
[----:B------:R-:W-:-:S05]  /*17320*/  IMAD.MOV.U32 R191, RZ, RZ, R229 ;  /* 0x000000ffffbf7224 */ /* 0x000fca00078e00e5 */
[----:B------:R4:W-:Y:S01]  /*17330*/  LDGSTS.E [R188+0x68008], desc[UR16][R190.64], P1 ;  /* 0x68008000bebc7fae */ /* 0x0009e20008921850 */
[----:B------:R-:W-:Y:S02]  /*17340*/  ISETP.GE.AND P1, PT, R6, UR5, PT ;  /* 0x0000000506007c0c */ /* 0x000fe4000bf26270 */
[----:B-1----:R-:W-:Y:S02]  /*17350*/  SHF.R.U32.HI R6, RZ, 0x7, R0 ;  /* 0x00000007ff067819 */ /* 0x002fe40000011600 */
[----:B------:R-:W2:Y:S02]  /*17360*/  LDL R0, [R1+0x900] ;  /* 0x0009000001007983 */ /* 0x000ea40000100800 */
[----:B------:R-:W-:Y:S02]  /*17370*/  SGXT.U32 R6, R6, 0x1 ;  /* 0x000000010606781a */ /* 0x000fe40000000000 */
[----:B----4-:R-:W-:Y:S02]  /*17380*/  SEL R190, RZ, 0x4, P1 ;  /* 0x00000004ffbe7807 */ /* 0x010fe40000800000 */
[----:B------:R-:W-:-:S02]  /*17390*/  LOP3.LUT R6, R6, 0x7a, RZ, 0xfc, !PT ;  /* 0x0000007a06067812 */ /* 0x000fc400078efcff */
[----:B------:R-:W-:Y:S02]  /*173a0*/  SEL R190, R190, RZ, !P0 ;  /* 0x000000ffbebe7207 */ /* 0x000fe40004000000 */
[----:B------:R-:W-:Y:S02]  /*173b0*/  ISETP.GE.AND P1, PT, R6, UR5, PT ;  /* 0x0000000506007c0c */ /* 0x000fe4000bf26270 */
[----:B------:R-:W-:Y:S02]  /*173c0*/  ISETP.NE.U32.AND P2, PT, R190, RZ, PT ;  /* 0x000000ffbe00720c */ /* 0x000fe40003f45070 */
[----:B------:R-:W-:-:S04]  /*173d0*/  SEL R190, RZ, 0x4, P1 ;  /* 0x00000004ffbe7807 */ /* 0x000fc80000800000 */
[----:B------:R-:W-:-:S04]  /*173e0*/  SEL R190, R190, RZ, !P0 ;  /* 0x000000ffbebe7207 */ /* 0x000fc80004000000 */
[----:B------:R-:W-:Y:S02]  /*173f0*/  ISETP.NE.U32.AND P1, PT, R190, RZ, PT ;  /* 0x000000ffbe00720c */ /* 0x000fe40003f25070 */
[----:B---3--:R-:W-:-:S05]  /*17400*/  IADD3 R2, P3, R2, R185, RZ ;  /* 0x000000b902027210 */ /* 0x008fca0007f7e0ff */
[----:B--2---:R-:W-:Y:S01]  /*17410*/  IMAD.X R3, R3, 0x1, R184, P3 ;  /* 0x0000000103037824 */ /* 0x004fe200018e06b8 */
[----:B------:R-:W-:Y:S03]  /*17420*/  STL [R1+0x20], R2 ;  /* 0x0000200201007387 */ /* 0x000fe60000100800 */
[----:B------:R-:W-:Y:S01]  /*17430*/  IMAD.MOV.U32 R191, RZ, RZ, R3 ;  /* 0x000000ffffbf7224 */ /* 0x000fe200078e0003 */
[----:B------:R1:W-:Y:S02]  /*17440*/  STL [R1+0x1c], R3 ;  /* 0x00001c0301007387 */ /* 0x0003e40000100800 */
[----:B-1----:R-:W1:Y:S01]  /*17450*/  S2R R3, SR_TID.X ;  /* 0x0000000000037919 */ /* 0x002e620000002100 */
[----:B------:R-:W-:Y:S01]  /*17460*/  IMAD.MOV.U32 R190, RZ, RZ, R2 ;  /* 0x000000ffffbe7224 */ /* 0x000fe200078e0002 */
[----:B------:R-:W-:-:S04]  /*17470*/  IADD3 R4, P4, R4, R185, RZ ;  /* 0x000000b904047210 */ /* 0x000fc80007f9e0ff */
[----:B------:R2:W-:Y:S01]  /*17480*/  LDGSTS.E [R188+0x6c000], desc[UR16][R190.64], P2 ;  /* 0x6c000000bebc7fae */ /* 0x0005e20009121850 */
[----:B------:R-:W-:Y:S02]  /*17490*/  IMAD.X R5, R5, 0x1, R184, P4 ;  /* 0x0000000105057824 */ /* 0x000fe400020e06b8 */
[----:B--2---:R-:W-:Y:S02]  /*174a0*/  IMAD.MOV.U32 R190, RZ, RZ, R4 ;  /* 0x000000ffffbe7224 */ /* 0x004fe400078e0004 */
[----:B------:R-:W-:-:S05]  /*174b0*/  IMAD.MOV.U32 R191, RZ, RZ, R5 ;  /* 0x000000ffffbf7224 */ /* 0x000fca00078e0005 */
[----:B------:R2:W-:Y:S01]  /*174c0*/  LDGSTS.E [R188+0x6c008], desc[UR16][R190.64], P1 ;  /* 0x6c008000bebc7fae */ /* 0x0005e20008921850 */
[----:B-1----:R-:W-:-:S04]  /*174d0*/  SHF.R.U32.HI R2, RZ, 0x7, R3 ;  /* 0x00000007ff027819 */ /* 0x002fc80000011603 */
[----:B------:R-:W-:-:S04]  /*174e0*/  SGXT.U32 R2, R2, 0x1 ;  /* 0x000000010202781a */ /* 0x000fc80000000000 */
[----:B------:R-:W-:-:S04]  /*174f0*/  LOP3.LUT R2, R2, 0x1e, RZ, 0xfc, !PT ;  /* 0x0000001e02027812 */ /* 0x000fc800078efcff */
[----:B------:R-:W-:-:S04]  /*17500*/  ISETP.GE.AND P2, PT, R2, UR5, PT ;  /* 0x0000000502007c0c */ /* 0x000fc8000bf46270 */
[----:B--2---:R-:W-:-:S04]  /*17510*/  SEL R188, RZ, 0x4, P2 ;  /* 0x00000004ffbc7807 */ /* 0x004fc80001000000 */
[----:B------:R-:W-:-:S04]  /*17520*/  SEL R188, R188, RZ, !P0 ;  /* 0x000000ffbcbc7207 */ /* 0x000fc80004000000 */
[----:B------:R-:W-:Y:S01]  /*17530*/  ISETP.NE.U32.AND P2, PT, R188, RZ, PT ;  /* 0x000000ffbc00720c */ /* 0x000fe20003f45070 */
[----:B------:R-:W-:Y:S02]  /*17540*/  VIADD R188, R0, UR6 ;  /* 0x0000000600bc7c36 */ /* 0x000fe40008000000 */
[----:B------:R-:W1:Y:S01]  /*17550*/  S2R R0, SR_TID.X ;  /* 0x0000000000007919 */ /* 0x000e620000002100 */
[----:B------:R-:W-:-:S04]  /*17560*/  SHF.R.U32.HI R3, RZ, 0x7, R3 ;  /* 0x00000007ff037819 */ /* 0x000fc80000011603 */
[----:B------:R-:W-:-:S04]  /*17570*/  SGXT.U32 R3, R3, 0x1 ;  /* 0x000000010303781a */ /* 0x000fc80000000000 */
[----:B------:R-:W-:-:S04]  /*17580*/  LOP3.LUT R3, R3, 0x1c, RZ, 0xfc, !PT ;  /* 0x0000001c03037812 */ /* 0x000fc800078efcff */
[----:B------:R-:W-:-:S04]  /*17590*/  ISETP.GE.AND P1, PT, R3, UR5, PT ;  /* 0x0000000503007c0c */ /* 0x000fc8000bf26270 */
[----:B------:R-:W-:-:S04]  /*175a0*/  SEL R190, RZ, 0x4, P1 ;  /* 0x00000004ffbe7807 */ /* 0x000fc80000800000 */
[----:B------:R-:W-:-:S04]  /*175b0*/  SEL R190, R190, RZ, !P0 ;  /* 0x000000ffbebe7207 */ /* 0x000fc80004000000 */
[----:B------:R-:W-:Y:S02]  /*175c0*/  ISETP.NE.U32.AND P1, PT, R190, RZ, PT ;  /* 0x000000ffbe00720c */ /* 0x000fe40003f25070 */
[----:B------:R-:W-:Y:S02]  /*175d0*/  IADD3 R160, P3, R160, R185, RZ ;  /* 0x000000b9a0a07210 */ /* 0x000fe40007f7e0ff */
[--C-:B-1----:R-:W-:Y:S02]  /*175e0*/  SHF.R.U32.HI R2, RZ, 0x7, R0.reuse ;  /* 0x00000007ff027819 */ /* 0x102fe40000011600 */
[----:B------:R-:W-:Y:S02]  /*175f0*/  SHF.R.U32.HI R0, RZ, 0x7, R0 ;  /* 0x00000007ff007819 */ /* 0x000fe40000011600 */
[----:B------:R-:W-:Y:S01]  /*17600*/  SGXT.U32 R2, R2, 0x1 ;  /* 0x000000010202781a */ /* 0x000fe20000000000 */
[----:B------:R-:W-:Y:S01]  /*17610*/  IMAD.X R161, R161, 0x1, R184, P3 ;  /* 0x00000001a1a17824 */ /* 0x000fe200018e06b8 */
[----:B------:R-:W-:-:S02]  /*17620*/  SGXT.U32 R0, R0, 0x1 ;  /* 0x000000010000781a */ /* 0x000fc40000000000 */
[----:B------:R-:W-:Y:S02]  /*17630*/  LOP3.LUT R2, R2, 0x3c, RZ, 0xfc, !PT ;  /* 0x0000003c02027812 */ /* 0x000fe400078efcff */
[----:B------:R-:W-:Y:S01]  /*17640*/  LDGSTS.E [R188+0x60000], desc[UR16][R160.64], P1 ;  /* 0x60000000a0bc7fae */ /* 0x000fe20008921850 */
[----:B------:R-:W-:Y:S02]  /*17650*/  LOP3.LUT R0, R0, 0x3e, RZ, 0xfc, !PT ;  /* 0x0000003e00007812 */ /* 0x000fe400078efcff */
[----:B------:R-:W-:-:S04]  /*17660*/  ISETP.GE.AND P1, PT, R2, UR5, PT ;  /* 0x0000000502007c0c */ /* 0x000fc8000bf26270 */
[----:B------:R-:W-:Y:S02]  /*17670*/  SEL R190, RZ, 0x4, P1 ;  /* 0x00000004ffbe7807 */ /* 0x000fe40000800000 */
[----:B------:R-:W-:Y:S02]  /*17680*/  ISETP.GE.AND P1, PT, R0, UR5, PT ;  /* 0x0000000500007c0c */ /* 0x000fe4000bf26270 */
[----:B------:R-:W1:Y:S01]  /*17690*/  S2R R0, SR_TID.X ;  /* 0x0000000000007919 */ /* 0x000e620000002100 */
[----:B------:R-:W-:Y:S02]  /*176a0*/  IADD3 R162, P4, R162, R185, RZ ;  /* 0x000000b9a2a27210 */ /* 0x000fe40007f9e0ff */
[----:B------:R-:W-:-:S03]  /*176b0*/  SEL R190, R190, RZ, !P0 ;  /* 0x000000ffbebe7207 */ /* 0x000fc60004000000 */
[----:B------:R-:W-:Y:S01]  /*176c0*/  IMAD.X R163, R163, 0x1, R184, P4 ;  /* 0x00000001a3a37824 */ /* 0x000fe200020e06b8 */
[----:B------:R-:W-:-:S04]  /*176d0*/  IADD3 R200, P3, R200, R185, RZ ;  /* 0x000000b9c8c87210 */ /* 0x000fc80007f7e0ff */
[----:B------:R-:W-:Y:S01]  /*176e0*/  LDGSTS.E [R188+0x60008], desc[UR16][R162.64], P2 ;  /* 0x60008000a2bc7fae */ /* 0x000fe20009121850 */
[----:B------:R-:W-:Y:S02]  /*176f0*/  ISETP.NE.U32.AND P2, PT, R190, RZ, PT ;  /* 0x000000ffbe00720c */ /* 0x000fe40003f45070 */
        /* <DEDUP_REMOVED lines=9> */
[----:B-1----:R-:W-:-:S04]  /*17790*/  SHF.R.U32.HI R2, RZ, 0x7, R0 ;  /* 0x00000007ff027819 */ /* 0x002fc80000011600 */
[----:B------:R-:W-:Y:S01]  /*177a0*/  SGXT.U32 R2, R2, 0x1 ;  /* 0x000000010202781a */ /* 0x000fe20000000000 */
[----:B------:R-:W-:Y:S03]  /*177b0*/  STL [R1+0x28], R4 ;  /* 0x0000280401007387 */ /* 0x000fe60000100800 */
[----:B------:R-:W-:Y:S01]  /*177c0*/  LOP3.LUT R2, R2, 0x5c, RZ, 0xfc, !PT ;  /* 0x0000005c02027812 */ /* 0x000fe200078efcff */
[----:B--2---:R-:W-:Y:S02]  /*177d0*/  IMAD.MOV.U32 R190, RZ, RZ, R202 ;  /* 0x000000ffffbe7224 */ /* 0x004fe400078e00ca */
[----:B------:R-:W-:Y:S01]  /*177e0*/  IMAD.MOV.U32 R191, RZ, RZ, R201 ;  /* 0x000000ffffbf7224 */ /* 0x000fe200078e00c9 */
[----:B------:R1:W-:Y:S04]  /*177f0*/  STL [R1+0x24], R5 ;  /* 0x0000240501007387 */ /* 0x0003e80000100800 */
[----:B------:R2:W-:Y:S01]  /*17800*/  LDGSTS.E [R188+0x64008], desc[UR16][R190.64], P1 ;  /* 0x64008000bebc7fae */ /* 0x0005e20008921850 */
[----:B------:R-:W-:-:S03]  /*17810*/  ISETP.GE.AND P1, PT, R2, UR5, PT ;  /* 0x0000000502007c0c */ /* 0x000fc6000bf26270 */
[----:B-1----:R-:W3:Y:S04]  /*17820*/  LDL.LU R5, [R1+0x2c] ;  /* 0x00002c0001057983 */ /* 0x002ee80000300800 */
[----:B------:R-:W4:Y:S04]  /*17830*/  LDL.LU R2, [R1+0x30] ;  /* 0x0000300001027983 */ /* 0x000f280000300800 */
[----:B------:R-:W3:Y:S04]  /*17840*/  LDL.LU R7, [R1+0x34] ;  /* 0x0000340001077983 */ /* 0x000ee80000300800 */
[----:B------:R-:W3:Y:S01]  /*17850*/  LDL.LU R4, [R1+0x38] ;  /* 0x0000380001047983 */ /* 0x000ee20000300800 */
[----:B------:R-:W-:-:S04]  /*17860*/  SHF.R.U32.HI R0, RZ, 0x7, R0 ;  /* 0x00000007ff007819 */ /* 0x000fc80000011600 */
[----:B------:R-:W-:-:S04]  /*17870*/  SGXT.U32 R0, R0, 0x1 ;  /* 0x000000010000781a */ /* 0x000fc80000000000 */
[----:B------:R-:W-:Y:S02]  /*17880*/  LOP3.LUT R0, R0, 0x5e, RZ, 0xfc, !PT ;  /* 0x0000005e00007812 */ /* 0x000fe400078efcff */
[----:B--2---:R-:W-:Y:S02]  /*17890*/  SEL R190, RZ, 0x4, P1 ;  /* 0x00000004ffbe7807 */ /* 0x004fe40000800000 */
[----:B------:R-:W-:Y:S02]  /*178a0*/  ISETP.GE.AND P1, PT, R0, UR5, PT ;  /* 0x0000000500007c0c */ /* 0x000fe4000bf26270 */
        /* <DEDUP_REMOVED lines=15> */
[----:B--2---:R-:W-:Y:S02]  /*179a0*/  IMAD.MOV.U32 R190, RZ, RZ, R234 ;  /* 0x000000ffffbe7224 */ /* 0x004fe400078e00ea */
[----:B------:R-:W-:Y:S01]  /*179b0*/  IMAD.MOV.U32 R191, RZ, RZ, R233 ;  /* 0x000000ffffbf7224 */ /* 0x000fe200078e00e9 */
[----:B------:R-:W-:Y:S02]  /*179c0*/  LOP3.LUT R3, R3, 0x7c, RZ, 0xfc, !PT ;  /* 0x0000007c03037812 */ /* 0x000fe400078efcff */
[----:B------:R-:W-:Y:S02]  /*179d0*/  SHF.R.U32.HI R0, RZ, 0x7, R0 ;  /* 0x00000007ff007819 */ /* 0x000fe40000011600 */
[----:B------:R1:W-:Y:S01]  /*179e0*/  LDGSTS.E [R188+0x68008], desc[UR16][R190.64], P1 ;  /* 0x68008000bebc7fae */ /* 0x0003e20008921850 */
[----:B------:R-:W-:Y:S02]  /*179f0*/  ISETP.GE.AND P1, PT, R3, UR5, PT ;  /* 0x0000000503007c0c */ /* 0x000fe4000bf26270 */
[----:B------:R-:W-:-:S04]  /*17a00*/  SGXT.U32 R0, R0, 0x1 ;  /* 0x000000010000781a */ /* 0x000fc80000000000 */
[----:B------:R-:W-:Y:S02]  /*17a10*/  LOP3.LUT R0, R0, 0x7e, RZ, 0xfc, !PT ;  /* 0x0000007e00007812 */ /* 0x000fe400078efcff */
[----:B-1----:R-:W-:Y:S02]  /*17a20*/  SEL R190, RZ, 0x4, P1 ;  /* 0x00000004ffbe7807 */ /* 0x002fe40000800000 */
[----:B------:R-:W-:Y:S02]  /*17a30*/  ISETP.GE.AND P1, PT, R0, UR5, PT ;  /* 0x0000000500007c0c */ /* 0x000fe4000bf26270 */
[----:B------:R-:W-:Y:S01]  /*17a40*/  SEL R190, R190, RZ, !P0 ;  /* 0x000000ffbebe7207 */ /* 0x000fe20004000000 */
[----:B------:R-:W2:Y:S03]  /*17a50*/  LDL.LU R0, [R1+0x40] ;  /* 0x0000400001007983 */ /* 0x000ea60000300800 */
[----:B------:R-:W-:Y:S01]  /*17a60*/  ISETP.NE.U32.AND P2, PT, R190, RZ, PT ;  /* 0x000000ffbe00720c */ /* 0x000fe20003f45070 */
[----:B------:R-:W2:Y:S01]  /*17a70*/  LDL.LU R3, [R1+0x60] ;  /* 0x0000600001037983 */ /* 0x000ea20000300800 */
[----:B------:R-:W-:-:S04]  /*17a80*/  SEL R190, RZ, 0x4, P1 ;  /* 0x00000004ffbe7807 */ /* 0x000fc80000800000 */
[----:B------:R-:W-:-:S04]  /*17a90*/  SEL R190, R190, RZ, !P0 ;  /* 0x000000ffbebe7207 */ /* 0x000fc80004000000 */
[----:B------:R-:W-:Y:S02]  /*17aa0*/  ISETP.NE.U32.AND P1, PT, R190, RZ, PT ;  /* 0x000000ffbe00720c */ /* 0x000fe40003f25070 */
[----:B----4-:R-:W-:-:S05]  /*17ab0*/  IADD3 R2, P3, R2, R185, RZ ;  /* 0x000000b902027210 */ /* 0x010fca0007f7e0ff */
[----:B------:R1:W-:Y:S01]  /*17ac0*/  STL [R1+0x30], R2 ;  /* 0x0000300201007387 */ /* 0x0003e20000100800 */
[----:B------:R-:W-:Y:S02]  /*17ad0*/  IMAD.MOV.U32 R190, RZ, RZ, R2 ;  /* 0x000000ffffbe7224 */ /* 0x000fe400078e0002 */
[----:B-1----:R-:W1:Y:S01]  /*17ae0*/  S2R R2, SR_TID.X ;  /* 0x0000000000027919 */ /* 0x002e620000002100 */
[----:B---3--:R-:W-:Y:S01]  /*17af0*/  IMAD.X R5, R5, 0x1, R184, P3 ;  /* 0x0000000105057824 */ /* 0x008fe200018e06b8 */
[----:B------:R-:W-:-:S03]  /*17b00*/  IADD3 R4, P4, R4, R185, RZ ;  /* 0x000000b904047210 */ /* 0x000fc60007f9e0ff */
[----:B------:R-:W-:Y:S02]  /*17b10*/  IMAD.MOV.U32 R191, RZ, RZ, R5 ;  /* 0x000000ffffbf7224 */ /* 0x000fe400078e0005 */
[----:B------:R-:W-:Y:S01]  /*17b20*/  IMAD.X R7, R7, 0x1, R184, P4 ;  /* 0x0000000107077824 */ /* 0x000fe200020e06b8 */
[----:B------:R3:W-:Y:S04]  /*17b30*/  STL [R1+0x2c], R5 ;  /* 0x00002c0501007387 */ /* 0x0007e80000100800 */
[----:B------:R4:W-:Y:S04]  /*17b40*/  LDGSTS.E [R188+0x6c000], desc[UR16][R190.64], P2 ;  /* 0x6c000000bebc7fae */ /* 0x0009e80009121850 */
[----:B------:R-:W-:Y:S04]  /*17b50*/  STL [R1+0x38], R4 ;  /* 0x0000380401007387 */ /* 0x000fe80000100800 */
[----:B---3--:R-:W3:Y:S01]  /*17b60*/  LDL.LU R5, [R1+0x3c] ;  /* 0x00003c0001057983 */ /* 0x008ee20000300800 */
[----:B----4-:R-:W-:-:S02]  /*17b70*/  IMAD.MOV.U32 R190, RZ, RZ, R4 ;  /* 0x000000ffffbe7224 */ /* 0x010fc400078e0004 */
[----:B------:R-:W-:Y:S01]  /*17b80*/  IMAD.MOV.U32 R191, RZ, RZ, R7 ;  /* 0x000000ffffbf7224 */ /* 0x000fe200078e0007 */
[----:B------:R4:W-:Y:S04]  /*17b90*/  STL [R1+0x34], R7 ;  /* 0x0000340701007387 */ /* 0x0009e80000100800 */
[----:B------:R-:W3:Y:S01]  /*17ba0*/  LDL.LU R6, [R1+0x5c] ;  /* 0x00005c0001067983 */ /* 0x000ee20000300800 */
[----:B-1----:R-:W-:-:S03]  /*17bb0*/  LOP3.LUT R2, R2, 0x7f, RZ, 0xc0, !PT ;  /* 0x0000007f02027812 */ /* 0x002fc600078ec0ff */
[----:B------:R1:W-:Y:S01]  /*17bc0*/  LDGSTS.E [R188+0x6c008], desc[UR16][R190.64], P1 ;  /* 0x6c008000bebc7fae */ /* 0x0003e20008921850 */
[----:B------:R-:W-:-:S03]  /*17bd0*/  ISETP.GE.AND P1, PT, R2, UR5, PT ;  /* 0x0000000502007c0c */ /* 0x000fc6000bf26270 */
[----:B------:R-:W3:Y:S04]  /*17be0*/  LDL R191, [R1+0x43c] ;  /* 0x00043c0001bf7983 */ /* 0x000ee80000100800 */
[----:B----4-:R-:W4:Y:S04]  /*17bf0*/  LDL.LU R7, [R1+0x7c] ;  /* 0x00007c0001077983 */ /* 0x010f280000300800 */
[----:B------:R-:W4:Y:S04]  /*17c00*/  LDL.LU R2, [R1+0x80] ;  /* 0x0000800001027983 */ /* 0x000f280000300800 */
[----:B------:R-:W4:Y:S04]  /*17c10*/  LDL.LU R239, [R1+0x9c] ;  /* 0x00009c0001ef7983 */ /* 0x000f280000300800 */
[----:B------:R-:W4:Y:S01]  /*17c20*/  LDL.LU R4, [R1+0xa0] ;  /* 0x0000a00001047983 */ /* 0x000f220000300800 */
[----:B-1----:R-:W-:-:S03]  /*17c30*/  SEL R188, RZ, 0x4, P1 ;  /* 0x00000004ffbc7807 */ /* 0x002fc60000800000 */
[----:B------:R-:W0:Y:S01]  /*17c40*/  LDGDEPBAR ;  /* 0x00000000000079af */ /* 0x000e220000000000 */
[----:B------:R-:W-:Y:S02]  /*17c50*/  SEL R188, R188, RZ, !P0 ;  /* 0x000000ffbcbc7207 */ /* 0x000fe40004000000 */
[-C--:B--2---:R-:W-:Y:S01]  /*17c60*/  IADD3 R0, P1, R0, R187.reuse, RZ ;  /* 0x000000bb00007210 */ /* 0x084fe20007f3e0ff */
[----:B------:R-:W-:Y:S01]  /*17c70*/  ULEA UR5, UR14, UR7, 0x11 ;  /* 0x000000070e057291 */ /* 0x000fe2000f8e883f */
[----:B------:R-:W-:Y:S02]  /*17c80*/  ISETP.NE.U32.AND P0, PT, R188, RZ, PT ;  /* 0x000000ffbc00720c */ /* 0x000fe40003f05070 */
[----:B------:R-:W-:Y:S01]  /*17c90*/  IADD3 R3, P2, R3, R187, RZ ;  /* 0x000000bb03037210 */ /* 0x000fe20007f5e0ff */
[----:B------:R1:W-:Y:S01]  /*17ca0*/  STL [R1+0x40], R0 ;  /* 0x0000400001007387 */ /* 0x0003e20000100800 */
[----:B------:R-:W-:Y:S02]  /*17cb0*/  IMAD.MOV.U32 R190, RZ, RZ, R0 ;  /* 0x000000ffffbe7224 */ /* 0x000fe400078e0000 */
[----:B---3--:R-:W-:-:S05]  /*17cc0*/  IMAD.X R5, R5, 0x1, R186, P1 ;  /* 0x0000000105057824 */ /* 0x008fca00008e06ba */
[----:B------:R2:W-:Y:S01]  /*17cd0*/  STL [R1+0x3c], R5 ;  /* 0x00003c0501007387 */ /* 0x0005e20000100800 */
[----:B------:R-:W-:-:S03]  /*17ce0*/  IMAD.X R6, R6, 0x1, R186, P2 ;  /* 0x0000000106067824 */ /* 0x000fc600010e06ba */
[----:B------:R3:W-:Y:S04]  /*17cf0*/  STL [R1+0x60], R3 ;  /* 0x0000600301007387 */ /* 0x0007e80000100800 */
[----:B------:R3:W-:Y:S04]  /*17d00*/  STL [R1+0x5c], R6 ;  /* 0x00005c0601007387 */ /* 0x0007e80000100800 */
[----:B-1----:R-:W3:Y:S01]  /*17d10*/  LDL.LU R0, [R1+0xc0] ;  /* 0x0000c00001007983 */ /* 0x002ee20000300800 */
[----:B------:R-:W-:Y:S02]  /*17d20*/  VIADD R188, R191, UR5 ;  /* 0x00000005bfbc7c36 */ /* 0x000fe40008000000 */
[----:B------:R-:W-:-:S02]  /*17d30*/  IMAD.MOV.U32 R191, RZ, RZ, R5 ;  /* 0x000000ffffbf7224 */ /* 0x000fc400078e0005 */
[----:B--2---:R-:W2:Y:S01]  /*17d40*/  LDL.LU R5, [R1+0xe0] ;  /* 0x0000e00001057983 */ /* 0x004ea20000300800 */
[----:B----4-:R-:W-:-:S03]  /*17d50*/  IADD3 R2, P1, R2, R187, RZ ;  /* 0x000000bb02027210 */ /* 0x010fc60007f3e0ff */
[----:B------:R1:W-:Y:S02]  /*17d60*/  LDGSTS.E [R188], desc[UR16][R190.64], P0 ;  /* 0x00000000bebc7fae */ /* 0x0003e40008121850 */
[----:B------:R-:W-:Y:S01]  /*17d70*/  IMAD.X R7, R7, 0x1, R186, P1 ;  /* 0x0000000107077824 */ /* 0x000fe200008e06ba */
[----:B------:R-:W-:Y:S01]  /*17d80*/  IADD3 R4, P2, R4, R187, RZ ;  /* 0x000000bb04047210 */ /* 0x000fe20007f5e0ff */
[----:B-1----:R-:W-:Y:S02]  /*17d90*/  IMAD.MOV.U32 R190, RZ, RZ, R3 ;  /* 0x000000ffffbe7224 */ /* 0x002fe400078e0003 */
[----:B------:R-:W-:Y:S01]  /*17da0*/  IMAD.MOV.U32 R191, RZ, RZ, R6 ;  /* 0x000000ffffbf7224 */ /* 0x000fe200078e0006 */
[----:B---3--:R-:W3:Y:S01]  /*17db0*/  LDL.LU R3, [R1+0xbc] ;  /* 0x0000bc0001037983 */ /* 0x008ee20000300800 */
[----:B------:R-:W-:-:S03]  /*17dc0*/  IMAD.X R239, R239, 0x1, R186, P2 ;  /* 0x00000001efef7824 */ /* 0x000fc600010e06ba */
[----:B------:R-:W4:Y:S04]  /*17dd0*/  LDL.LU R6, [R1+0xdc] ;  /* 0x0000dc0001067983 */ /* 0x000f280000300800 */
[----:B------:R1:W-:Y:S04]  /*17de0*/  LDGSTS.E [R188+0x400], desc[UR16][R190.64], P0 ;  /* 0x00400000bebc7fae */ /* 0x0003e80008121850 */
[----:B------:R1:W-:Y:S04]  /*17df0*/  STL [R1+0x80], R2 ;  /* 0x0000800201007387 */ /* 0x0003e80000100800 */
[----:B------:R1:W-:Y:S02]  /*17e00*/  STL [R1+0x7c], R7 ;  /* 0x00007c0701007387 */ /* 0x0003e40000100800 */
[----:B-1----:R-:W-:-:S02]  /*17e10*/  IMAD.MOV.U32 R190, RZ, RZ, R2 ;  /* 0x000000ffffbe7224 */ /* 0x002fc400078e0002 */
[----:B------:R1:W-:Y:S01]  /*17e20*/  STL [R1+0xa0], R4 ;  /* 0x0000a00401007387 */ /* 0x0003e20000100800 */
[----:B------:R-:W-:-:S03]  /*17e30*/  IMAD.MOV.U32 R191, RZ, RZ, R7 ;  /* 0x000000ffffbf7224 */ /* 0x000fc600078e0007 */
[----:B------:R-:W4:Y:S04]  /*17e40*/  LDL.LU R2, [R1+0x100] ;  /* 0x0001000001027983 */ /* 0x000f280000300800 */
[----:B------:R1:W-:Y:S04]  /*17e50*/  STL [R1+0x9c], R239 ;  /* 0x00009cef01007387 */ /* 0x0003e80000100800 */
[----:B------:R1:W-:Y:S04]  /*17e60*/  LDGSTS.E [R188+0x800], desc[UR16][R190.64], P0 ;  /* 0x00800000bebc7fae */ /* 0x0003e80008121850 */
[----:B------:R-:W4:Y:S01]  /*17e70*/  LDL.LU R7, [R1+0x120] ;  /* 0x0001200001077983 */ /* 0x000f220000300800 */
[----:B-1----:R-:W-:-:S03]  /*17e80*/  IMAD.MOV.U32 R190, RZ, RZ, R4 ;  /* 0x000000ffffbe7224 */ /* 0x002fc600078e0004 */
[----:B------:R-:W4:Y:S01]  /*17e90*/  LDL.LU R4, [R1+0xfc] ;  /* 0x0000fc0001047983 */ /* 0x000f220000300800 */
[----:B------:R-:W-:-:S03]  /*17ea0*/  IMAD.MOV.U32 R191, RZ, RZ, R239 ;  /* 0x000000ffffbf7224 */ /* 0x000fc600078e00ef */
[----:B------:R-:W4:Y:S04]  /*17eb0*/  LDL.LU R239, [R1+0x11c] ;  /* 0x00011c0001ef7983 */ /* 0x000f280000300800 */
[----:B------:R1:W-:Y:S01]  /*17ec0*/  LDGSTS.E [R188+0xc00], desc[UR16][R190.64], P0 ;  /* 0x00c00000bebc7fae */ /* 0x0003e20008121850 */
[----:B------:R-:W-:-:S05]  /*17ed0*/  IADD3 R0, P1, R0, R187, RZ ;  /* 0x000000bb00007210 */ /* 0x000fca0007f3e0ff */
[----:B------:R4:W-:Y:S01]  /*17ee0*/  STL [R1+0xc0], R0 ;  /* 0x0000c00001007387 */ /* 0x0009e20000100800 */
[----:B-1----:R-:W-:Y:S01]  /*17ef0*/  IMAD.MOV.U32 R190, RZ, RZ, R0 ;  /* 0x000000ffffbe7224 */ /* 0x002fe200078e0000 */
[----:B--2---:R-:W-:Y:S01]  /*17f00*/  IADD3 R5, P2, R5, R187, RZ ;  /* 0x000000bb05057210 */ /* 0x004fe20007f5e0ff */
[----:B---3--:R-:W-:-:S04]  /*17f10*/  IMAD.X R3, R3, 0x1, R186, P1 ;  /* 0x0000000103037824 */ /* 0x008fc800008e06ba */
[----:B----4-:R-:W-:Y:S01]  /*17f20*/  IMAD.X R6, R6, 0x1, R186, P2 ;  /* 0x0000000106067824 */ /* 0x010fe200010e06ba */
[----:B------:R1:W-:Y:S01]  /*17f30*/  STL [R1+0xbc], R3 ;  /* 0x0000bc0301007387 */ /* 0x0003e20000100800 */
[----:B------:R-:W-:-:S03]  /*17f40*/  IMAD.MOV.U32 R191, RZ, RZ, R3 ;  /* 0x000000ffffbf7224 */ /* 0x000fc600078e0003 */
[----:B------:R2:W-:Y:S04]  /*17f50*/  STL [R1+0xe0], R5 ;  /* 0x0000e00501007387 */ /* 0x0005e80000100800 */
[----:B------:R-:W3:Y:S04]  /*17f60*/  LDL.LU R0, [R1+0x140] ;  /* 0x0001400001007983 */ /* 0x000ee80000300800 */
[----:B------:R4:W-:Y:S04]  /*17f70*/  STL [R1+0xdc], R6 ;  /* 0x0000dc0601007387 */ /* 0x0009e80000100800 */
[----:B------:R2:W-:Y:S01]  /*17f80*/  LDGSTS.E [R188+0x1000], desc[UR16][R190.64], P0 ;  /* 0x01000000bebc7fae */ /* 0x0005e20008121850 */
[----:B------:R-:W-:-:S03]  /*17f90*/  IADD3 R2, P1, R2, R187, RZ ;  /* 0x000000bb02027210 */ /* 0x000fc60007f3e0ff */
[----:B-1----:R-:W3:Y:S01]  /*17fa0*/  LDL.LU R3, [R1+0x160] ;  /* 0x0001600001037983 */ /* 0x002ee20000300800 */
[----:B--2---:R-:W-:Y:S02]  /*17fb0*/  IMAD.MOV.U32 R190, RZ, RZ, R5 ;  /* 0x000000ffffbe7224 */ /* 0x004fe400078e0005 */
[----:B------:R-:W-:Y:S01]  /*17fc0*/  IMAD.MOV.U32 R191, RZ, RZ, R6 ;  /* 0x000000ffffbf7224 */ /* 0x000fe200078e0006 */
[----:B------:R-:W2:Y:S01]  /*17fd0*/  LDL.LU R5, [R1+0x13c] ;  /* 0x00013c0001057983 */ /* 0x000ea20000300800 */
[----:B------:R-:W-:-:S03]  /*17fe0*/  IADD3 R7, P2, R7, R187, RZ ;  /* 0x000000bb07077210 */ /* 0x000fc60007f5e0ff */
[----:B----4-:R-:W4:Y:S04]  /*17ff0*/  LDL.LU R6, [R1+0x15c] ;  /* 0x00015c0001067983 */ /* 0x010f280000300800 */
[----:B------:R1:W-:Y:S01]  /*18000*/  LDGSTS.E [R188+0x1400], desc[UR16][R190.64], P0 ;  /* 0x01400000bebc7fae */ /* 0x0003e20008121850 */
[----:B------:R-:W-:-:S03]  /*18010*/  IMAD.X R4, R4, 0x1, R186, P1 ;  /* 0x0000000104047824 */ /* 0x000fc600008e06ba */
[----:B------:R1:W-:Y:S01]  /*18020*/  STL [R1+0x100], R2 ;  /* 0x0001000201007387 */ /* 0x0003e20000100800 */
[----:B------:R-:W-:-:S03]  /*18030*/  IMAD.X R239, R239, 0x1, R186, P2 ;  /* 0x00000001efef7824 */ /* 0x000fc600010e06ba */
[----:B------:R1:W-:Y:S02]  /*18040*/  STL [R1+0xfc], R4 ;  /* 0x0000fc0401007387 */ /* 0x0003e40000100800 */
[----:B-1----:R-:W-:Y:S02]  /*18050*/  IMAD.MOV.U32 R190, RZ, RZ, R2 ;  /* 0x000000ffffbe7224 */ /* 0x002fe400078e0002 */
        /* <DEDUP_REMOVED lines=11> */
[----:B---3--:R-:W-:-:S05]  /*18110*/  IADD3 R0, P1, R0, R187, RZ ;  /* 0x000000bb00007210 */ /* 0x008fca0007f3e0ff */
[----:B------:R3:W-:Y:S01]  /*18120*/  STL [R1+0x140], R0 ;  /* 0x0001400001007387 */ /* 0x0007e20000100800 */
[----:B-1----:R-:W-:Y:S01]  /*18130*/  IMAD.MOV.U32 R190, RZ, RZ, R0 ;  /* 0x000000ffffbe7224 */ /* 0x002fe200078e0000 */
[----:B------:R-:W-:Y:S01]  /*18140*/  IADD3 R3, P2, R3, R187, RZ ;  /* 0x000000bb03037210 */ /* 0x000fe20007f5e0ff */
[----:B--2---:R-:W-:-:S04]  /*18150*/  IMAD.X R5, R5, 0x1, R186, P1 ;  /* 0x0000000105057824 */ /* 0x004fc800008e06ba */
[----:B----4-:R-:W-:Y:S01]  /*18160*/  IMAD.X R6, R6, 0x1, R186, P2 ;  /* 0x0000000106067824 */ /* 0x010fe200010e06ba */
[----:B------:R1:W-:Y:S01]  /*18170*/  STL [R1+0x13c], R5 ;  /* 0x00013c0501007387 */ /* 0x0003e20000100800 */
[----:B------:R-:W-:-:S03]  /*18180*/  IMAD.MOV.U32 R191, RZ, RZ, R5 ;  /* 0x000000ffffbf7224 */ /* 0x000fc600078e0005 */
[----:B------:R2:W-:Y:S04]  /*18190*/  STL [R1+0x160], R3 ;  /* 0x0001600301007387 */ /* 0x0005e80000100800 */
[----:B---3--:R-:W3:Y:S04]  /*181a0*/  LDL.LU R0, [R1+0x1c0] ;  /* 0x0001c00001007983 */ /* 0x008ee80000300800 */
        /* <DEDUP_REMOVED lines=155> */
[----:B------:R-:W-:Y:S01]  /*18b60*/  STL [R1+0x380], R2 ;  /* 0x0003800201007387 */ /* 0x000fe20000100800 */
[----:B------:R-:W-:-:S03]  /*18b70*/  IMAD.X R239, R239, 0x1, R186, P2 ;  /* 0x00000001efef7824 */ /* 0x000fc600010e06ba */
[----:B------:R1:W-:Y:S02]  /*18b80*/  STL [R1+0x37c], R7 ;  /* 0x00037c0701007387 */ /* 0x0003e40000100800 */
[----:B-1----:R-:W-:Y:S02]  /*18b90*/  IMAD.MOV.U32 R190, RZ, RZ, R2 ;  /* 0x000000ffffbe7224 */ /* 0x002fe400078e0002 */
[----:B------:R-:W-:Y:S01]  /*18ba0*/  STL [R1+0x3a0], R4 ;  /* 0x0003a00401007387 */ /* 0x000fe20000100800 */
        /* <DEDUP_REMOVED lines=11> */
[----:B-1----:R-:W-:Y:S01]  /*18c60*/  IMAD.MOV.U32 R190, RZ, RZ, R0 ;  /* 0x000000ffffbe7224 */ /* 0x002fe200078e0000 */
[----:B------:R-:W-:Y:S01]  /*18c70*/  IADD3 R5, P2, R5, R187, RZ ;  /* 0x000000bb05057210 */ /* 0x000fe20007f5e0ff */
[----:B--2---:R-:W-:-:S04]  /*18c80*/  IMAD.X R3, R3, 0x1, R186, P1 ;  /* 0x0000000103037824 */ /* 0x004fc800008e06ba */
[----:B------:R-:W-:Y:S02]  /*18c90*/  IMAD.MOV.U32 R191, RZ, RZ, R3 ;  /* 0x000000ffffbf7224 */ /* 0x000fe400078e0003 */
[----:B----4-:R-:W-:-:S03]  /*18ca0*/  IMAD.X R6, R6, 0x1, R186, P2 ;  /* 0x0000000106067824 */ /* 0x010fc600010e06ba */
[----:B------:R1:W-:Y:S04]  /*18cb0*/  LDGSTS.E [R188+0x7000], desc[UR16][R190.64], P0 ;  /* 0x07000000bebc7fae */ /* 0x0003e80008121850 */
[----:B------:R2:W-:Y:S04]  /*18cc0*/  STL [R1+0x3c0], R0 ;  /* 0x0003c00001007387 */ /* 0x0005e80000100800 */
[----:B------:R3:W-:Y:S01]  /*18cd0*/  STL [R1+0x3bc], R3 ;  /* 0x0003bc0301007387 */ /* 0x0007e20000100800 */
[----:B-1----:R-:W-:Y:S02]  /*18ce0*/  IMAD.MOV.U32 R190, RZ, RZ, R5 ;  /* 0x000000ffffbe7224 */ /* 0x002fe400078e0005 */
[----:B------:R-:W-:Y:S01]  /*18cf0*/  IMAD.MOV.U32 R191, RZ, RZ, R6 ;  /* 0x000000ffffbf7224 */ /* 0x000fe200078e0006 */
[-C--:B------:R-:W-:Y:S01]  /*18d00*/  IADD3 R7, P1, R7, R187.reuse, RZ ;  /* 0x000000bb07077210 */ /* 0x080fe20007f3e0ff */
[----:B------:R1:W-:Y:S04]  /*18d10*/  STL [R1+0x3e0], R5 ;  /* 0x0003e00501007387 */ /* 0x0003e80000100800 */
[----:B--2---:R-:W2:Y:S04]  /*18d20*/  LDL.LU R0, [R1+0x48] ;  /* 0x0000480001007983 */ /* 0x004ea80000300800 */
[----:B------:R4:W-:Y:S01]  /*18d30*/  LDGSTS.E [R188+0x7400], desc[UR16][R190.64], P0 ;  /* 0x07400000bebc7fae */ /* 0x0009e20008121850 */
[----:B------:R-:W-:-:S03]  /*18d40*/  IADD3 R2, P2, R2, R187, RZ ;  /* 0x000000bb02027210 */ /* 0x000fc60007f5e0ff */
[----:B------:R4:W-:Y:S04]  /*18d50*/  STL [R1+0x3dc], R6 ;  /* 0x0003dc0601007387 */ /* 0x0009e80000100800 */
[----:B---3--:R-:W3:Y:S01]  /*18d60*/  LDL.LU R3, [R1+0x68] ;  /* 0x0000680001037983 */ /* 0x008ee20000300800 */
[----:B------:R-:W-:-:S03]  /*18d70*/  IMAD.X R239, R239, 0x1, R186, P1 ;  /* 0x00000001efef7824 */ /* 0x000fc600008e06ba */
[----:B-1----:R-:W3:Y:S01]  /*18d80*/  LDL.LU R5, [R1+0x44] ;  /* 0x0000440001057983 */ /* 0x002ee20000300800 */
[----:B----4-:R-:W-:Y:S02]  /*18d90*/  IMAD.MOV.U32 R190, RZ, RZ, R7 ;  /* 0x000000ffffbe7224 */ /* 0x010fe400078e0007 */
[----:B------:R-:W-:Y:S01]  /*18da0*/  IMAD.MOV.U32 R191, RZ, RZ, R239 ;  /* 0x000000ffffbf7224 */ /* 0x000fe200078e00ef */
[----:B------:R-:W4:Y:S01]  /*18db0*/  LDL.LU R6, [R1+0x64] ;  /* 0x0000640001067983 */ /* 0x000f220000300800 */
[----:B------:R-:W-:-:S03]  /*18dc0*/  IMAD.X R4, R4, 0x1, R186, P2 ;  /* 0x0000000104047824 */ /* 0x000fc600010e06ba */
[----:B------:R1:W-:Y:S04]  /*18dd0*/  STL [R1+0x400], R7 ;  /* 0x0004000701007387 */ /* 0x0003e80000100800 */
[----:B------:R-:W-:Y:S04]  /*18de0*/  STL [R1+0x3fc], R239 ;  /* 0x0003fcef01007387 */ /* 0x000fe80000100800 */
[----:B------:R1:W-:Y:S04]  /*18df0*/  LDGSTS.E [R188+0x7800], desc[UR16][R190.64], P0 ;  /* 0x07800000bebc7fae */ /* 0x0003e80008121850 */
[----:B------:R1:W-:Y:S04]  /*18e00*/  STL [R1+0x420], R2 ;  /* 0x0004200201007387 */ /* 0x0003e80000100800 */
[----:B------:R1:W-:Y:S02]  /*18e10*/  STL [R1+0x41c], R4 ;  /* 0x00041c0401007387 */ /* 0x0003e40000100800 */
[----:B-1----:R-:W-:-:S02]  /*18e20*/  IMAD.MOV.U32 R190, RZ, RZ, R2 ;  /* 0x000000ffffbe7224 */ /* 0x002fc400078e0002 */
[----:B------:R-:W4:Y:S01]  /*18e30*/  LDL.LU R7, [R1+0x84] ;  /* 0x0000840001077983 */ /* 0x000f220000300800 */
[----:B------:R-:W-:-:S03]  /*18e40*/  IMAD.MOV.U32 R191, RZ, RZ, R4 ;  /* 0x000000ffffbf7224 */ /* 0x000fc600078e0004 */
[----:B------:R-:W4:Y:S04]  /*18e50*/  LDL.LU R2, [R1+0x88] ;  /* 0x0000880001027983 */ /* 0x000f280000300800 */
[----:B------:R-:W4:Y:S04]  /*18e60*/  LDL.LU R239, [R1+0xa4] ;  /* 0x0000a40001ef7983 */ /* 0x000f280000300800 */
[----:B------:R-:W4:Y:S04]  /*18e70*/  LDL.LU R4, [R1+0xa8] ;  /* 0x0000a80001047983 */ /* 0x000f280000300800 */
[----:B------:R1:W-:Y:S04]  /*18e80*/  LDGSTS.E [R188+0x7c00], desc[UR16][R190.64], P0 ;  /* 0x07c00000bebc7fae */ /* 0x0003e80008121850 */
[----:B------:R-:W4:Y:S01]  /*18e90*/  LDL R191, [R1+0x8e4] ;  /* 0x0008e40001bf7983 */ /* 0x000f220000100800 */
[----:B--2---:R-:W-:-:S05]  /*18ea0*/  IADD3 R0, P1, R0, R187, RZ ;  /* 0x000000bb00007210 */ /* 0x004fca0007f3e0ff */
[----:B------:R2:W-:Y:S01]  /*18eb0*/  STL [R1+0x48], R0 ;  /* 0x0000480001007387 */ /* 0x0005e20000100800 */
[----:B---3--:R-:W-:Y:S01]  /*18ec0*/  IADD3 R3, P2, R3, R187, RZ ;  /* 0x000000bb03037210 */ /* 0x008fe20007f5e0ff */
[----:B------:R-:W-:-:S04]  /*18ed0*/  IMAD.X R5, R5, 0x1, R186, P1 ;  /* 0x0000000105057824 */ /* 0x000fc800008e06ba */
[----:B----4-:R-:W-:Y:S01]  /*18ee0*/  IMAD.X R6, R6, 0x1, R186, P2 ;  /* 0x0000000106067824 */ /* 0x010fe200010e06ba */
[----:B------:R3:W-:Y:S01]  /*18ef0*/  STL [R1+0x44], R5 ;  /* 0x0000440501007387 */ /* 0x0007e20000100800 */
[----:B-1----:R-:W-:-:S03]  /*18f00*/  IMAD.MOV.U32 R190, RZ, RZ, R0 ;  /* 0x000000ffffbe7224 */ /* 0x002fc600078e0000 */
[----:B------:R1:W-:Y:S04]  /*18f10*/  STL [R1+0x68], R3 ;  /* 0x0000680301007387 */ /* 0x0003e80000100800 */
[----:B------:R4:W-:Y:S04]  /*18f20*/  STL [R1+0x64], R6 ;  /* 0x0000640601007387 */ /* 0x0009e80000100800 */
[----:B--2---:R-:W2:Y:S01]  /*18f30*/  LDL.LU R0, [R1+0xc8] ;  /* 0x0000c80001007983 */ /* 0x004ea20000300800 */
[----:B------:R-:W-:-:S05]  /*18f40*/  IADD3 R2, P1, R2, R187, RZ ;  /* 0x000000bb02027210 */ /* 0x000fca0007f3e0ff */
[--C-:B------:R-:W-:Y:S01]  /*18f50*/  IMAD.X R7, R7, 0x1, R186.reuse, P1 ;  /* 0x0000000107077824 */ /* 0x100fe200008e06ba */
[----:B------:R-:W-:Y:S01]  /*18f60*/  IADD3 R4, P2, R4, R187, RZ ;  /* 0x000000bb04047210 */ /* 0x000fe20007f5e0ff */
[----:B------:R-:W-:Y:S02]  /*18f70*/  VIADD R188, R191, UR5 ;  /* 0x00000005bfbc7c36 */ /* 0x000fe40008000000 */
[----:B------:R-:W-:Y:S02]  /*18f80*/  IMAD.MOV.U32 R191, RZ, RZ, R5 ;  /* 0x000000ffffbf7224 */ /* 0x000fe400078e0005 */
[----:B---3--:R-:W3:Y:S04]  /*18f90*/  LDL.LU R5, [R1+0xe8] ;  /* 0x0000e80001057983 */ /* 0x008ee80000300800 */
[----:B------:R1:W-:Y:S01]  /*18fa0*/  LDGSTS.E [R188+0x100], desc[UR16][R190.64], P0 ;  /* 0x00100000bebc7fae */ /* 0x0003e20008121850 */
[----:B------:R-:W-:-:S02]  /*18fb0*/  IMAD.X R239, R239, 0x1, R186, P2 ;  /* 0x00000001efef7824 */ /* 0x000fc400010e06ba */
[----:B-1----:R-:W-:Y:S02]  /*18fc0*/  IMAD.MOV.U32 R190, RZ, RZ, R3 ;  /* 0x000000ffffbe7224 */ /* 0x002fe400078e0003 */
[----:B------:R-:W-:Y:S01]  /*18fd0*/  IMAD.MOV.U32 R191, RZ, RZ, R6 ;  /* 0x000000ffffbf7224 */ /* 0x000fe200078e0006 */
[----:B------:R-:W3:Y:S04]  /*18fe0*/  LDL.LU R3, [R1+0xc4] ;  /* 0x0000c40001037983 */ /* 0x000ee80000300800 */
[----:B----4-:R-:W4:Y:S04]  /*18ff0*/  LDL.LU R6, [R1+0xe4] ;  /* 0x0000e40001067983 */ /* 0x010f280000300800 */
        /* <DEDUP_REMOVED lines=15> */
[----:B--2---:R-:W-:-:S05]  /*190f0*/  IADD3 R0, P1, R0, R187, RZ ;  /* 0x000000bb00007210 */ /* 0x004fca0007f3e0ff */
[----:B------:R2:W-:Y:S01]  /*19100*/  STL [R1+0xc8], R0 ;  /* 0x0000c80001007387 */ /* 0x0005e20000100800 */
[----:B-1----:R-:W-:Y:S01]  /*19110*/  IMAD.MOV.U32 R190, RZ, RZ, R0 ;  /* 0x000000ffffbe7224 */ /* 0x002fe200078e0000 */
[----:B---3--:R-:W-:Y:S01]  /*19120*/  IADD3 R5, P2, R5, R187, RZ ;  /* 0x000000bb05057210 */ /* 0x008fe20007f5e0ff */
[----:B------:R-:W-:-:S04]  /*19130*/  IMAD.X R3, R3, 0x1, R186, P1 ;  /* 0x0000000103037824 */ /* 0x000fc800008e06ba */
[----:B----4-:R-:W-:Y:S01]  /*19140*/  IMAD.X R6, R6, 0x1, R186, P2 ;  /* 0x0000000106067824 */ /* 0x010fe200010e06ba */
[----:B------:R1:W-:Y:S01]  /*19150*/  STL [R1+0xc4], R3 ;  /* 0x0000c40301007387 */ /* 0x0003e20000100800 */
[----:B------:R-:W-:-:S03]  /*19160*/  IMAD.MOV.U32 R191, RZ, RZ, R3 ;  /* 0x000000ffffbf7224 */ /* 0x000fc600078e0003 */
[----:B------:R3:W-:Y:S04]  /*19170*/  STL [R1+0xe8], R5 ;  /* 0x0000e80501007387 */ /* 0x0007e80000100800 */
[----:B--2---:R-:W2:Y:S04]  /*19180*/  LDL.LU R0, [R1+0x148] ;  /* 0x0001480001007983 */ /* 0x004ea80000300800 */
[----:B------:R4:W-:Y:S04]  /*19190*/  STL [R1+0xe4], R6 ;  /* 0x0000e40601007387 */ /* 0x0009e80000100800 */
[----:B------:R3:W-:Y:S01]  /*191a0*/  LDGSTS.E [R188+0x1100], desc[UR16][R190.64], P0 ;  /* 0x01100000bebc7fae */ /* 0x0007e20008121850 */
[----:B------:R-:W-:-:S03]  /*191b0*/  IADD3 R2, P1, R2, R187, RZ ;  /* 0x000000bb02027210 */ /* 0x000fc60007f3e0ff */
[----:B-1----:R-:W2:Y:S01]  /*191c0*/  LDL.LU R3, [R1+0x168] ;  /* 0x0001680001037983 */ /* 0x002ea20000300800 */
[----:B---3--:R-:W-:Y:S02]  /*191d0*/  IMAD.MOV.U32 R190, RZ, RZ, R5 ;  /* 0x000000ffffbe7224 */ /* 0x008fe400078e0005 */
[----:B------:R-:W-:Y:S01]  /*191e0*/  IMAD.MOV.U32 R191, RZ, RZ, R6 ;  /* 0x000000ffffbf7224 */ /* 0x000fe200078e0006 */
[----:B------:R-:W3:Y:S01]  /*191f0*/  LDL.LU R5, [R1+0x144] ;  /* 0x0001440001057983 */ /* 0x000ee20000300800 */
        /* <DEDUP_REMOVED lines=22> */
[----:B------:R-:W-:Y:S01]  /*19360*/  IADD3 R3, P2, R3, R187, RZ ;  /* 0x000000bb03037210 */ /* 0x000fe20007f5e0ff */
[----:B---3--:R-:W-:-:S04]  /*19370*/  IMAD.X R5, R5, 0x1, R186, P1 ;  /* 0x0000000105057824 */ /* 0x008fc800008e06ba */
        /* <DEDUP_REMOVED lines=176> */
[----:B-1----:R-:W-:Y:S01]  /*19e80*/  IMAD.MOV.U32 R190, RZ, RZ, R0 ;  /* 0x000000ffffbe7224 */ /* 0x002fe200078e0000 */
[----:B------:R-:W-:Y:S01]  /*19e90*/  IADD3 R5, P2, R5, R187, RZ ;  /* 0x000000bb05057210 */ /* 0x000fe20007f5e0ff */
[----:B---3--:R-:W-:-:S04]  /*19ea0*/  IMAD.X R3, R3, 0x1, R186, P1 ;  /* 0x0000000103037824 */ /* 0x008fc800008e06ba */
        /* <DEDUP_REMOVED lines=310> */
[----:B------:R-:W-:Y:S04]  /*1b210*/  STL [R1+0x410], R7 ;  /* 0x0004100701007387 */ /* 0x000fe80000100800 */
[----:B------:R-:W-:Y:S04]  /*1b220*/  STL [R1+0x40c], R239 ;  /* 0x00040cef01007387 */ /* 0x000fe80000100800 */
[----:B------:R1:W-:Y:S04]  /*1b230*/  LDGSTS.E [R188+0x7a00], desc[UR16][R190.64], P0 ;  /* 0x07a00000bebc7fae */ /* 0x0003e80008121850 */
[----:B------:R-:W-:Y:S04]  /*1b240*/  STL [R1+0x430], R2 ;  /* 0x0004300201007387 */ /* 0x000fe80000100800 */
[----:B------:R1:W-:Y:S02]  /*1b250*/  STL [R1+0x42c], R4 ;  /* 0x00042c0401007387 */ /* 0x0003e40000100800 */
[----:B-1----:R-:W-:-:S02]  /*1b260*/  IMAD.MOV.U32 R190, RZ, RZ, R2 ;  /* 0x000000ffffbe7224 */ /* 0x002fc400078e0002 */
[----:B------:R-:W-:Y:S02]  /*1b270*/  IMAD.MOV.U32 R191, RZ, RZ, R4 ;  /* 0x000000ffffbf7224 */ /* 0x000fe400078e0004 */
[----:B------:R-:W4:Y:S04]  /*1b280*/  LDL.LU R4, [R1+0x94] ;  /* 0x0000940001047983 */ /* 0x000f280000300800 */
        /* <DEDUP_REMOVED lines=193> */
[----:B------:R-:W-:Y:S04]  /*1bea0*/  STL [R1+0x2d8], R0 ;  /* 0x0002d80001007387 */ /* 0x000fe80000100800 */
[----:B------:R2:W-:Y:S01]  /*1beb0*/  STL [R1+0x2d4], R3 ;  /* 0x0002d40301007387 */ /* 0x0005e20000100800 */
[----:B-1----:R-:W-:Y:S01]  /*1bec0*/  IMAD.MOV.U32 R190, RZ, RZ, R5 ;  /* 0x000000ffffbe7224 */ /* 0x002fe200078e0005 */
[-C--:B------:R-:W-:Y:S01]  /*1bed0*/  IADD3 R2, P1, R2, R187.reuse, RZ ;  /* 0x000000bb02027210 */ /* 0x080fe20007f3e0ff */
[----:B------:R-:W-:Y:S01]  /*1bee0*/  IMAD.MOV.U32 R191, RZ, RZ, R6 ;  /* 0x000000ffffbf7224 */ /* 0x000fe200078e0006 */
[----:B------:R-:W-:Y:S04]  /*1bef0*/  STL [R1+0x2f8], R5 ;  /* 0x0002f80501007387 */ /* 0x000fe80000100800 */
[----:B--2---:R-:W2:Y:S04]  /*1bf00*/  LDL.LU R3, [R1+0x358] ;  /* 0x0003580001037983 */ /* 0x004ea80000300800 */
[----:B------:R1:W-:Y:S01]  /*1bf10*/  LDGSTS.E [R188+0x5700], desc[UR16][R190.64], P0 ;  /* 0x05700000bebc7fae */ /* 0x0003e20008121850 */
[----:B------:R-:W-:-:S03]  /*1bf20*/  IADD3 R4, P2, R4, R187, RZ ;  /* 0x000000bb04047210 */ /* 0x000fc60007f5e0ff */
[----:B------:R3:W-:Y:S04]  /*1bf30*/  STL [R1+0x2f4], R6 ;  /* 0x0002f40601007387 */ /* 0x0007e80000100800 */
[----:B------:R-:W4:Y:S01]  /*1bf40*/  LDL.LU R0, [R1+0x378] ;  /* 0x0003780001007983 */ /* 0x000f220000300800 */
[----:B------:R-:W-:Y:S02]  /*1bf50*/  IMAD.X R239, R239, 0x1, R186, P1 ;  /* 0x00000001efef7824 */ /* 0x000fe400008e06ba */
[----:B-1----:R-:W-:Y:S01]  /*1bf60*/  IMAD.MOV.U32 R190, RZ, RZ, R2 ;  /* 0x000000ffffbe7224 */ /* 0x002fe200078e0002 */
[----:B---3--:R-:W5:Y:S01]  /*1bf70*/  LDL.LU R6, [R1+0x944] ;  /* 0x0009440001067983 */ /* 0x008f620000300800 */
[----:B------:R-:W-:Y:S02]  /*1bf80*/  IMAD.MOV.U32 R191, RZ, RZ, R239 ;  /* 0x000000ffffbf7224 */ /* 0x000fe400078e00ef */
[----:B------:R-:W-:Y:S01]  /*1bf90*/  IMAD.X R7, R7, 0x1, R186, P2 ;  /* 0x0000000107077824 */ /* 0x000fe200010e06ba */
[----:B------:R-:W3:Y:S04]  /*1bfa0*/  LDL.LU R5, [R1+0x374] ;  /* 0x0003740001057983 */ /* 0x000ee80000300800 */
[----:B------:R1:W-:Y:S04]  /*1bfb0*/  STL [R1+0x318], R2 ;  /* 0x0003180201007387 */ /* 0x0003e80000100800 */
[----:B------:R1:W-:Y:S04]  /*1bfc0*/  STL [R1+0x314], R239 ;  /* 0x000314ef01007387 */ /* 0x0003e80000100800 */
[----:B------:R1:W-:Y:S04]  /*1bfd0*/  LDGSTS.E [R188+0x5b00], desc[UR16][R190.64], P0 ;  /* 0x05b00000bebc7fae */ /* 0x0003e80008121850 */
[----:B------:R-:W-:Y:S04]  /*1bfe0*/  STL [R1+0x338], R4 ;  /* 0x0003380401007387 */ /* 0x000fe80000100800 */
[----:B-1----:R-:W3:Y:S01]  /*1bff0*/  LDL.LU R2, [R1+0x398] ;  /* 0x0003980001027983 */ /* 0x002ee20000300800 */
[----:B------:R-:W-:-:S02]  /*1c000*/  IMAD.MOV.U32 R190, RZ, RZ, R4 ;  /* 0x000000ffffbe7224 */ /* 0x000fc400078e0004 */
[----:B------:R-:W-:Y:S01]  /*1c010*/  IMAD.MOV.U32 R191, RZ, RZ, R7 ;  /* 0x000000ffffbf7224 */ /* 0x000fe200078e0007 */
[----:B------:R1:W-:Y:S04]  /*1c020*/  STL [R1+0x334], R7 ;  /* 0x0003340701007387 */ /* 0x0003e80000100800 */
[----:B------:R-:W3:Y:S04]  /*1c030*/  LDL.LU R239, [R1+0x3b8] ;  /* 0x0003b80001ef7983 */ /* 0x000ee80000300800 */
[----:B------:R2:W-:Y:S04]  /*1c040*/  LDGSTS.E [R188+0x5f00], desc[UR16][R190.64], P0 ;  /* 0x05f00000bebc7fae */ /* 0x0005e80008121850 */
[----:B-1----:R-:W5:Y:S04]  /*1c050*/  LDL.LU R7, [R1+0x940] ;  /* 0x0009400001077983 */ /* 0x002f680000300800 */
[----:B------:R-:W3:Y:S04]  /*1c060*/  LDL.LU R4, [R1+0x3b4] ;  /* 0x0003b40001047983 */ /* 0x000ee80000300800 */
[----:B------:R-:W3:Y:S01]  /*1c070*/  LDL.LU R191, [R1+0x354] ;  /* 0x0003540001bf7983 */ /* 0x000ee20000300800 */
[----:B--2---:R-:W-:-:S05]  /*1c080*/  IADD3 R3, P1, R3, R187, RZ ;  /* 0x000000bb03037210 */ /* 0x004fca0007f3e0ff */
[----:B------:R-:W-:Y:S01]  /*1c090*/  IMAD.MOV.U32 R190, RZ, RZ, R3 ;  /* 0x000000ffffbe7224 */ /* 0x000fe200078e0003 */
[----:B----4-:R-:W-:Y:S01]  /*1c0a0*/  IADD3 R0, P2, R0, R187, RZ ;  /* 0x000000bb00007210 */ /* 0x010fe20007f5e0ff */
[----:B------:R1:W-:Y:S04]  /*1c0b0*/  STL [R1+0x358], R3 ;  /* 0x0003580301007387 */ /* 0x0003e80000100800 */
[--C-:B---3--:R-:W-:Y:S02]  /*1c0c0*/  IMAD.X R5, R5, 0x1, R186.reuse, P2 ;  /* 0x0000000105057824 */ /* 0x108fe400010e06ba */
[----:B------:R-:W-:-:S05]  /*1c0d0*/  IMAD.X R191, R191, 0x1, R186, P1 ;  /* 0x00000001bfbf7824 */ /* 0x000fca00008e06ba */
[----:B------:R2:W-:Y:S04]  /*1c0e0*/  STL [R1+0x354], R191 ;  /* 0x000354bf01007387 */ /* 0x0005e80000100800 */
[----:B------:R3:W-:Y:S04]  /*1c0f0*/  LDGSTS.E [R188+0x6300], desc[UR16][R190.64], P0 ;  /* 0x06300000bebc7fae */ /* 0x0007e80008121850 */
[----:B------:R-:W-:Y:S04]  /*1c100*/  STL [R1+0x378], R0 ;  /* 0x0003780001007387 */ /* 0x000fe80000100800 */
[----:B-1----:R-:W4:Y:S01]  /*1c110*/  LDL.LU R3, [R1+0x3f8] ;  /* 0x0003f80001037983 */ /* 0x002f220000300800 */
[----:B---3--:R-:W-:-:S02]  /*1c120*/  IMAD.MOV.U32 R190, RZ, RZ, R0 ;  /* 0x000000ffffbe7224 */ /* 0x008fc400078e0000 */
[----:B--2---:R-:W-:Y:S01]  /*1c130*/  IMAD.MOV.U32 R191, RZ, RZ, R5 ;  /* 0x000000ffffbf7224 */ /* 0x004fe200078e0005 */
[----:B------:R1:W-:Y:S04]  /*1c140*/  STL [R1+0x374], R5 ;  /* 0x0003740501007387 */ /* 0x0003e80000100800 */
[----:B------:R2:W-:Y:S04]  /*1c150*/  LDGSTS.E [R188+0x6700], desc[UR16][R190.64], P0 ;  /* 0x06700000bebc7fae */ /* 0x0005e80008121850 */
[----:B-1----:R-:W3:Y:S04]  /*1c160*/  LDL.LU R5, [R1+0x3f4] ;  /* 0x0003f40001057983 */ /* 0x002ee80000300800 */
[----:B------:R-:W3:Y:S04]  /*1c170*/  LDL.LU R0, [R1+0x438] ;  /* 0x0004380001007983 */ /* 0x000ee80000300800 */
[----:B------:R-:W4:Y:S01]  /*1c180*/  LDL.LU R191, [R1+0x394] ;  /* 0x0003940001bf7983 */ /* 0x000f220000300800 */
[----:B------:R-:W-:-:S02]  /*1c190*/  IADD3 R2, P1, R2, R187, RZ ;  /* 0x000000bb02027210 */ /* 0x000fc40007f3e0ff */
[----:B------:R-:W-:-:S03]  /*1c1a0*/  IADD3 R239, P2, R239, R187, RZ ;  /* 0x000000bbefef7210 */ /* 0x000fc60007f5e0ff */
[----:B--2---:R-:W-:Y:S02]  /*1c1b0*/  IMAD.MOV.U32 R190, RZ, RZ, R2 ;  /* 0x000000ffffbe7224 */ /* 0x004fe400078e0002 */
[--C-:B------:R-:W-:Y:S01]  /*1c1c0*/  IMAD.X R4, R4, 0x1, R186.reuse, P2 ;  /* 0x0000000104047824 */ /* 0x100fe200010e06ba */
[----:B------:R1:W-:Y:S01]  /*1c1d0*/  STL [R1+0x398], R2 ;  /* 0x0003980201007387 */ /* 0x0003e20000100800 */
[----:B----4-:R-:W-:-:S05]  /*1c1e0*/  IMAD.X R191, R191, 0x1, R186, P1 ;  /* 0x00000001bfbf7824 */ /* 0x010fca00008e06ba */
[----:B------:R2:W-:Y:S04]  /*1c1f0*/  STL [R1+0x394], R191 ;  /* 0x000394bf01007387 */ /* 0x0005e80000100800 */
[----:B------:R4:W-:Y:S04]  /*1c200*/  LDGSTS.E [R188+0x6b00], desc[UR16][R190.64], P0 ;  /* 0x06b00000bebc7fae */ /* 0x0009e80008121850 */
[----:B------:R-:W-:Y:S04]  /*1c210*/  STL [R1+0x3b8], R239 ;  /* 0x0003b8ef01007387 */ /* 0x000fe80000100800 */
[----:B-1----:R-:W3:Y:S01]  /*1c220*/  LDL.LU R2, [R1+0x434] ;  /* 0x0004340001027983 */ /* 0x002ee20000300800 */
[----:B----4-:R-:W-:-:S02]  /*1c230*/  IMAD.MOV.U32 R190, RZ, RZ, R239 ;  /* 0x000000ffffbe7224 */ /* 0x010fc400078e00ef */
[----:B--2---:R-:W-:Y:S01]  /*1c240*/  IMAD.MOV.U32 R191, RZ, RZ, R4 ;  /* 0x000000ffffbf7224 */ /* 0x004fe200078e0004 */
[----:B------:R1:W-:Y:S04]  /*1c250*/  STL [R1+0x3b4], R4 ;  /* 0x0003b40401007387 */ /* 0x0003e80000100800 */
[----:B------:R2:W-:Y:S04]  /*1c260*/  LDGSTS.E [R188+0x6f00], desc[UR16][R190.64], P0 ;  /* 0x06f00000bebc7fae */ /* 0x0005e80008121850 */
[----:B-1----:R-:W5:Y:S04]  /*1c270*/  LDL.LU R4, [R1+0x93c] ;  /* 0x00093c0001047983 */ /* 0x002f680000300800 */
[----:B------:R-:W4:Y:S04]  /*1c280*/  LDL R239, [R1+0x448] ;  /* 0x0004480001ef7983 */ /* 0x000f280000100800 */
[----:B------:R-:W4:Y:S04]  /*1c290*/  LDL.LU R190, [R1+0x3d4] ;  /* 0x0003d40001be7983 */ /* 0x000f280000300800 */
[----:B------:R-:W2:Y:S01]  /*1c2a0*/  LDL.LU R191, [R1+0x3d8] ;  /* 0x0003d80001bf7983 */ /* 0x000ea20000300800 */
[----:B------:R-:W-:-:S05]  /*1c2b0*/  IADD3 R3, P2, R3, R187, RZ ;  /* 0x000000bb03037210 */ /* 0x000fca0007f5e0ff */
[----:B---3--:R-:W-:Y:S01]  /*1c2c0*/  IMAD.X R5, R5, 0x1, R186, P2 ;  /* 0x0000000105057824 */ /* 0x008fe200010e06ba */
[----:B--2---:R-:W-:-:S05]  /*1c2d0*/  IADD3 R191, P1, R191, R187, RZ ;  /* 0x000000bbbfbf7210 */ /* 0x004fca0007f3e0ff */
[----:B----4-:R-:W-:Y:S01]  /*1c2e0*/  IMAD.X R190, R190, 0x1, R186, P1 ;  /* 0x00000001bebe7824 */ /* 0x010fe200008e06ba */
[----:B------:R1:W-:Y:S04]  /*1c2f0*/  STL [R1+0x3d8], R191 ;  /* 0x0003d8bf01007387 */ /* 0x0003e80000100800 */
[----:B------:R2:W-:Y:S01]  /*1c300*/  STL [R1+0x3d4], R190 ;  /* 0x0003d4be01007387 */ /* 0x0005e20000100800 */
[----:B-1----:R-:W-:-:S04]  /*1c310*/  LOP3.LUT R191, R191, R190, RZ, 0x3c, !PT ;  /* 0x000000bebfbf7212 */ /* 0x002fc800078e3cff */
[----:B--2---:R-:W-:-:S04]  /*1c320*/  LOP3.LUT R190, R191, R190, RZ, 0x3c, !PT ;  /* 0x000000bebfbe7212 */ /* 0x004fc800078e3cff */
[----:B------:R-:W-:Y:S01]  /*1c330*/  LOP3.LUT R191, R191, R190, RZ, 0x3c, !PT ;  /* 0x000000bebfbf7212 */ /* 0x000fe200078e3cff */
[----:B------:R-:W-:Y:S04]  /*1c340*/  STL [R1+0x3f8], R3 ;  /* 0x0003f80301007387 */ /* 0x000fe80000100800 */
[----:B------:R1:W-:Y:S04]  /*1c350*/  LDGSTS.E [R188+0x7300], desc[UR16][R190.64], P0 ;  /* 0x07300000bebc7fae */ /* 0x0003e80008121850 */
[----:B------:R2:W-:Y:S01]  /*1c360*/  STL [R1+0x3f4], R5 ;  /* 0x0003f40501007387 */ /* 0x0005e20000100800 */
[----:B-1----:R-:W-:-:S02]  /*1c370*/  IMAD.MOV.U32 R190, RZ, RZ, R3 ;  /* 0x000000ffffbe7224 */ /* 0x002fc400078e0003 */
[----:B------:R-:W-:Y:S02]  /*1c380*/  IMAD.MOV.U32 R191, RZ, RZ, R5 ;  /* 0x000000ffffbf7224 */ /* 0x000fe400078e0005 */
[----:B--2---:R-:W5:Y:S04]  /*1c390*/  LDL.LU R5, [R1+0x938] ;  /* 0x0009380001057983 */ /* 0x004f680000300800 */
[----:B------:R-:W5:Y:S04]  /*1c3a0*/  LDL.LU R3, [R1+0x934] ;  /* 0x0009340001037983 */ /* 0x000f680000300800 */
[----:B------:R1:W-:Y:S04]  /*1c3b0*/  LDGSTS.E [R188+0x7700], desc[UR16][R190.64], P0 ;  /* 0x07700000bebc7fae */ /* 0x0003e80008121850 */
[----:B------:R-:W2:Y:S04]  /*1c3c0*/  LDL.LU R190, [R1+0x414] ;  /* 0x0004140001be7983 */ /* 0x000ea80000300800 */
[----:B------:R-:W1:Y:S01]  /*1c3d0*/  LDL.LU R191, [R1+0x418] ;  /* 0x0004180001bf7983 */ /* 0x000e620000300800 */
[----:B------:R-:W-:-:S05]  /*1c3e0*/  IADD3 R0, P2, R0, R187, RZ ;  /* 0x000000bb00007210 */ /* 0x000fca0007f5e0ff */
[----:B------:R-:W-:Y:S01]  /*1c3f0*/  IMAD.X R2, R2, 0x1, R186, P2 ;  /* 0x0000000102027824 */ /* 0x000fe200010e06ba */
[----:B-1----:R-:W-:-:S05]  /*1c400*/  IADD3 R191, P1, R191, R187, RZ ;  /* 0x000000bbbfbf7210 */ /* 0x002fca0007f3e0ff */
[----:B--2---:R-:W-:Y:S01]  /*1c410*/  IMAD.X R190, R190, 0x1, R186, P1 ;  /* 0x00000001bebe7824 */ /* 0x004fe200008e06ba */
        /* <DEDUP_REMOVED lines=8> */
[----:B-1----:R-:W-:-:S03]  /*1c4a0*/  IMAD.MOV.U32 R191, RZ, RZ, R2 ;  /* 0x000000ffffbf7224 */ /* 0x002fc600078e0002 */
[----:B--2---:R1:W5:Y:S01]  /*1c4b0*/  LDL.LU R2, [R1+0x930] ;  /* 0x0009300001027983 */ /* 0x0043620000300800 */
[----:B------:R-:W-:Y:S02]  /*1c4c0*/  IMAD.MOV.U32 R190, RZ, RZ, R0 ;  /* 0x000000ffffbe7224 */ /* 0x000fe400078e0000 */
[----:B------:R-:W2:Y:S01]  /*1c4d0*/  S2R R0, SR_TID.X ;  /* 0x0000000000007919 */ /* 0x000ea20000002100 */
[----:B------:R-:W-:Y:S02]  /*1c4e0*/  UIADD3 UR4, UR4, 0x1, URZ ;  /* 0x0000000104047890 */ /* 0x000fe4000fffe03f */
[----:B------:R1:W-:Y:S04]  /*1c4f0*/  LDGSTS.E [R188+0x7f00], desc[UR16][R190.64], P0 ;  /* 0x07f00000bebc7fae */ /* 0x0003e80008121850 */
[----:B------:R-:W-:Y:S01]  /*1c500*/  ISETP.NE.U32.AND P0, PT, R239, UR4, PT ;  /* 0x00000004ef007c0c */ /* 0x000fe2000bf05070 */
[----:B------:R-:W0:Y:S01]  /*1c510*/  LDGDEPBAR ;  /* 0x00000000000079af */ /* 0x000e220000000000 */
[----:B--2---:R-:W-:-:S04]  /*1c520*/  SHF.R.U32.HI R0, RZ, 0x7, R0 ;  /* 0x00000007ff007819 */ /* 0x004fc80000011600 */
[----:B------:R-:W-:-:S07]  /*1c530*/  SGXT.U32 R0, R0, 0x1 ;  /* 0x000000010000781a */ /* 0x000fce0000000000 */
[----:B-1----:R-:W-:Y:S05]  /*1c540*/  @P0 BRA `(.L_x_1) ;  /* 0xffffff7c00a40947 */ /* 0x002fea000383ffff */
.L_x_0:
[----:B------:R-:W1:Y:S01]  /*1c550*/  S2R R191, SR_TID.X ;  /* 0x0000000000bf7919 */ /* 0x000e620000002100 */
[----:B------:R-:W-:Y:S02]  /*1c560*/  WARPGROUP.DEPBAR.LE gsb0, 0x0 ;  /* 0x00008000000079c5 */ /* 0x000fe40000010000 */
[----:B------:R-:W-:-:S04]  /*1c570*/  DEPBAR.LE SB0, 0x0 ;  /* 0x000080000000791a */ /* 0x000fc80000000000 */
[----:B------:R-:W2:Y:S01]  /*1c580*/  LDL.LU R190, [R1+0x440] ;  /* 0x0004400001be7983 */ /* 0x000ea20000300800 */
[----:B------:R-:W-:-:S03]  /*1c590*/  ULDC UR4, c[0x0][0x244] ;  /* 0x0000910000047ab9 */ /* 0x000fc60000000800 */
[----:B------:R-:W2:Y:S04]  /*1c5a0*/  LDL.LU R188, [R1+0x670] ;  /* 0x0006700001bc7983 */ /* 0x000ea80000300800 */
[----:B------:R-:W3:Y:S04]  /*1c5b0*/  LDL.LU R153, [R1+0x678] ;  /* 0x0006780001997983 */ /* 0x000ee80000300800 */
[----:B------:R-:W4:Y:S04]  /*1c5c0*/  LDL.LU R156, [R1+0x444] ;  /* 0x00044400019c7983 */ /* 0x000f280000300800 */
[----:B------:R-:W3:Y:S04]  /*1c5d0*/  LDL.LU R159, [R1+0x704] ;  /* 0x00070400019f7983 */ /* 0x000ee80000300800 */
[----:B------:R-:W3:Y:S04]  /*1c5e0*/  LDL.LU R158, [R1+0x700] ;  /* 0x00070000019e7983 */ /* 0x000ee80000300800 */
[----:B------:R-:W3:Y:S01]  /*1c5f0*/  LDL.LU R152, [R1+0x6fc] ;  /* 0x0006fc0001987983 */ /* 0x000ee20000300800 */
[----:B-1---5:R-:W-:-:S02]  /*1c600*/  IMAD.SHL.U32 R4, R191, 0x8, RZ ;  /* 0x00000008bf047824 */ /* 0x022fc400078e00ff */
[C---:B------:R-:W-:Y:S01]  /*1c610*/  IMAD.SHL.U32 R0, R191.reuse, 0x100, RZ ;  /* 0x00000100bf007824 */ /* 0x040fe200078e00ff */
[----:B------:R-:W3:Y:S01]  /*1c620*/  LDL.LU R154, [R1+0x70c] ;  /* 0x00070c00019a7983 */ /* 0x000ee20000300800 */
[----:B------:R-:W-:Y:S01]  /*1c630*/  IMAD.SHL.U32 R3, R191, 0x10, RZ ;  /* 0x00000010bf037824 */ /* 0x000fe200078e00ff */
[----:B------:R-:W-:Y:S02]  /*1c640*/  LOP3.LUT R4, R4, 0x780, RZ, 0xc0, !PT ;  /* 0x0000078004047812 */ /* 0x000fe400078ec0ff */
[----:B------:R-:W-:Y:S01]  /*1c650*/  LOP3.LUT R0, R0, 0x800, RZ, 0xc0, !PT ;  /* 0x0000080000007812 */ /* 0x000fe200078ec0ff */
[----:B------:R-:W3:Y:S01]  /*1c660*/  LDL.LU R157, [R1+0x708] ;  /* 0x00070800019d7983 */ /* 0x000ee20000300800 */
[C---:B------:R-:W-:Y:S02]  /*1c670*/  LOP3.LUT R5, R3.reuse, 0x70, RZ, 0xc0, !PT ;  /* 0x0000007003057812 */ /* 0x040fe400078ec0ff */
[----:B------:R-:W-:Y:S01]  /*1c680*/  IADD3 R0, R4, UR7, R0 ;  /* 0x0000000704007c10 */ /* 0x000fe2000fffe000 */
[----:B------:R-:W3:Y:S01]  /*1c690*/  LDL.LU R155, [R1+0x6f8] ;  /* 0x0006f800019b7983 */ /* 0x000ee20000300800 */
[----:B------:R-:W-:Y:S01]  /*1c6a0*/  LOP3.LUT R3, R3, 0xff0, RZ, 0xc0, !PT ;  /* 0x00000ff003037812 */ /* 0x000fe200078ec0ff */
[----:B------:R-:W1:Y:S08]  /*1c6b0*/  LDC R4, c[0x0][0x248] ;  /* 0x00009200ff047b82 */ /* 0x000e700000000800 */
[----:B------:R-:W-:Y:S01]  /*1c6c0*/  BAR.SYNC.DEFER_BLOCKING 0x0 ;  /* 0x0000000000007b1d */ /* 0x000fe20000010000 */
[----:B------:R-:W-:-:S05]  /*1c6d0*/  IMAD.IADD R0, R5, 0x1, R0 ;  /* 0x0000000105007824 */ /* 0x000fca00078e0200 */
[----:B------:R-:W-:Y:S02]  /*1c6e0*/  STSM.16.M88.4 [R0], R24 ;  /* 0x0000001800007844 */ /* 0x000fe40000000200 */
[----:B------:R-:W-:Y:S06]  /*1c6f0*/  BAR.SYNC.DEFER_BLOCKING 0x0 ;  /* 0x0000000000007b1d */ /* 0x000fec0000010000 */
[----:B------:R-:W3:Y:S02]  /*1c700*/  LDS.128 R8, [R3+UR7] ;  /* 0x0000000703087984 */ /* 0x000ee40008000c00 */
[----:B------:R-:W-:Y:S06]  /*1c710*/  BAR.SYNC.DEFER_BLOCKING 0x0 ;  /* 0x0000000000007b1d */ /* 0x000fec0000010000 */
        /* <DEDUP_REMOVED lines=13> */
[----:B------:R-:W-:Y:S01]  /*1c7f0*/  BAR.SYNC.DEFER_BLOCKING 0x0 ;  /* 0x0000000000007b1d */ /* 0x000fe20000010000 */
[----:B--2---:R-:W-:-:S05]  /*1c800*/  ISETP.GE.AND P0, PT, R188, R190, PT ;  /* 0x000000bebc00720c */ /* 0x004fca0003f06270 */
[----:B------:R-:W2:Y:S02]  /*1c810*/  LDS.128 R24, [R3+UR7] ;  /* 0x0000000703187984 */ /* 0x000ea40008000c00 */
[----:B------:R-:W-:Y:S06]  /*1c820*/  BAR.SYNC.DEFER_BLOCKING 0x0 ;  /* 0x0000000000007b1d */ /* 0x000fec0000010000 */
[----:B------:R-:W-:Y:S02]  /*1c830*/  STSM.16.M88.4 [R0], R44 ;  /* 0x0000002c00007844 */ /* 0x000fe40000000200 */
[----:B------:R-:W-:Y:S06]  /*1c840*/  BAR.SYNC.DEFER_BLOCKING 0x0 ;  /* 0x0000000000007b1d */ /* 0x000fec0000010000 */
        /* <DEDUP_REMOVED lines=86> */
[----:B------:R3:W-:Y:S02]  /*1cdb0*/  STSM.16.M88.4 [R0], R132 ;  /* 0x0000008400007844 */ /* 0x0007e40000000200 */
        /* <DEDUP_REMOVED lines=14> */
[----:B------:R-:W-:Y:S01]  /*1cea0*/  BAR.SYNC.DEFER_BLOCKING 0x0 ;  /* 0x0000000000007b1d */ /* 0x000fe20000010000 */
[----:B------:R-:W-:Y:S01]  /*1ceb0*/  IMAD R5, R188, UR4, RZ ;  /* 0x00000004bc057c24 */ /* 0x000fe2000f8e02ff */
[C---:B----4-:R-:W-:Y:S01]  /*1cec0*/  ISETP.LT.AND P1, PT, R2.reuse, R156, !P0 ;  /* 0x0000009c0200720c */ /* 0x050fe20004721270 */
[----:B-1----:R-:W-:-:S03]  /*1ced0*/  IMAD R7, R2, R4, RZ ;  /* 0x0000000402077224 */ /* 0x002fc600078e02ff */
[----:B------:R-:W-:Y:S02]  /*1cee0*/  ULDC.64 UR4, c[0x0][0x220] ;  /* 0x0000880000047ab9 */ /* 0x000fe40000000a00 */
[----:B------:R-:W-:Y:S01]  /*1cef0*/  LEA R2, P2, R5, UR4, 0x2 ;  /* 0x0000000405027c11 */ /* 0x000fe2000f8410ff */
[C---:B---3--:R-:W-:Y:S01]  /*1cf00*/  IMAD R133, R153.reuse, R4, RZ ;  /* 0x0000000499857224 */ /* 0x048fe200078e02ff */
[----:B------:R-:W-:Y:S01]  /*1cf10*/  ISETP.LT.AND P5, PT, R153, R156, !P0 ;  /* 0x0000009c9900720c */ /* 0x000fe200047a1270 */
[----:B------:R-:W-:Y:S01]  /*1cf20*/  IMAD R135, R152, R4, RZ ;  /* 0x0000000498877224 */ /* 0x000fe200078e02ff */
[----:B------:R1:W-:Y:S01]  /*1cf30*/  STSM.16.M88.4 [R0], R148 ;  /* 0x0000009400007844 */ /* 0x0003e20000000200 */
[----:B------:R-:W-:Y:S01]  /*1cf40*/  LEA.HI.X.SX32 R5, R5, UR5, 0x2, P2 ;  /* 0x0000000505057c11 */ /* 0x000fe200090f16ff */
[----:B------:R-:W-:Y:S01]  /*1cf50*/  BAR.SYNC.DEFER_BLOCKING 0x0 ;  /* 0x0000000000007b1d */ /* 0x000fe20000010000 */
[----:B------:R-:W-:-:S04]  /*1cf60*/  LEA R6, P2, R7, R2, 0x2 ;  /* 0x0000000207067211 */ /* 0x000fc800078410ff */
[-C--:B------:R-:W-:Y:S02]  /*1cf70*/  LEA.HI.X.SX32 R7, R7, R5.reuse, 0x2, P2 ;  /* 0x0000000507077211 */ /* 0x080fe400010f16ff */
[----:B------:R-:W-:Y:S01]  /*1cf80*/  ISETP.LT.AND P3, PT, R159, R156, !P0 ;  /* 0x0000009c9f00720c */ /* 0x000fe20004761270 */
[----:B------:R-:W3:Y:S01]  /*1cf90*/  LDL.LU R153, [R1+0x6f4] ;  /* 0x0006f40001997983 */ /* 0x000ee20000300800 */
[----:B------:R-:W-:Y:S01]  /*1cfa0*/  LEA R132, P4, R133, R2, 0x2 ;  /* 0x0000000285847211 */ /* 0x000fe200078810ff */
[-C--:B------:R-:W-:Y:S01]  /*1cfb0*/  IMAD R134, R158, R4.reuse, RZ ;  /* 0x000000049e867224 */ /* 0x080fe200078e02ff */
[----:B------:R-:W-:Y:S01]  /*1cfc0*/  ULDC UR4, c[0x0][0x22c] ;  /* 0x00008b0000047ab9 */ /* 0x000fe20000000800 */
[----:B-1----:R-:W-:Y:S01]  /*1cfd0*/  IMAD R0, R159, R4, RZ ;  /* 0x000000049f007224 */ /* 0x002fe200078e02ff */
[----:B------:R-:W-:Y:S01]  /*1cfe0*/  LEA.HI.X.SX32 R133, R133, R5, 0x2, P4 ;  /* 0x0000000585857211 */ /* 0x000fe200020f16ff */
[----:B------:R1:W-:Y:S01]  /*1cff0*/  @P1 STG.E desc[UR16][R6.64], R8 ;  /* 0x0000000806001986 */ /* 0x0003e2000c101910 */
[----:B------:R-:W-:-:S03]  /*1d000*/  ISETP.LT.AND P1, PT, R152, R156, !P0 ;  /* 0x0000009c9800720c */ /* 0x000fc60004721270 */
[----:B------:R-:W4:Y:S04]  /*1d010*/  LDL.LU R152, [R1+0x6f0] ;  /* 0x0006f00001987983 */ /* 0x000f280000300800 */
[----:B------:R-:W2:Y:S01]  /*1d020*/  LDL.LU R160, [R1+0x6ec] ;  /* 0x0006ec0001a07983 */ /* 0x000ea20000300800 */
[----:B-1----:R-:W-:-:S04]  /*1d030*/  LEA R6, P4, R0, R2, 0x2 ;  /* 0x0000000200067211 */ /* 0x002fc800078810ff */
[----:B------:R-:W-:Y:S01]  /*1d040*/  LEA.HI.X.SX32 R7, R0, R5, 0x2, P4 ;  /* 0x0000000500077211 */ /* 0x000fe200020f16ff */
[C---:B------:R-:W-:Y:S01]  /*1d050*/  IMAD R0, R154.reuse, R4, RZ ;  /* 0x000000049a007224 */ /* 0x040fe200078e02ff */
[-C--:B------:R-:W-:Y:S02]  /*1d060*/  ISETP.LT.AND P4, PT, R154, R156.reuse, !P0 ;  /* 0x0000009c9a00720c */ /* 0x080fe40004781270 */
[----:B------:R-:W2:Y:S01]  /*1d070*/  LDL.LU R154, [R1+0x6e8] ;  /* 0x0006e800019a7983 */ /* 0x000ea20000300800 */
[----:B------:R-:W-:-:S03]  /*1d080*/  ISETP.LT.AND P2, PT, R158, R156, !P0 ;  /* 0x0000009c9e00720c */ /* 0x000fc60004741270 */
[----:B------:R1:W-:Y:S01]  /*1d090*/  @P5 STG.E desc[UR16][R132.64], R9 ;  /* 0x0000000984005986 */ /* 0x0003e2000c101910 */
[----:B------:R-:W-:-:S03]  /*1d0a0*/  LEA R8, P5, R134, R2, 0x2 ;  /* 0x0000000286087211 */ /* 0x000fc600078a10ff */
[----:B------:R-:W2:Y:S04]  /*1d0b0*/  LDL.LU R159, [R1+0x6e4] ;  /* 0x0006e400019f7983 */ /* 0x000ea80000300800 */
[----:B------:R1:W-:Y:S02]  /*1d0c0*/  @P3 STG.E desc[UR16][R6.64], R10 ;  /* 0x0000000a06003986 */ /* 0x0003e4000c101910 */
[----:B-1----:R-:W-:Y:S02]  /*1d0d0*/  LEA.HI.X.SX32 R9, R134, R5, 0x2, P5 ;  /* 0x0000000586097211 */ /* 0x002fe400028f16ff */
[----:B------:R-:W2:Y:S01]  /*1d0e0*/  LDL.LU R158, [R1+0x6e0] ;  /* 0x0006e000019e7983 */ /* 0x000ea20000300800 */
[----:B------:R-:W-:-:S03]  /*1d0f0*/  LEA R132, P6, R135, R2, 0x2 ;  /* 0x0000000287847211 */ /* 0x000fc600078c10ff */
[----:B------:R1:W-:Y:S01]  /*1d100*/  @P2 STG.E desc[UR16][R8.64], R11 ;  /* 0x0000000b08002986 */ /* 0x0003e2000c101910 */
[C---:B------:R-:W-:Y:S02]  /*1d110*/  LEA R6, P5, R0.reuse, R2, 0x2 ;  /* 0x0000000200067211 */ /* 0x040fe400078a10ff */
[-C--:B------:R-:W-:Y:S02]  /*1d120*/  LEA.HI.X.SX32 R133, R135, R5.reuse, 0x2, P6 ;  /* 0x0000000587857211 */ /* 0x080fe400030f16ff */
[-C--:B------:R-:W-:Y:S01]  /*1d130*/  LEA.HI.X.SX32 R7, R0, R5.reuse, 0x2, P5 ;  /* 0x0000000500077211 */ /* 0x080fe200028f16ff */
[----:B------:R-:W-:Y:S01]  /*1d140*/  IMAD R0, R155, R4, RZ ;  /* 0x000000049b007224 */ /* 0x000fe200078e02ff */
[C---:B------:R-:W-:Y:S01]  /*1d150*/  ISETP.LT.AND P3, PT, R157.reuse, R156, !P0 ;  /* 0x0000009c9d00720c */ /* 0x040fe20004761270 */
[----:B-1----:R-:W-:Y:S01]  /*1d160*/  IMAD R9, R157, R4, RZ ;  /* 0x000000049d097224 */ /* 0x002fe200078e02ff */
[----:B------:R-:W-:Y:S01]  /*1d170*/  ISETP.LT.AND P2, PT, R155, R156, !P0 ;  /* 0x0000009c9b00720c */ /* 0x000fe20004741270 */
[----:B------:R-:W-:Y:S03]  /*1d180*/  @P1 STG.E desc[UR16][R132.64], R12 ;  /* 0x0000000c84001986 */ /* 0x000fe6000c101910 */
[CC--:B------:R-:W-:Y:S01]  /*1d190*/  LEA R8, P5, R9.reuse, R2.reuse, 0x2 ;  /* 0x0000000209087211 */ /* 0x0c0fe200078a10ff */
[----:B------:R1:W-:Y:S03]  /*1d1a0*/  @P4 STG.E desc[UR16][R6.64], R13 ;  /* 0x0000000d06004986 */ /* 0x0003e6000c101910 */
[----:B------:R-:W-:Y:S01]  /*1d1b0*/  LEA.HI.X.SX32 R9, R9, R5, 0x2, P5 ;  /* 0x0000000509097211 */ /* 0x000fe200028f16ff */
[----:B------:R-:W2:Y:S01]  /*1d1c0*/  LDL.LU R157, [R1+0x6dc] ;  /* 0x0006dc00019d7983 */ /* 0x000ea20000300800 */
[----:B-1----:R-:W-:-:S03]  /*1d1d0*/  LEA R6, P4, R0, R2, 0x2 ;  /* 0x0000000200067211 */ /* 0x002fc600078810ff */
[----:B------:R-:W-:Y:S01]  /*1d1e0*/  @P3 STG.E desc[UR16][R8.64], R14 ;  /* 0x0000000e08003986 */ /* 0x000fe2000c101910 */
[----:B------:R-:W-:-:S03]  /*1d1f0*/  LEA.HI.X.SX32 R7, R0, R5, 0x2, P4 ;  /* 0x0000000500077211 */ /* 0x000fc600020f16ff */
[----:B------:R-:W2:Y:S04]  /*1d200*/  LDL.LU R155, [R1+0x6d8] ;  /* 0x0006d800019b7983 */ /* 0x000ea80000300800 */
[----:B------:R1:W-:Y:S01]  /*1d210*/  @P2 STG.E desc[UR16][R6.64], R15 ;  /* 0x0000000f06002986 */ /* 0x0003e2000c101910 */
[C---:B---3--:R-:W-:Y:S01]  /*1d220*/  IMAD R11, R153.reuse, R4, RZ ;  /* 0x00000004990b7224 */ /* 0x048fe200078e02ff */
[----:B------:R-:W-:Y:S02]  /*1d230*/  ISETP.LT.AND P1, PT, R153, R156, !P0 ;  /* 0x0000009c9900720c */ /* 0x000fe40004721270 */
[----:B------:R-:W3:Y:S02]  /*1d240*/  LDL.LU R153, [R1+0x6d4] ;  /* 0x0006d40001997983 */ /* 0x000ee40000300800 */
[----:B------:R-:W-:-:S04]  /*1d250*/  LEA R10, P6, R11, R2, 0x2 ;  /* 0x000000020b0a7211 */ /* 0x000fc800078c10ff */
[----:B------:R-:W-:Y:S01]  /*1d260*/  LEA.HI.X.SX32 R11, R11, R5, 0x2, P6 ;  /* 0x000000050b0b7211 */ /* 0x000fe200030f16ff */
[C---:B----4-:R-:W-:Y:S01]  /*1d270*/  IMAD R0, R152.reuse, R4, RZ ;  /* 0x0000000498007224 */ /* 0x050fe200078e02ff */
[----:B------:R-:W-:Y:S02]  /*1d280*/  ISETP.LT.AND P5, PT, R152, R156, !P0 ;  /* 0x0000009c9800720c */ /* 0x000fe400047a1270 */
[----:B------:R-:W4:Y:S02]  /*1d290*/  LDL.LU R152, [R1+0x6d0] ;  /* 0x0006d00001987983 */ /* 0x000f240000300800 */
[----:B-1----:R-:W-:-:S04]  /*1d2a0*/  LEA R6, P2, R0, R2, 0x2 ;  /* 0x0000000200067211 */ /* 0x002fc800078410ff */
[----:B------:R-:W-:Y:S01]  /*1d2b0*/  LEA.HI.X.SX32 R7, R0, R5, 0x2, P2 ;  /* 0x0000000500077211 */ /* 0x000fe200010f16ff */
[----:B------:R1:W-:Y:S01]  /*1d2c0*/  @P1 STG.E desc[UR16][R10.64], R16 ;  /* 0x000000100a001986 */ /* 0x0003e2000c101910 */
[C---:B--2---:R-:W-:Y:S01]  /*1d2d0*/  ISETP.LT.AND P3, PT, R154.reuse, R156, !P0 ;  /* 0x0000009c9a00720c */ /* 0x044fe20004761270 */
[-C--:B------:R-:W-:Y:S02]  /*1d2e0*/  IMAD R0, R154, R4.reuse, RZ ;  /* 0x000000049a007224 */ /* 0x080fe400078e02ff */
[----:B------:R-:W2:Y:S04]  /*1d2f0*/  LDL.LU R154, [R1+0x758] ;  /* 0x00075800019a7983 */ /* 0x000ea80000300800 */
[----:B-1----:R-:W2:Y:S04]  /*1d300*/  LDL.LU R16, [R1+0x754] ;  /* 0x0007540001107983 */ /* 0x002ea80000300800 */
[----:B------:R-:W2:Y:S04]  /*1d310*/  LDL.LU R14, [R1+0x6cc] ;  /* 0x0006cc00010e7983 */ /* 0x000ea80000300800 */
[----:B------:R-:W2:Y:S01]  /*1d320*/  LDL.LU R15, [R1+0x6c8] ;  /* 0x0006c800010f7983 */ /* 0x000ea20000300800 */
[C---:B------:R-:W-:Y:S01]  /*1d330*/  IMAD R12, R160.reuse, R4, RZ ;  /* 0x00000004a00c7224 */ /* 0x040fe200078e02ff */
[----:B------:R-:W-:Y:S01]  /*1d340*/  ISETP.LT.AND P4, PT, R160, R156, !P0 ;  /* 0x0000009ca000720c */ /* 0x000fe20004781270 */
[C---:B------:R-:W-:Y:S01]  /*1d350*/  IMAD R13, R159.reuse, R4, RZ ;  /* 0x000000049f0d7224 */ /* 0x040fe200078e02ff */
[----:B------:R-:W-:Y:S01]  /*1d360*/  ISETP.LT.AND P1, PT, R159, R156, !P0 ;  /* 0x0000009c9f00720c */ /* 0x000fe20004721270 */
[----:B------:R1:W-:Y:S01]  /*1d370*/  @P5 STG.E desc[UR16][R6.64], R17 ;  /* 0x0000001106005986 */ /* 0x0003e2000c101910 */
[----:B------:R-:W-:-:S02]  /*1d380*/  LEA R8, P2, R12, R2, 0x2 ;  /* 0x000000020c087211 */ /* 0x000fc400078410ff */
[CC--:B------:R-:W-:Y:S02]  /*1d390*/  LEA R10, P6, R13.reuse, R2.reuse, 0x2 ;  /* 0x000000020d0a7211 */ /* 0x0c0fe400078c10ff */
[-C--:B------:R-:W-:Y:S02]  /*1d3a0*/  LEA.HI.X.SX32 R9, R12, R5.reuse, 0x2, P2 ;  /* 0x000000050c097211 */ /* 0x080fe400010f16ff */
[-C--:B------:R-:W-:Y:S02]  /*1d3b0*/  LEA.HI.X.SX32 R11, R13, R5.reuse, 0x2, P6 ;  /* 0x000000050d0b7211 */ /* 0x080fe400030f16ff */
[C---:B-1----:R-:W-:Y:S01]  /*1d3c0*/  LEA R6, P5, R0.reuse, R2, 0x2 ;  /* 0x0000000200067211 */ /* 0x042fe200078a10ff */
[----:B------:R-:W-:Y:S03]  /*1d3d0*/  @P4 STG.E desc[UR16][R8.64], R18 ;  /* 0x0000001208004986 */ /* 0x000fe6000c101910 */
[----:B------:R-:W-:Y:S01]  /*1d3e0*/  LEA.HI.X.SX32 R7, R0, R5, 0x2, P5 ;  /* 0x0000000500077211 */ /* 0x000fe200028f16ff */
[C---:B------:R-:W-:Y:S01]  /*1d3f0*/  IMAD R0, R158.reuse, R4, RZ ;  /* 0x000000049e007224 */ /* 0x040fe200078e02ff */
[----:B------:R-:W-:Y:S01]  /*1d400*/  ISETP.LT.AND P2, PT, R158, R156, !P0 ;  /* 0x0000009c9e00720c */ /* 0x000fe20004741270 */
[----:B------:R-:W2:Y:S04]  /*1d410*/  LDL.LU R13, [R1+0x6c4] ;  /* 0x0006c400010d7983 */ /* 0x000ea80000300800 */
[----:B------:R1:W-:Y:S01]  /*1d420*/  @P3 STG.E desc[UR16][R6.64], R19 ;  /* 0x0000001306003986 */ /* 0x0003e2000c101910 */
[----:B------:R-:W-:-:S03]  /*1d430*/  IMAD R12, R157, R4, RZ ;  /* 0x000000049d0c7224 */ /* 0x000fc600078e02ff */
[----:B------:R1:W-:Y:S01]  /*1d440*/  @P1 STG.E desc[UR16][R10.64], R20 ;  /* 0x000000140a001986 */ /* 0x0003e2000c101910 */
[----:B------:R-:W-:Y:S02]  /*1d450*/  ISETP.LT.AND P1, PT, R157, R156, !P0 ;  /* 0x0000009c9d00720c */ /* 0x000fe40004721270 */
[----:B-1----:R-:W-:-:S04]  /*1d460*/  LEA R6, P3, R0, R2, 0x2 ;  /* 0x0000000200067211 */ /* 0x002fc800078610ff */
[-C--:B------:R-:W-:Y:S01]  /*1d470*/  LEA.HI.X.SX32 R7, R0, R5.reuse, 0x2, P3 ;  /* 0x0000000500077211 */ /* 0x080fe200018f16ff */
[----:B------:R-:W2:Y:S01]  /*1d480*/  LDL.LU R11, [R1+0x6c0] ;  /* 0x0006c000010b7983 */ /* 0x000ea20000300800 */
[C---:B------:R-:W-:Y:S01]  /*1d490*/  LEA R8, P3, R12.reuse, R2, 0x2 ;  /* 0x000000020c087211 */ /* 0x040fe200078610ff */
[C---:B------:R-:W-:Y:S01]  /*1d4a0*/  IMAD R0, R155.reuse, R4, RZ ;  /* 0x000000049b007224 */ /* 0x040fe200078e02ff */
[----:B------:R-:W-:Y:S02]  /*1d4b0*/  ISETP.LT.AND P5, PT, R155, R156, !P0 ;  /* 0x0000009c9b00720c */ /* 0x000fe400047a1270 */
[----:B------:R-:W-:Y:S01]  /*1d4c0*/  LEA.HI.X.SX32 R9, R12, R5, 0x2, P3 ;  /* 0x000000050c097211 */ /* 0x000fe200018f16ff */
[----:B------:R1:W-:Y:S04]  /*1d4d0*/  @P2 STG.E desc[UR16][R6.64], R21 ;  /* 0x0000001506002986 */ /* 0x0003e8000c101910 */
[----:B------:R3:W-:Y:S04]  /*1d4e0*/  @P1 STG.E desc[UR16][R8.64], R22 ;  /* 0x0000001608001986 */ /* 0x0007e8000c101910 */
[----:B------:R-:W2:Y:S01]  /*1d4f0*/  LDL.LU R12, [R1+0x6bc] ;  /* 0x0006bc00010c7983 */ /* 0x000ea20000300800 */
[----:B-1----:R-:W-:-:S04]  /*1d500*/  LEA R6, P2, R0, R2, 0x2 ;  /* 0x0000000200067211 */ /* 0x002fc800078410ff */
[----:B------:R-:W-:-:S05]  /*1d510*/  LEA.HI.X.SX32 R7, R0, R5, 0x2, P2 ;  /* 0x0000000500077211 */ /* 0x000fca00010f16ff */
[----:B------:R1:W-:Y:S01]  /*1d520*/  @P5 STG.E desc[UR16][R6.64], R23 ;  /* 0x0000001706005986 */ /* 0x0003e2000c101910 */
[----:B---3--:R-:W-:-:S05]  /*1d530*/  IMAD R10, R153, R4, RZ ;  /* 0x00000004990a7224 */ /* 0x008fca00078e02ff */
[----:B------:R-:W-:-:S04]  /*1d540*/  LEA R8, P1, R10, R2, 0x2 ;  /* 0x000000020a087211 */ /* 0x000fc800078210ff */
[----:B------:R-:W-:Y:S01]  /*1d550*/  LEA.HI.X.SX32 R9, R10, R5, 0x2, P1 ;  /* 0x000000050a097211 */ /* 0x000fe200008f16ff */
[----:B----4-:R-:W-:-:S05]  /*1d560*/  IMAD R0, R152, R4, RZ ;  /* 0x0000000498007224 */ /* 0x010fca00078e02ff */
[----:B-1----:R-:W-:Y:S02]  /*1d570*/  LEA R6, P5, R0, R2, 0x2 ;  /* 0x0000000200067211 */ /* 0x002fe400078a10ff */
[----:B--2---:R-:W-:Y:S01]  /*1d580*/  ISETP.LT.AND P3, PT, R154, UR4, !P0 ;  /* 0x000000049a007c0c */ /* 0x004fe2000c761270 */
[----:B------:R-:W-:Y:S02]  /*1d590*/  ULDC UR4, c[0x0][0x22c] ;  /* 0x00008b0000047ab9 */ /* 0x000fe40000000800 */
[----:B------:R-:W-:Y:S01]  /*1d5a0*/  ISETP.LT.AND P2, PT, R16, UR4, !P0 ;  /* 0x0000000410007c0c */ /* 0x000fe2000c741270 */
[----:B------:R-:W-:Y:S02]  /*1d5b0*/  ULDC UR4, c[0x0][0x22c] ;  /* 0x00008b0000047ab9 */ /* 0x000fe40000000800 */
[C---:B------:R-:W-:Y:S01]  /*1d5c0*/  ISETP.LT.AND P1, PT, R14.reuse, UR4, !P0 ;  /* 0x000000040e007c0c */ /* 0x040fe2000c721270 */
[-C--:B------:R-:W-:Y:S01]  /*1d5d0*/  IMAD R10, R14, R4.reuse, RZ ;  /* 0x000000040e0a7224 */ /* 0x080fe200078e02ff */
[----:B------:R-:W-:Y:S01]  /*1d5e0*/  ULDC UR4, c[0x0][0x22c] ;  /* 0x00008b0000047ab9 */ /* 0x000fe20000000800 */
[----:B------:R-:W2:Y:S01]  /*1d5f0*/  LDL.LU R14, [R1+0x6b8] ;  /* 0x0006b800010e7983 */ /* 0x000ea20000300800 */
[----:B------:R-:W-:Y:S01]  /*1d600*/  LEA.HI.X.SX32 R7, R0, R5, 0x2, P5 ;  /* 0x0000000500077211 */ /* 0x000fe200028f16ff */
[C---:B------:R-:W-:Y:S01]  /*1d610*/  IMAD R0, R15.reuse, R4, RZ ;  /* 0x000000040f007224 */ /* 0x040fe200078e02ff */
[----:B------:R-:W-:Y:S01]  /*1d620*/  ISETP.LT.AND P5, PT, R15, UR4, !P0 ;  /* 0x000000040f007c0c */ /* 0x000fe2000c7a1270 */
[----:B------:R-:W-:Y:S01]  /*1d630*/  ULDC UR4, c[0x0][0x22c] ;  /* 0x00008b0000047ab9 */ /* 0x000fe20000000800 */
[----:B------:R-:W3:Y:S01]  /*1d640*/  LDL.LU R15, [R1+0x6b4] ;  /* 0x0006b400010f7983 */ /* 0x000ee20000300800 */
[----:B------:R-:W-:-:S02]  /*1d650*/  ISETP.LT.AND P4, PT, R153, R156, !P0 ;  /* 0x0000009c9900720c */ /* 0x000fc40004781270 */
[----:B------:R-:W-:-:S11]  /*1d660*/  ISETP.LT.AND P6, PT, R152, R156, !P0 ;  /* 0x0000009c9800720c */ /* 0x000fd600047c1270 */
[----:B------:R1:W-:Y:S04]  /*1d670*/  @P4 STG.E desc[UR16][R8.64], R24 ;  /* 0x0000001808004986 */ /* 0x0003e8000c101910 */
[----:B------:R4:W-:Y:S01]  /*1d680*/  @P6 STG.E desc[UR16][R6.64], R25 ;  /* 0x0000001906006986 */ /* 0x0009e2000c101910 */
[-C--:B-1----:R-:W-:Y:S02]  /*1d690*/  LEA R8, P4, R10, R2.reuse, 0x2 ;  /* 0x000000020a087211 */ /* 0x082fe400078810ff */
[----:B----4-:R-:W-:Y:S02]  /*1d6a0*/  LEA R6, P6, R0, R2, 0x2 ;  /* 0x0000000200067211 */ /* 0x010fe400078c10ff */
[-C--:B------:R-:W-:Y:S01]  /*1d6b0*/  LEA.HI.X.SX32 R9, R10, R5.reuse, 0x2, P4 ;  /* 0x000000050a097211 */ /* 0x080fe200020f16ff */
[C---:B------:R-:W-:Y:S01]  /*1d6c0*/  IMAD R10, R13.reuse, R4, RZ ;  /* 0x000000040d0a7224 */ /* 0x040fe200078e02ff */
[----:B------:R-:W-:Y:S01]  /*1d6d0*/  ISETP.LT.AND P4, PT, R13, UR4, !P0 ;  /* 0x000000040d007c0c */ /* 0x000fe2000c781270 */
[----:B------:R-:W-:Y:S01]  /*1d6e0*/  ULDC UR4, c[0x0][0x22c] ;  /* 0x00008b0000047ab9 */ /* 0x000fe20000000800 */
[----:B------:R-:W4:Y:S01]  /*1d6f0*/  LDL.LU R13, [R1+0x6b0] ;  /* 0x0006b000010d7983 */ /* 0x000f220000300800 */
[----:B------:R-:W-:-:S02]  /*1d700*/  LEA.HI.X.SX32 R7, R0, R5, 0x2, P6 ;  /* 0x0000000500077211 */ /* 0x000fc400030f16ff */
[C---:B------:R-:W-:Y:S01]  /*1d710*/  ISETP.LT.AND P6, PT, R11.reuse, UR4, !P0 ;  /* 0x000000040b007c0c */ /* 0x040fe2000c7c1270 */
[----:B------:R-:W-:Y:S01]  /*1d720*/  IMAD R0, R11, R4, RZ ;  /* 0x000000040b007224 */ /* 0x000fe200078e02ff */
[----:B------:R1:W-:Y:S01]  /*1d730*/  @P1 STG.E desc[UR16][R8.64], R26 ;  /* 0x0000001a08001986 */ /* 0x0003e2000c101910 */
[----:B------:R-:W-:-:S03]  /*1d740*/  ULDC UR4, c[0x0][0x22c] ;  /* 0x00008b0000047ab9 */ /* 0x000fc60000000800 */
[----:B------:R-:W4:Y:S04]  /*1d750*/  LDL.LU R11, [R1+0x6ac] ;  /* 0x0006ac00010b7983 */ /* 0x000f280000300800 */
[----:B------:R1:W-:Y:S02]  /*1d760*/  @P5 STG.E desc[UR16][R6.64], R27 ;  /* 0x0000001b06005986 */ /* 0x0003e4000c101910 */
[C---:B-1----:R-:W-:Y:S02]  /*1d770*/  LEA R8, P1, R10.reuse, R2, 0x2 ;  /* 0x000000020a087211 */ /* 0x042fe400078210ff */
[----:B------:R-:W1:Y:S02]  /*1d780*/  LDS.128 R24, [R3+UR7] ;  /* 0x0000000703187984 */ /* 0x000e640008000c00 */
[-C--:B------:R-:W-:Y:S01]  /*1d790*/  LEA.HI.X.SX32 R9, R10, R5.reuse, 0x2, P1 ;  /* 0x000000050a097211 */ /* 0x080fe200008f16ff */
[C---:B------:R-:W-:Y:S01]  /*1d7a0*/  IMAD R10, R12.reuse, R4, RZ ;  /* 0x000000040c0a7224 */ /* 0x040fe200078e02ff */
[----:B------:R-:W-:Y:S01]  /*1d7b0*/  ISETP.LT.AND P1, PT, R12, UR4, !P0 ;  /* 0x000000040c007c0c */ /* 0x000fe2000c721270 */
[----:B------:R-:W-:Y:S01]  /*1d7c0*/  ULDC UR4, c[0x0][0x22c] ;  /* 0x00008b0000047ab9 */ /* 0x000fe20000000800 */
[CC--:B------:R-:W-:Y:S01]  /*1d7d0*/  LEA R6, P5, R0.reuse, R2.reuse, 0x2 ;  /* 0x0000000200067211 */ /* 0x0c0fe200078a10ff */
[----:B------:R-:W4:Y:S03]  /*1d7e0*/  LDL.LU R12, [R1+0x6a8] ;  /* 0x0006a800010c7983 */ /* 0x000f260000300800 */
[----:B------:R-:W-:Y:S01]  /*1d7f0*/  LEA.HI.X.SX32 R7, R0, R5, 0x2, P5 ;  /* 0x0000000500077211 */ /* 0x000fe200028f16ff */
[----:B------:R1:W-:Y:S02]  /*1d800*/  @P4 STG.E desc[UR16][R8.64], R28 ;  /* 0x0000001c08004986 */ /* 0x0003e4000c101910 */
[----:B-1----:R-:W-:-:S04]  /*1d810*/  LEA R8, P4, R10, R2, 0x2 ;  /* 0x000000020a087211 */ /* 0x002fc800078810ff */
[----:B------:R-:W-:Y:S02]  /*1d820*/  LEA.HI.X.SX32 R9, R10, R5, 0x2, P4 ;  /* 0x000000050a097211 */ /* 0x000fe400020f16ff */
[C---:B--2---:R-:W-:Y:S01]  /*1d830*/  ISETP.LT.AND P5, PT, R14.reuse, UR4, !P0 ;  /* 0x000000040e007c0c */ /* 0x044fe2000c7a1270 */
[-C--:B------:R-:W-:Y:S01]  /*1d840*/  IMAD R0, R14, R4.reuse, RZ ;  /* 0x000000040e007224 */ /* 0x080fe200078e02ff */
[----:B------:R-:W-:Y:S01]  /*1d850*/  ULDC UR4, c[0x0][0x22c] ;  /* 0x00008b0000047ab9 */ /* 0x000fe20000000800 */
[----:B------:R-:W2:Y:S01]  /*1d860*/  LDL.LU R14, [R1+0x6a4] ;  /* 0x0006a400010e7983 */ /* 0x000ea20000300800 */
[C---:B---3--:R-:W-:Y:S01]  /*1d870*/  ISETP.LT.AND P4, PT, R15.reuse, UR4, !P0 ;  /* 0x000000040f007c0c */ /* 0x048fe2000c781270 */
[----:B------:R-:W-:Y:S02]  /*1d880*/  IMAD R10, R15, R4, RZ ;  /* 0x000000040f0a7224 */ /* 0x000fe400078e02ff */
[----:B------:R1:W-:Y:S01]  /*1d890*/  @P6 STG.E desc[UR16][R6.64], R29 ;  /* 0x0000001d06006986 */ /* 0x0003e2000c101910 */
[----:B------:R-:W-:-:S03]  /*1d8a0*/  ULDC UR4, c[0x0][0x22c] ;  /* 0x00008b0000047ab9 */ /* 0x000fc60000000800 */
[----:B------:R-:W3:Y:S04]  /*1d8b0*/  LDL.LU R15, [R1+0x6a0] ;  /* 0x0006a000010f7983 */ /* 0x000ee80000300800 */
[----:B------:R1:W-:Y:S02]  /*1d8c0*/  @P1 STG.E desc[UR16][R8.64], R30 ;  /* 0x0000001e08001986 */ /* 0x0003e4000c101910 */
[----:B-1----:R-:W-:-:S04]  /*1d8d0*/  LEA R6, P6, R0, R2, 0x2 ;  /* 0x0000000200067211 */ /* 0x002fc800078c10ff */
[----:B------:R-:W-:Y:S02]  /*1d8e0*/  LEA.HI.X.SX32 R7, R0, R5, 0x2, P6 ;  /* 0x0000000500077211 */ /* 0x000fe400030f16ff */
[----:B------:R-:W-:-:S03]  /*1d8f0*/  LEA R8, P1, R10, R2, 0x2 ;  /* 0x000000020a087211 */ /* 0x000fc600078210ff */
[----:B------:R1:W-:Y:S01]  /*1d900*/  @P5 STG.E desc[UR16][R6.64], R31 ;  /* 0x0000001f06005986 */ /* 0x0003e2000c101910 */
[----:B------:R-:W-:Y:S02]  /*1d910*/  LEA.HI.X.SX32 R9, R10, R5, 0x2, P1 ;  /* 0x000000050a097211 */ /* 0x000fe400008f16ff */
[C---:B----4-:R-:W-:Y:S01]  /*1d920*/  ISETP.LT.AND P6, PT, R13.reuse, UR4, !P0 ;  /* 0x000000040d007c0c */ /* 0x050fe2000c7c1270 */
[----:B------:R-:W-:Y:S01]  /*1d930*/  IMAD R0, R13, R4, RZ ;  /* 0x000000040d007224 */ /* 0x000fe200078e02ff */
[----:B------:R-:W-:Y:S01]  /*1d940*/  ULDC UR4, c[0x0][0x22c] ;  /* 0x00008b0000047ab9 */ /* 0x000fe20000000800 */
[----:B------:R-:W4:Y:S03]  /*1d950*/  LDL.LU R13, [R1+0x69c] ;  /* 0x00069c00010d7983 */ /* 0x000f260000300800 */
[----:B-1----:R-:W-:Y:S02]  /*1d960*/  LEA R6, P5, R0, R2, 0x2 ;  /* 0x0000000200067211 */ /* 0x002fe400078a10ff */
[C---:B------:R-:W-:Y:S01]  /*1d970*/  ISETP.LT.AND P1, PT, R11.reuse, UR4, !P0 ;  /* 0x000000040b007c0c */ /* 0x040fe2000c721270 */
[----:B------:R-:W-:Y:S01]  /*1d980*/  IMAD R10, R11, R4, RZ ;  /* 0x000000040b0a7224 */ /* 0x000fe200078e02ff */
[----:B------:R1:W-:Y:S01]  /*1d990*/  @P4 STG.E desc[UR16][R8.64], R32 ;  /* 0x0000002008004986 */ /* 0x0003e2000c101910 */
[----:B------:R-:W-:-:S03]  /*1d9a0*/  ULDC UR4, c[0x0][0x22c] ;  /* 0x00008b0000047ab9 */ /* 0x000fc60000000800 */
[----:B------:R-:W4:Y:S01]  /*1d9b0*/  LDL.LU R11, [R1+0x698] ;  /* 0x00069800010b7983 */ /* 0x000f220000300800 */
[-C--:B------:R-:W-:Y:S02]  /*1d9c0*/  LEA.HI.X.SX32 R7, R0, R5.reuse, 0x2, P5 ;  /* 0x0000000500077211 */ /* 0x080fe400028f16ff */
[----:B-1----:R-:W-:Y:S02]  /*1d9d0*/  LEA R8, P4, R10, R2, 0x2 ;  /* 0x000000020a087211 */ /* 0x002fe400078810ff */
[C---:B------:R-:W-:Y:S01]  /*1d9e0*/  ISETP.LT.AND P5, PT, R12.reuse, UR4, !P0 ;  /* 0x000000040c007c0c */ /* 0x040fe2000c7a1270 */
[----:B------:R-:W-:Y:S01]  /*1d9f0*/  IMAD R0, R12, R4, RZ ;  /* 0x000000040c007224 */ /* 0x000fe200078e02ff */
[----:B------:R-:W-:Y:S01]  /*1da00*/  ULDC UR4, c[0x0][0x22c] ;  /* 0x00008b0000047ab9 */ /* 0x000fe20000000800 */
[----:B------:R-:W4:Y:S01]  /*1da10*/  LDL.LU R12, [R1+0x694] ;  /* 0x00069400010c7983 */ /* 0x000f220000300800 */
[----:B------:R-:W-:-:S03]  /*1da20*/  LEA.HI.X.SX32 R9, R10, R5, 0x2, P4 ;  /* 0x000000050a097211 */ /* 0x000fc600020f16ff */
        /* <DEDUP_REMOVED lines=17> */
[-C--:B------:R-:W-:Y:S02]  /*1db40*/  LEA.HI.X.SX32 R7, R0, R5.reuse, 0x2, P5 ;  /* 0x0000000500077211 */ /* 0x080fe400028f16ff */
[C---:B----4-:R-:W-:Y:S01]  /*1db50*/  ISETP.LT.AND P1, PT, R13.reuse, UR4, !P0 ;  /* 0x000000040d007c0c */ /* 0x050fe2000c721270 */
[----:B------:R-:W-:Y:S01]  /*1db60*/  IMAD R10, R13, R4, RZ ;  /* 0x000000040d0a7224 */ /* 0x000fe200078e02ff */
[----:B------:R-:W-:Y:S01]  /*1db70*/  ULDC UR4, c[0x0][0x22c] ;  /* 0x00008b0000047ab9 */ /* 0x000fe20000000800 */
[----:B------:R-:W4:Y:S03]  /*1db80*/  LDL.LU R13, [R1+0x688] ;  /* 0x00068800010d7983 */ /* 0x000f260000300800 */
[C---:B-1----:R-:W-:Y:S01]  /*1db90*/  LEA R8, P4, R10.reuse, R2, 0x2 ;  /* 0x000000020a087211 */ /* 0x042fe200078810ff */
[----:B------:R1:W-:Y:S01]  /*1dba0*/  @P6 STG.E desc[UR16][R6.64], R37 ;  /* 0x0000002506006986 */ /* 0x0003e2000c101910 */
[C---:B------:R-:W-:Y:S01]  /*1dbb0*/  ISETP.LT.AND P5, PT, R11.reuse, UR4, !P0 ;  /* 0x000000040b007c0c */ /* 0x040fe2000c7a1270 */
[----:B------:R-:W-:Y:S01]  /*1dbc0*/  IMAD R0, R11, R4, RZ ;  /* 0x000000040b007224 */ /* 0x000fe200078e02ff */
[----:B------:R-:W-:Y:S01]  /*1dbd0*/  ULDC UR4, c[0x0][0x22c] ;  /* 0x00008b0000047ab9 */ /* 0x000fe20000000800 */
[----:B------:R-:W4:Y:S01]  /*1dbe0*/  LDL.LU R11, [R1+0x684] ;  /* 0x00068400010b7983 */ /* 0x000f220000300800 */
[----:B------:R-:W-:-:S02]  /*1dbf0*/  LEA.HI.X.SX32 R9, R10, R5, 0x2, P4 ;  /* 0x000000050a097211 */ /* 0x000fc400020f16ff */
[----:B-1----:R-:W-:-:S04]  /*1dc00*/  LEA R6, P6, R0, R2, 0x2 ;  /* 0x0000000200067211 */ /* 0x002fc800078c10ff */
[----:B------:R-:W-:Y:S02]  /*1dc10*/  LEA.HI.X.SX32 R7, R0, R5, 0x2, P6 ;  /* 0x0000000500077211 */ /* 0x000fe400030f16ff */
[C---:B------:R-:W-:Y:S01]  /*1dc20*/  ISETP.LT.AND P4, PT, R12.reuse, UR4, !P0 ;  /* 0x000000040c007c0c */ /* 0x040fe2000c781270 */
[----:B------:R-:W-:Y:S01]  /*1dc30*/  IMAD R10, R12, R4, RZ ;  /* 0x000000040c0a7224 */ /* 0x000fe200078e02ff */
[----:B------:R-:W-:Y:S01]  /*1dc40*/  ULDC UR4, c[0x0][0x22c] ;  /* 0x00008b0000047ab9 */ /* 0x000fe20000000800 */
[----:B------:R-:W4:Y:S04]  /*1dc50*/  LDL.LU R12, [R1+0x680] ;  /* 0x00068000010c7983 */ /* 0x000f280000300800 */
        /* <DEDUP_REMOVED lines=12> */
[----:B------:R4:W-:Y:S01]  /*1dd20*/  @P4 STG.E desc[UR16][R8.64], R40 ;  /* 0x0000002808004986 */ /* 0x0009e2000c101910 */
[----:B-1----:R-:W-:-:S04]  /*1dd30*/  LEA R6, P5, R0, R2, 0x2 ;  /* 0x0000000200067211 */ /* 0x002fc800078a10ff */
[----:B------:R-:W-:Y:S02]  /*1dd40*/  LEA.HI.X.SX32 R7, R0, R5, 0x2, P5 ;  /* 0x0000000500077211 */ /* 0x000fe400028f16ff */
[----:B----4-:R-:W-:-:S03]  /*1dd50*/  LEA R8, P4, R10, R2, 0x2 ;  /* 0x000000020a087211 */ /* 0x010fc600078810ff */
[----:B------:R1:W-:Y:S01]  /*1dd60*/  @P6 STG.E desc[UR16][R6.64], R41 ;  /* 0x0000002906006986 */ /* 0x0003e2000c101910 */
[-C--:B------:R-:W-:Y:S02]  /*1dd70*/  LEA.HI.X.SX32 R9, R10, R5.reuse, 0x2, P4 ;  /* 0x000000050a097211 */ /* 0x080fe400020f16ff */
[C---:B------:R-:W-:Y:S01]  /*1dd80*/  ISETP.LT.AND P5, PT, R13.reuse, UR4, !P0 ;  /* 0x000000040d007c0c */ /* 0x040fe2000c7a1270 */
        /* <DEDUP_REMOVED lines=30> */
[-C--:B------:R-:W-:Y:S02]  /*1df70*/  LEA.HI.X.SX32 R9, R10, R5.reuse, 0x2, P4 ;  /* 0x000000050a097211 */ /* 0x080fe400020f16ff */
[C---:B----4-:R-:W-:Y:S02]  /*1df80*/  LEA R6, P6, R0.reuse, R2, 0x2 ;  /* 0x0000000200067211 */ /* 0x050fe400078c10ff */
[C---:B------:R-:W-:Y:S01]  /*1df90*/  ISETP.LT.AND P4, PT, R13.reuse, UR4, !P0 ;  /* 0x000000040d007c0c */ /* 0x040fe2000c781270 */
[----:B------:R-:W-:Y:S01]  /*1dfa0*/  IMAD R10, R13, R4, RZ ;  /* 0x000000040d0a7224 */ /* 0x000fe200078e02ff */
[----:B------:R-:W-:Y:S01]  /*1dfb0*/  ULDC UR4, c[0x0][0x22c] ;  /* 0x00008b0000047ab9 */ /* 0x000fe20000000800 */
[----:B------:R-:W4:Y:S01]  /*1dfc0*/  LDL.LU R13, [R1+0x658] ;  /* 0x00065800010d7983 */ /* 0x000f220000300800 */
[----:B------:R-:W-:-:S03]  /*1dfd0*/  LEA.HI.X.SX32 R7, R0, R5, 0x2, P6 ;  /* 0x0000000500077211 */ /* 0x000fc600030f16ff */
[----:B------:R1:W-:Y:S01]  /*1dfe0*/  @P1 STG.E desc[UR16][R8.64], R46 ;  /* 0x0000002e08001986 */ /* 0x0003e2000c101910 */
[C---:B------:R-:W-:Y:S01]  /*1dff0*/  ISETP.LT.AND P6, PT, R11.reuse, UR4, !P0 ;  /* 0x000000040b007c0c */ /* 0x040fe2000c7c1270 */
[----:B------:R-:W-:Y:S02]  /*1e000*/  IMAD R0, R11, R4, RZ ;  /* 0x000000040b007224 */ /* 0x000fe400078e02ff */
[----:B------:R1:W-:Y:S01]  /*1e010*/  @P5 STG.E desc[UR16][R6.64], R47 ;  /* 0x0000002f06005986 */ /* 0x0003e2000c101910 */
[----:B------:R-:W-:-:S03]  /*1e020*/  ULDC UR4, c[0x0][0x22c] ;  /* 0x00008b0000047ab9 */ /* 0x000fc60000000800 */
[----:B------:R-:W4:Y:S01]  /*1e030*/  LDL.LU R11, [R1+0x654] ;  /* 0x00065400010b7983 */ /* 0x000f220000300800 */
[----:B-1----:R-:W-:-:S04]  /*1e040*/  LEA R8, P1, R10, R2, 0x2 ;  /* 0x000000020a087211 */ /* 0x002fc800078210ff */
[-C--:B------:R-:W-:Y:S02]  /*1e050*/  LEA.HI.X.SX32 R9, R10, R5.reuse, 0x2, P1 ;  /* 0x000000050a097211 */ /* 0x080fe400008f16ff */
[----:B------:R-:W-:Y:S01]  /*1e060*/  LEA R6, P5, R0, R2, 0x2 ;  /* 0x0000000200067211 */ /* 0x000fe200078a10ff */
[C---:B------:R-:W-:Y:S01]  /*1e070*/  IMAD R10, R12.reuse, R4, RZ ;  /* 0x000000040c0a7224 */ /* 0x040fe200078e02ff */
[----:B------:R-:W-:Y:S01]  /*1e080*/  ISETP.LT.AND P1, PT, R12, UR4, !P0 ;  /* 0x000000040c007c0c */ /* 0x000fe2000c721270 */
        /* <DEDUP_REMOVED lines=15> */
[----:B------:R-:W3:Y:S04]  /*1e180*/  LDL.LU R17, [R1+0x644] ;  /* 0x0006440001117983 */ /* 0x000ee80000300800 */
[----:B------:R-:W3:Y:S04]  /*1e190*/  LDL.LU R19, [R1+0x640] ;  /* 0x0006400001137983 */ /* 0x000ee80000300800 */
[----:B------:R-:W3:Y:S04]  /*1e1a0*/  LDL.LU R16, [R1+0x63c] ;  /* 0x00063c0001107983 */ /* 0x000ee80000300800 */
[----:B------:R-:W3:Y:S01]  /*1e1b0*/  LDL.LU R18, [R1+0x638] ;  /* 0x0006380001127983 */ /* 0x000ee20000300800 */
[----:B-1----:R-:W-:-:S03]  /*1e1c0*/  LEA R6, P6, R0, R2, 0x2 ;  /* 0x0000000200067211 */ /* 0x002fc600078c10ff */
[----:B------:R1:W-:Y:S01]  /*1e1d0*/  @P1 STG.E desc[UR16][R8.64], R50 ;  /* 0x0000003208001986 */ /* 0x0003e2000c101910 */
[-C--:B------:R-:W-:Y:S01]  /*1e1e0*/  LEA.HI.X.SX32 R7, R0, R5.reuse, 0x2, P6 ;  /* 0x0000000500077211 */ /* 0x080fe200030f16ff */
[C---:B----4-:R-:W-:Y:S01]  /*1e1f0*/  IMAD R0, R13.reuse, R4, RZ ;  /* 0x000000040d007224 */ /* 0x050fe200078e02ff */
[----:B------:R-:W-:Y:S01]  /*1e200*/  ISETP.LT.AND P6, PT, R13, UR4, !P0 ;  /* 0x000000040d007c0c */ /* 0x000fe2000c7c1270 */
[----:B------:R-:W-:Y:S01]  /*1e210*/  ULDC UR4, c[0x0][0x22c] ;  /* 0x00008b0000047ab9 */ /* 0x000fe20000000800 */
[C---:B-1----:R-:W-:Y:S01]  /*1e220*/  LEA R8, P1, R10.reuse, R2, 0x2 ;  /* 0x000000020a087211 */ /* 0x042fe200078210ff */
[----:B------:R1:W-:Y:S03]  /*1e230*/  @P5 STG.E desc[UR16][R6.64], R51 ;  /* 0x0000003306005986 */ /* 0x0003e6000c101910 */
[----:B------:R-:W-:Y:S02]  /*1e240*/  LEA.HI.X.SX32 R9, R10, R5, 0x2, P1 ;  /* 0x000000050a097211 */ /* 0x000fe400008f16ff */
[C---:B------:R-:W-:Y:S01]  /*1e250*/  ISETP.LT.AND P1, PT, R11.reuse, UR4, !P0 ;  /* 0x000000040b007c0c */ /* 0x040fe2000c721270 */
[----:B------:R-:W-:Y:S01]  /*1e260*/  IMAD R11, R11, R4, RZ ;  /* 0x000000040b0b7224 */ /* 0x000fe200078e02ff */
[----:B------:R-:W-:Y:S01]  /*1e270*/  ULDC UR4, c[0x0][0x22c] ;  /* 0x00008b0000047ab9 */ /* 0x000fe20000000800 */
[----:B------:R-:W-:Y:S01]  /*1e280*/  @P4 STG.E desc[UR16][R8.64], R52 ;  /* 0x0000003408004986 */ /* 0x000fe2000c101910 */
[----:B-1----:R-:W-:-:S02]  /*1e290*/  LEA R6, P5, R0, R2, 0x2 ;  /* 0x0000000200067211 */ /* 0x002fc400078a10ff */
[C---:B------:R-:W-:Y:S02]  /*1e2a0*/  LEA R10, P4, R11.reuse, R2, 0x2 ;  /* 0x000000020b0a7211 */ /* 0x040fe400078810ff */
[-C--:B------:R-:W-:Y:S01]  /*1e2b0*/  LEA.HI.X.SX32 R7, R0, R5.reuse, 0x2, P5 ;  /* 0x0000000500077211 */ /* 0x080fe200028f16ff */
[C---:B------:R-:W-:Y:S01]  /*1e2c0*/  IMAD R0, R12.reuse, R4, RZ ;  /* 0x000000040c007224 */ /* 0x040fe200078e02ff */
[----:B------:R-:W-:Y:S01]  /*1e2d0*/  ISETP.LT.AND P5, PT, R12, UR4, !P0 ;  /* 0x000000040c007c0c */ /* 0x000fe2000c7a1270 */
[----:B------:R-:W-:Y:S01]  /*1e2e0*/  ULDC UR4, c[0x0][0x22c] ;  /* 0x00008b0000047ab9 */ /* 0x000fe20000000800 */
[----:B------:R-:W-:Y:S01]  /*1e2f0*/  LEA.HI.X.SX32 R11, R11, R5, 0x2, P4 ;  /* 0x000000050b0b7211 */ /* 0x000fe200020f16ff */
[----:B------:R1:W-:Y:S01]  /*1e300*/  @P6 STG.E desc[UR16][R6.64], R53 ;  /* 0x0000003506006986 */ /* 0x0003e2000c101910 */
[----:B------:R-:W-:-:S03]  /*1e310*/  LEA R12, P6, R0, R2, 0x2 ;  /* 0x00000002000c7211 */ /* 0x000fc600078c10ff */
[----:B------:R4:W-:Y:S01]  /*1e320*/  @P1 STG.E desc[UR16][R10.64], R54 ;  /* 0x000000360a001986 */ /* 0x0009e2000c101910 */
[----:B------:R-:W-:-:S05]  /*1e330*/  LEA.HI.X.SX32 R13, R0, R5, 0x2, P6 ;  /* 0x00000005000d7211 */ /* 0x000fca00030f16ff */
[----:B------:R4:W-:Y:S01]  /*1e340*/  @P5 STG.E desc[UR16][R12.64], R55 ;  /* 0x000000370c005986 */ /* 0x0009e2000c101910 */
[C---:B--2---:R-:W-:Y:S01]  /*1e350*/  ISETP.LT.AND P4, PT, R14.reuse, UR4, !P0 ;  /* 0x000000040e007c0c */ /* 0x044fe2000c781270 */
[----:B------:R-:W-:Y:S01]  /*1e360*/  IMAD R14, R14, R4, RZ ;  /* 0x000000040e0e7224 */ /* 0x000fe200078e02ff */
[----:B------:R-:W-:-:S04]  /*1e370*/  ULDC UR4, c[0x0][0x22c] ;  /* 0x00008b0000047ab9 */ /* 0x000fc80000000800 */
[----:B-1----:R-:W-:-:S04]  /*1e380*/  LEA R6, P1, R14, R2, 0x2 ;  /* 0x000000020e067211 */ /* 0x002fc800078210ff */
[----:B------:R-:W-:Y:S02]  /*1e390*/  LEA.HI.X.SX32 R7, R14, R5, 0x2, P1 ;  /* 0x000000050e077211 */ /* 0x000fe400008f16ff */
[C---:B---3--:R-:W-:Y:S01]  /*1e3a0*/  ISETP.LT.AND P6, PT, R15.reuse, UR4, !P0 ;  /* 0x000000040f007c0c */ /* 0x048fe2000c7c1270 */
[-C--:B------:R-:W-:Y:S01]  /*1e3b0*/  IMAD R0, R15, R4.reuse, RZ ;  /* 0x000000040f007224 */ /* 0x080fe200078e02ff */
[----:B------:R-:W-:Y:S01]  /*1e3c0*/  ULDC UR4, c[0x0][0x22c] ;  /* 0x00008b0000047ab9 */ /* 0x000fe20000000800 */
[----:B------:R-:W2:Y:S01]  /*1e3d0*/  LDL.LU R15, [R1+0x634] ;  /* 0x00063400010f7983 */ /* 0x000ea20000300800 */
[C---:B------:R-:W-:Y:S01]  /*1e3e0*/  ISETP.LT.AND P1, PT, R17.reuse, UR4, !P0 ;  /* 0x0000000411007c0c */ /* 0x040fe2000c721270 */
[----:B------:R-:W-:Y:S01]  /*1e3f0*/  IMAD R14, R17, R4, RZ ;  /* 0x00000004110e7224 */ /* 0x000fe200078e02ff */
[----:B------:R-:W-:Y:S01]  /*1e400*/  LEA R8, P5, R0, R2, 0x2 ;  /* 0x0000000200087211 */ /* 0x000fe200078a10ff */
[----:B------:R-:W3:Y:S01]  /*1e410*/  LDL.LU R17, [R1+0x630] ;  /* 0x0006300001117983 */ /* 0x000ee20000300800 */
[----:B------:R-:W-:-:S02]  /*1e420*/  ULDC UR4, c[0x0][0x22c] ;  /* 0x00008b0000047ab9 */ /* 0x000fc40000000800 */
[-C--:B------:R-:W-:Y:S01]  /*1e430*/  LEA.HI.X.SX32 R9, R0, R5.reuse, 0x2, P5 ;  /* 0x0000000500097211 */ /* 0x080fe200028f16ff */
[C---:B------:R-:W-:Y:S01]  /*1e440*/  IMAD R0, R19.reuse, R4, RZ ;  /* 0x0000000413007224 */ /* 0x040fe200078e02ff */
[----:B------:R-:W-:Y:S01]  /*1e450*/  ISETP.LT.AND P5, PT, R19, UR4, !P0 ;  /* 0x0000000413007c0c */ /* 0x000fe2000c7a1270 */
[----:B------:R1:W-:Y:S01]  /*1e460*/  @P4 STG.E desc[UR16][R6.64], R56 ;  /* 0x0000003806004986 */ /* 0x0003e2000c101910 */
[C---:B----4-:R-:W-:Y:S01]  /*1e470*/  LEA R10, P4, R14.reuse, R2, 0x2 ;  /* 0x000000020e0a7211 */ /* 0x050fe200078810ff */
[----:B------:R-:W-:Y:S02]  /*1e480*/  ULDC UR4, c[0x0][0x22c] ;  /* 0x00008b0000047ab9 */ /* 0x000fe40000000800 */
[----:B------:R-:W4:Y:S01]  /*1e490*/  LDL.LU R19, [R1+0x62c] ;  /* 0x00062c0001137983 */ /* 0x000f220000300800 */
[----:B------:R-:W-:-:S03]  /*1e4a0*/  LEA.HI.X.SX32 R11, R14, R5, 0x2, P4 ;  /* 0x000000050e0b7211 */ /* 0x000fc600020f16ff */
[----:B------:R1:W-:Y:S01]  /*1e4b0*/  @P6 STG.E desc[UR16][R8.64], R57 ;  /* 0x0000003908006986 */ /* 0x0003e2000c101910 */
[----:B------:R-:W-:Y:S01]  /*1e4c0*/  LEA R12, P6, R0, R2, 0x2 ;  /* 0x00000002000c7211 */ /* 0x000fe200078c10ff */
[CC--:B------:R-:W-:Y:S01]  /*1e4d0*/  IMAD R14, R16.reuse, R4.reuse, RZ ;  /* 0x00000004100e7224 */ /* 0x0c0fe200078e02ff */
[----:B------:R-:W-:Y:S01]  /*1e4e0*/  ISETP.LT.AND P4, PT, R16, UR4, !P0 ;  /* 0x0000000410007c0c */ /* 0x000fe2000c781270 */
[----:B------:R-:W-:Y:S01]  /*1e4f0*/  ULDC UR4, c[0x0][0x22c] ;  /* 0x00008b0000047ab9 */ /* 0x000fe20000000800 */
[----:B------:R-:W4:Y:S01]  /*1e500*/  LDL.LU R16, [R1+0x628] ;  /* 0x0006280001107983 */ /* 0x000f220000300800 */
[----:B------:R-:W-:Y:S01]  /*1e510*/  LEA.HI.X.SX32 R13, R0, R5, 0x2, P6 ;  /* 0x00000005000d7211 */ /* 0x000fe200030f16ff */
[C---:B------:R-:W-:Y:S01]  /*1e520*/  IMAD R0, R18.reuse, R4, RZ ;  /* 0x0000000412007224 */ /* 0x040fe200078e02ff */
[----:B------:R-:W-:Y:S01]  /*1e530*/  ISETP.LT.AND P6, PT, R18, UR4, !P0 ;  /* 0x0000000412007c0c */ /* 0x000fe2000c7c1270 */
[----:B------:R3:W-:Y:S04]  /*1e540*/  @P1 STG.E desc[UR16][R10.64], R58 ;  /* 0x0000003a0a001986 */ /* 0x0007e8000c101910 */
[----:B------:R-:W4:Y:S01]  /*1e550*/  LDL.LU R18, [R1+0x624] ;  /* 0x0006240001127983 */ /* 0x000f220000300800 */
[----:B-1----:R-:W-:Y:S01]  /*1e560*/  LEA R6, P1, R14, R2, 0x2 ;  /* 0x000000020e067211 */ /* 0x002fe200078210ff */
[----:B------:R-:W-:-:S02]  /*1e570*/  ULDC UR4, c[0x0][0x22c] ;  /* 0x00008b0000047ab9 */ /* 0x000fc40000000800 */
[----:B------:R1:W-:Y:S01]  /*1e580*/  @P5 STG.E desc[UR16][R12.64], R59 ;  /* 0x0000003b0c005986 */ /* 0x0003e2000c101910 */
[----:B------:R-:W-:Y:S02]  /*1e590*/  LEA R8, P5, R0, R2, 0x2 ;  /* 0x0000000200087211 */ /* 0x000fe400078a10ff */
[-C--:B------:R-:W-:Y:S02]  /*1e5a0*/  LEA.HI.X.SX32 R7, R14, R5.reuse, 0x2, P1 ;  /* 0x000000050e077211 */ /* 0x080fe400008f16ff */
[----:B------:R-:W-:-:S03]  /*1e5b0*/  LEA.HI.X.SX32 R9, R0, R5, 0x2, P5 ;  /* 0x0000000500097211 */ /* 0x000fc600028f16ff */
[----:B------:R4:W-:Y:S04]  /*1e5c0*/  @P4 STG.E desc[UR16][R6.64], R60 ;  /* 0x0000003c06004986 */ /* 0x0009e8000c101910 */
[----:B------:R4:W-:Y:S01]  /*1e5d0*/  @P6 STG.E desc[UR16][R8.64], R61 ;  /* 0x0000003d08006986 */ /* 0x0009e2000c101910 */
[C---:B--2---:R-:W-:Y:S01]  /*1e5e0*/  ISETP.LT.AND P1, PT, R15.reuse, UR4, !P0 ;  /* 0x000000040f007c0c */ /* 0x044fe2000c721270 */
[-C--:B------:R-:W-:Y:S01]  /*1e5f0*/  IMAD R14, R15, R4.reuse, RZ ;  /* 0x000000040f0e7224 */ /* 0x080fe200078e02ff */
[----:B------:R-:W-:Y:S01]  /*1e600*/  ULDC UR4, c[0x0][0x22c] ;  /* 0x00008b0000047ab9 */ /* 0x000fe20000000800 */
[----:B------:R-:W2:Y:S01]  /*1e610*/  LDL.LU R15, [R1+0x620] ;  /* 0x00062000010f7983 */ /* 0x000ea20000300800 */
[C---:B---3--:R-:W-:Y:S01]  /*1e620*/  ISETP.LT.AND P5, PT, R17.reuse, UR4, !P0 ;  /* 0x0000000411007c0c */ /* 0x048fe2000c7a1270 */
[----:B------:R-:W-:Y:S01]  /*1e630*/  IMAD R0, R17, R4, RZ ;  /* 0x0000000411007224 */ /* 0x000fe200078e02ff */
[----:B------:R-:W-:Y:S01]  /*1e640*/  LEA R10, P4, R14, R2, 0x2 ;  /* 0x000000020e0a7211 */ /* 0x000fe200078810ff */
[----:B------:R-:W3:Y:S01]  /*1e650*/  LDL.LU R17, [R1+0x61c] ;  /* 0x00061c0001117983 */ /* 0x000ee20000300800 */
[----:B------:R-:W-:-:S02]  /*1e660*/  ULDC UR4, c[0x0][0x22c] ;  /* 0x00008b0000047ab9 */ /* 0x000fc40000000800 */
[----:B------:R-:W-:Y:S02]  /*1e670*/  LEA.HI.X.SX32 R11, R14, R5, 0x2, P4 ;  /* 0x000000050e0b7211 */ /* 0x000fe400020f16ff */
[----:B-1----:R-:W-:Y:S02]  /*1e680*/  LEA R12, P6, R0, R2, 0x2 ;  /* 0x00000002000c7211 */ /* 0x002fe400078c10ff */
[C---:B----4-:R-:W-:Y:S01]  /*1e690*/  ISETP.LT.AND P4, PT, R19.reuse, UR4, !P0 ;  /* 0x0000000413007c0c */ /* 0x050fe2000c781270 */
[----:B------:R-:W-:Y:S01]  /*1e6a0*/  IMAD R14, R19, R4, RZ ;  /* 0x00000004130e7224 */ /* 0x000fe200078e02ff */
[----:B------:R1:W-:Y:S01]  /*1e6b0*/  @P1 STG.E desc[UR16][R10.64], R62 ;  /* 0x0000003e0a001986 */ /* 0x0003e2000c101910 */
[----:B------:R-:W-:-:S03]  /*1e6c0*/  ULDC UR4, c[0x0][0x22c] ;  /* 0x00008b0000047ab9 */ /* 0x000fc60000000800 */
[----:B------:R-:W4:Y:S01]  /*1e6d0*/  LDL.LU R19, [R1+0x618] ;  /* 0x0006180001137983 */ /* 0x000f220000300800 */
[----:B------:R-:W-:Y:S02]  /*1e6e0*/  LEA R6, P1, R14, R2, 0x2 ;  /* 0x000000020e067211 */ /* 0x000fe400078210ff */
[-C--:B------:R-:W-:Y:S01]  /*1e6f0*/  LEA.HI.X.SX32 R13, R0, R5.reuse, 0x2, P6 ;  /* 0x00000005000d7211 */ /* 0x080fe200030f16ff */
[CC--:B------:R-:W-:Y:S01]  /*1e700*/  IMAD R0, R16.reuse, R4.reuse, RZ ;  /* 0x0000000410007224 */ /* 0x0c0fe200078e02ff */
[----:B------:R-:W-:Y:S01]  /*1e710*/  ISETP.LT.AND P6, PT, R16, UR4, !P0 ;  /* 0x0000000410007c0c */ /* 0x000fe2000c7c1270 */
[----:B------:R-:W-:Y:S01]  /*1e720*/  ULDC UR4, c[0x0][0x22c] ;  /* 0x00008b0000047ab9 */ /* 0x000fe20000000800 */
[----:B------:R-:W4:Y:S01]  /*1e730*/  LDL.LU R16, [R1+0x614] ;  /* 0x0006140001107983 */ /* 0x000f220000300800 */
[----:B------:R-:W-:Y:S02]  /*1e740*/  LEA.HI.X.SX32 R7, R14, R5, 0x2, P1 ;  /* 0x000000050e077211 */ /* 0x000fe400008f16ff */
[C---:B------:R-:W-:Y:S01]  /*1e750*/  ISETP.LT.AND P1, PT, R18.reuse, UR4, !P0 ;  /* 0x0000000412007c0c */ /* 0x040fe2000c721270 */
[----:B------:R-:W-:Y:S01]  /*1e760*/  IMAD R14, R18, R4, RZ ;  /* 0x00000004120e7224 */ /* 0x000fe200078e02ff */
[----:B------:R3:W-:Y:S01]  /*1e770*/  @P5 STG.E desc[UR16][R12.64], R63 ;  /* 0x0000003f0c005986 */ /* 0x0007e2000c101910 */
[----:B------:R-:W-:-:S03]  /*1e780*/  ULDC UR4, c[0x0][0x22c] ;  /* 0x00008b0000047ab9 */ /* 0x000fc60000000800 */
[----:B------:R-:W4:Y:S01]  /*1e790*/  LDL.LU R18, [R1+0x610] ;  /* 0x0006100001127983 */ /* 0x000f220000300800 */
[----:B------:R-:W-:-:S03]  /*1e7a0*/  LEA R8, P5, R0, R2, 0x2 ;  /* 0x0000000200087211 */ /* 0x000fc600078a10ff */
[----:B------:R3:W-:Y:S01]  /*1e7b0*/  @P4 STG.E desc[UR16][R6.64], R64 ;  /* 0x0000004006004986 */ /* 0x0007e2000c101910 */
[----:B------:R-:W-:Y:S02]  /*1e7c0*/  LEA.HI.X.SX32 R9, R0, R5, 0x2, P5 ;  /* 0x0000000500097211 */ /* 0x000fe400028f16ff */
[----:B-1----:R-:W-:-:S04]  /*1e7d0*/  LEA R10, P4, R14, R2, 0x2 ;  /* 0x000000020e0a7211 */ /* 0x002fc800078810ff */
[----:B------:R-:W-:Y:S01]  /*1e7e0*/  LEA.HI.X.SX32 R11, R14, R5, 0x2, P4 ;  /* 0x000000050e0b7211 */ /* 0x000fe200020f16ff */
[----:B------:R1:W-:Y:S04]  /*1e7f0*/  @P6 STG.E desc[UR16][R8.64], R65 ;  /* 0x0000004108006986 */ /* 0x0003e8000c101910 */
[----:B------:R-:W-:Y:S01]  /*1e800*/  @P1 STG.E desc[UR16][R10.64], R66 ;  /* 0x000000420a001986 */ /* 0x000fe2000c101910 */
        /* <DEDUP_REMOVED lines=9> */
[-C--:B------:R-:W-:Y:S01]  /*1e8a0*/  LEA.HI.X.SX32 R13, R0, R5.reuse, 0x2, P6 ;  /* 0x00000005000d7211 */ /* 0x080fe200030f16ff */
[----:B------:R-:W3:Y:S01]  /*1e8b0*/  LDL.LU R21, [R1+0x804] ;  /* 0x0008040001157983 */ /* 0x000ee20000300800 */
[C---:B------:R-:W-:Y:S01]  /*1e8c0*/  LEA R6, P1, R14.reuse, R2, 0x2 ;  /* 0x000000020e067211 */ /* 0x040fe200078210ff */
[C---:B----4-:R-:W-:Y:S01]  /*1e8d0*/  IMAD R0, R19.reuse, R4, RZ ;  /* 0x0000000413007224 */ /* 0x050fe200078e02ff */
[----:B------:R-:W-:Y:S01]  /*1e8e0*/  ISETP.LT.AND P6, PT, R19, UR4, !P0 ;  /* 0x0000000413007c0c */ /* 0x000fe2000c7c1270 */
[----:B------:R4:W-:Y:S01]  /*1e8f0*/  @P5 STG.E desc[UR16][R12.64], R67 ;  /* 0x000000430c005986 */ /* 0x0009e2000c101910 */
[----:B------:R-:W-:Y:S01]  /*1e900*/  ULDC UR4, c[0x0][0x22c] ;  /* 0x00008b0000047ab9 */ /* 0x000fe20000000800 */
[-C--:B------:R-:W-:Y:S02]  /*1e910*/  LEA.HI.X.SX32 R7, R14, R5.reuse, 0x2, P1 ;  /* 0x000000050e077211 */ /* 0x080fe400008f16ff */
[----:B-1----:R-:W-:Y:S01]  /*1e920*/  LEA R8, P5, R0, R2, 0x2 ;  /* 0x0000000200087211 */ /* 0x002fe200078a10ff */
[C---:B------:R-:W-:Y:S01]  /*1e930*/  IMAD R14, R16.reuse, R4, RZ ;  /* 0x00000004100e7224 */ /* 0x040fe200078e02ff */
[----:B------:R-:W-:Y:S01]  /*1e940*/  ISETP.LT.AND P1, PT, R16, UR4, !P0 ;  /* 0x0000000410007c0c */ /* 0x000fe2000c721270 */
[----:B------:R1:W-:Y:S01]  /*1e950*/  @P4 STG.E desc[UR16][R6.64], R68 ;  /* 0x0000004406004986 */ /* 0x0003e2000c101910 */
[----:B------:R-:W-:Y:S01]  /*1e960*/  LEA.HI.X.SX32 R9, R0, R5, 0x2, P5 ;  /* 0x0000000500097211 */ /* 0x000fe200028f16ff */
[----:B------:R-:W-:-:S02]  /*1e970*/  ULDC UR4, c[0x0][0x22c] ;  /* 0x00008b0000047ab9 */ /* 0x000fc40000000800 */
[----:B------:R-:W3:Y:S01]  /*1e980*/  LDL.LU R16, [R1+0x800] ;  /* 0x0008000001107983 */ /* 0x000ee20000300800 */
[----:B------:R-:W-:-:S03]  /*1e990*/  IMAD R0, R18, R4, RZ ;  /* 0x0000000412007224 */ /* 0x000fc600078e02ff */
[----:B------:R-:W3:Y:S01]  /*1e9a0*/  LDL.LU R20, [R1+0x7fc] ;  /* 0x0007fc0001147983 */ /* 0x000ee20000300800 */
[----:B------:R-:W-:Y:S01]  /*1e9b0*/  ISETP.LT.AND P5, PT, R18, UR4, !P0 ;  /* 0x0000000412007c0c */ /* 0x000fe2000c7a1270 */
[----:B------:R-:W-:Y:S02]  /*1e9c0*/  ULDC UR4, c[0x0][0x22c] ;  /* 0x00008b0000047ab9 */ /* 0x000fe40000000800 */
[----:B------:R1:W-:Y:S01]  /*1e9d0*/  @P6 STG.E desc[UR16][R8.64], R69 ;  /* 0x0000004508006986 */ /* 0x0003e2000c101910 */
[----:B----4-:R-:W-:-:S03]  /*1e9e0*/  LEA R12, P6, R0, R2, 0x2 ;  /* 0x00000002000c7211 */ /* 0x010fc600078c10ff */
[----:B------:R-:W4:Y:S01]  /*1e9f0*/  LDL.LU R19, [R1+0x7f8] ;  /* 0x0007f80001137983 */ /* 0x000f220000300800 */
[----:B------:R-:W-:-:S03]  /*1ea00*/  LEA.HI.X.SX32 R13, R0, R5, 0x2, P6 ;  /* 0x00000005000d7211 */ /* 0x000fc600030f16ff */
[----:B------:R-:W4:Y:S04]  /*1ea10*/  LDL.LU R18, [R1+0x7f4] ;  /* 0x0007f40001127983 */ /* 0x000f280000300800 */
[----:B------:R-:W4:Y:S01]  /*1ea20*/  LDL.LU R0, [R1+0x7f0] ;  /* 0x0007f00001007983 */ /* 0x000f220000300800 */
[----:B------:R-:W-:-:S04]  /*1ea30*/  LEA R10, P4, R14, R2, 0x2 ;  /* 0x000000020e0a7211 */ /* 0x000fc800078810ff */
[----:B------:R-:W-:-:S05]  /*1ea40*/  LEA.HI.X.SX32 R11, R14, R5, 0x2, P4 ;  /* 0x000000050e0b7211 */ /* 0x000fca00020f16ff */
[----:B------:R1:W-:Y:S04]  /*1ea50*/  @P1 STG.E desc[UR16][R10.64], R70 ;  /* 0x000000460a001986 */ /* 0x0003e8000c101910 */
[----:B------:R1:W-:Y:S01]  /*1ea60*/  @P5 STG.E desc[UR16][R12.64], R71 ;  /* 0x000000470c005986 */ /* 0x0003e2000c101910 */
[C---:B--2---:R-:W-:Y:S01]  /*1ea70*/  ISETP.LT.AND P4, PT, R15.reuse, UR4, !P0 ;  /* 0x000000040f007c0c */ /* 0x044fe2000c781270 */
[----:B------:R-:W-:Y:S01]  /*1ea80*/  IMAD R15, R15, R4, RZ ;  /* 0x000000040f0f7224 */ /* 0x000fe200078e02ff */
[----:B------:R-:W-:Y:S02]  /*1ea90*/  ULDC UR4, c[0x0][0x22c] ;  /* 0x00008b0000047ab9 */ /* 0x000fe40000000800 */
[----:B---3--:R-:W-:Y:S01]  /*1eaa0*/  ISETP.LT.AND P6, PT, R17, UR4, !P0 ;  /* 0x0000000411007c0c */ /* 0x008fe2000c7c1270 */
[----:B------:R-:W-:Y:S01]  /*1eab0*/  IMAD R17, R4, 0x2, R15 ;  /* 0x0000000204117824 */ /* 0x000fe200078e020f */
[----:B-1----:R-:W-:Y:S01]  /*1eac0*/  LEA R6, P1, R15, R2, 0x2 ;  /* 0x000000020f067211 */ /* 0x002fe200078210ff */
[----:B------:R-:W-:-:S03]  /*1ead0*/  ULDC UR4, c[0x0][0x22c] ;  /* 0x00008b0000047ab9 */ /* 0x000fc60000000800 */
[----:B------:R-:W-:Y:S02]  /*1eae0*/  LEA R8, P5, R17, R2, 0x2 ;  /* 0x0000000211087211 */ /* 0x000fe400078a10ff */
[-C--:B------:R-:W-:Y:S01]  /*1eaf0*/  LEA.HI.X.SX32 R7, R15, R5.reuse, 0x2, P1 ;  /* 0x000000050f077211 */ /* 0x080fe200008f16ff */
[----:B------:R-:W-:Y:S01]  /*1eb00*/  IMAD R15, R4, 0x2, R17 ;  /* 0x00000002040f7824 */ /* 0x000fe200078e0211 */
[----:B------:R-:W-:-:S03]  /*1eb10*/  LEA.HI.X.SX32 R9, R17, R5, 0x2, P5 ;  /* 0x0000000511097211 */ /* 0x000fc600028f16ff */
[----:B------:R1:W-:Y:S01]  /*1eb20*/  @P4 STG.E desc[UR16][R6.64], R72 ;  /* 0x0000004806004986 */ /* 0x0003e2000c101910 */
[C---:B------:R-:W-:Y:S01]  /*1eb30*/  IMAD R17, R4.reuse, 0x2, R15 ;  /* 0x0000000204117824 */ /* 0x040fe200078e020f */
[-C--:B------:R-:W-:Y:S02]  /*1eb40*/  LEA R10, P4, R15, R2.reuse, 0x2 ;  /* 0x000000020f0a7211 */ /* 0x080fe400078810ff */
[----:B------:R2:W-:Y:S01]  /*1eb50*/  @P3 STG.E desc[UR16][R8.64], R73 ;  /* 0x0000004908003986 */ /* 0x0005e2000c101910 */
[----:B------:R-:W-:Y:S01]  /*1eb60*/  ISETP.LT.AND P1, PT, R21, UR4, !P0 ;  /* 0x0000000415007c0c */ /* 0x000fe2000c721270 */
[----:B------:R-:W-:Y:S01]  /*1eb70*/  ULDC UR4, c[0x0][0x22c] ;  /* 0x00008b0000047ab9 */ /* 0x000fe20000000800 */
[-C--:B------:R-:W-:Y:S02]  /*1eb80*/  LEA R12, P3, R17, R2.reuse, 0x2 ;  /* 0x00000002110c7211 */ /* 0x080fe400078610ff */
[-C--:B------:R-:W-:Y:S01]  /*1eb90*/  LEA.HI.X.SX32 R11, R15, R5.reuse, 0x2, P4 ;  /* 0x000000050f0b7211 */ /* 0x080fe200020f16ff */
[----:B------:R-:W-:Y:S01]  /*1eba0*/  IMAD R15, R4, 0x2, R17 ;  /* 0x00000002040f7824 */ /* 0x000fe200078e0211 */
[----:B------:R-:W-:Y:S01]  /*1ebb0*/  ISETP.LT.AND P5, PT, R16, UR4, !P0 ;  /* 0x0000000410007c0c */ /* 0x000fe2000c7a1270 */
[----:B------:R-:W-:Y:S01]  /*1ebc0*/  ULDC UR4, c[0x0][0x22c] ;  /* 0x00008b0000047ab9 */ /* 0x000fe20000000800 */
[----:B------:R-:W3:Y:S01]  /*1ebd0*/  LDL.LU R16, [R1+0x7ec] ;  /* 0x0007ec0001107983 */ /* 0x000ee20000300800 */
[----:B------:R-:W-:Y:S01]  /*1ebe0*/  LEA.HI.X.SX32 R13, R17, R5, 0x2, P3 ;  /* 0x00000005110d7211 */ /* 0x000fe200018f16ff */
[----:B------:R-:W-:Y:S01]  /*1ebf0*/  IMAD R17, R4, 0x2, R15 ;  /* 0x0000000204117824 */ /* 0x000fe200078e020f */
[----:B------:R-:W-:Y:S01]  /*1ec00*/  ISETP.LT.AND P4, PT, R20, UR4, !P0 ;  /* 0x0000000414007c0c */ /* 0x000fe2000c781270 */
[----:B------:R2:W-:Y:S01]  /*1ec10*/  @P2 STG.E desc[UR16][R10.64], R74 ;  /* 0x0000004a0a002986 */ /* 0x0005e2000c101910 */
[----:B------:R-:W-:Y:S01]  /*1ec20*/  ULDC UR4, c[0x0][0x22c] ;  /* 0x00008b0000047ab9 */ /* 0x000fe20000000800 */
[----:B-1----:R-:W-:-:S02]  /*1ec30*/  LEA R6, P2, R15, R2, 0x2 ;  /* 0x000000020f067211 */ /* 0x002fc400078410ff */
[----:B------:R-:W3:Y:S01]  /*1ec40*/  LDL.LU R14, [R1+0x7e8] ;  /* 0x0007e800010e7983 */ /* 0x000ee20000300800 */
[----:B----4-:R-:W-:Y:S01]  /*1ec50*/  ISETP.LT.AND P3, PT, R19, UR4, !P0 ;  /* 0x0000000413007c0c */ /* 0x010fe2000c761270 */
[----:B------:R-:W-:Y:S02]  /*1ec60*/  ULDC UR4, c[0x0][0x22c] ;  /* 0x00008b0000047ab9 */ /* 0x000fe40000000800 */
[----:B------:R1:W-:Y:S01]  /*1ec70*/  @P6 STG.E desc[UR16][R12.64], R75 ;  /* 0x0000004b0c006986 */ /* 0x0003e2000c101910 */
[----:B--2---:R-:W-:Y:S02]  /*1ec80*/  LEA R8, P6, R17, R2, 0x2 ;  /* 0x0000000211087211 */ /* 0x004fe400078c10ff */
[-C--:B------:R-:W-:Y:S01]  /*1ec90*/  LEA.HI.X.SX32 R7, R15, R5.reuse, 0x2, P2 ;  /* 0x000000050f077211 */ /* 0x080fe200010f16ff */
[----:B------:R-:W2:Y:S01]  /*1eca0*/  LDL.LU R19, [R1+0x7e4] ;  /* 0x0007e40001137983 */ /* 0x000ea20000300800 */
[----:B------:R-:W-:Y:S01]  /*1ecb0*/  ISETP.LT.AND P2, PT, R18, UR4, !P0 ;  /* 0x0000000412007c0c */ /* 0x000fe2000c741270 */
[----:B------:R-:W-:Y:S01]  /*1ecc0*/  ULDC UR4, c[0x0][0x22c] ;  /* 0x00008b0000047ab9 */ /* 0x000fe20000000800 */
[----:B------:R-:W-:Y:S01]  /*1ecd0*/  LEA.HI.X.SX32 R9, R17, R5, 0x2, P6 ;  /* 0x0000000511097211 */ /* 0x000fe200030f16ff */
[----:B------:R-:W4:Y:S01]  /*1ece0*/  LDL.LU R18, [R1+0x7e0] ;  /* 0x0007e00001127983 */ /* 0x000f220000300800 */
[----:B------:R-:W-:Y:S01]  /*1ecf0*/  ISETP.LT.AND P6, PT, R0, UR4, !P0 ;  /* 0x0000000400007c0c */ /* 0x000fe2000c7c1270 */
[C---:B------:R-:W-:Y:S01]  /*1ed00*/  IMAD R15, R4.reuse, 0x2, R17 ;  /* 0x00000002040f7824 */ /* 0x040fe200078e0211 */
[----:B------:R-:W-:Y:S01]  /*1ed10*/  ULDC UR4, c[0x0][0x22c] ;  /* 0x00008b0000047ab9 */ /* 0x000fe20000000800 */
[----:B------:R-:W4:Y:S02]  /*1ed20*/  LDL.LU R0, [R1+0x7dc] ;  /* 0x0007dc0001007983 */ /* 0x000f240000300800 */
[----:B------:R-:W-:-:S02]  /*1ed30*/  IMAD R17, R4, 0x2, R15 ;  /* 0x0000000204117824 */ /* 0x000fc400078e020f */
[----:B------:R1:W-:Y:S01]  /*1ed40*/  @P1 STG.E desc[UR16][R6.64], R76 ;  /* 0x0000004c06001986 */ /* 0x0003e2000c101910 */
[----:B------:R-:W-:-:S03]  /*1ed50*/  LEA R10, P1, R15, R2, 0x2 ;  /* 0x000000020f0a7211 */ /* 0x000fc600078210ff */
[----:B------:R1:W-:Y:S01]  /*1ed60*/  @P5 STG.E desc[UR16][R8.64], R77 ;  /* 0x0000004d08005986 */ /* 0x0003e2000c101910 */
[----:B------:R-:W-:Y:S01]  /*1ed70*/  LEA.HI.X.SX32 R11, R15, R5, 0x2, P1 ;  /* 0x000000050f0b7211 */ /* 0x000fe200008f16ff */
[----:B------:R-:W-:Y:S01]  /*1ed80*/  IMAD R15, R4, 0x2, R17 ;  /* 0x00000002040f7824 */ /* 0x000fe200078e0211 */
[----:B-1----:R-:W-:-:S03]  /*1ed90*/  LEA R12, P5, R17, R2, 0x2 ;  /* 0x00000002110c7211 */ /* 0x002fc600078a10ff */
[----:B------:R1:W-:Y:S01]  /*1eda0*/  @P4 STG.E desc[UR16][R10.64], R78 ;  /* 0x0000004e0a004986 */ /* 0x0003e2000c101910 */
[----:B------:R-:W-:Y:S01]  /*1edb0*/  LEA.HI.X.SX32 R13, R17, R5, 0x2, P5 ;  /* 0x00000005110d7211 */ /* 0x000fe200028f16ff */
[----:B------:R-:W-:Y:S01]  /*1edc0*/  IMAD R17, R4, 0x2, R15 ;  /* 0x0000000204117824 */ /* 0x000fe200078e020f */
[----:B------:R-:W-:-:S04]  /*1edd0*/  LEA R6, P4, R15, R2, 0x2 ;  /* 0x000000020f067211 */ /* 0x000fc800078810ff */
[----:B------:R-:W-:Y:S01]  /*1ede0*/  LEA.HI.X.SX32 R7, R15, R5, 0x2, P4 ;  /* 0x000000050f077211 */ /* 0x000fe200020f16ff */
[----:B------:R-:W-:Y:S01]  /*1edf0*/  IMAD R15, R4, 0x2, R17 ;  /* 0x00000002040f7824 */ /* 0x000fe200078e0211 */
[----:B------:R4:W-:Y:S01]  /*1ee00*/  @P3 STG.E desc[UR16][R12.64], R79 ;  /* 0x0000004f0c003986 */ /* 0x0009e2000c101910 */
[----:B------:R-:W-:-:S03]  /*1ee10*/  LEA R8, P3, R17, R2, 0x2 ;  /* 0x0000000211087211 */ /* 0x000fc600078610ff */
[----:B------:R4:W-:Y:S01]  /*1ee20*/  @P2 STG.E desc[UR16][R6.64], R80 ;  /* 0x0000005006002986 */ /* 0x0009e2000c101910 */
[----:B-1----:R-:W-:Y:S02]  /*1ee30*/  LEA R10, P2, R15, R2, 0x2 ;  /* 0x000000020f0a7211 */ /* 0x002fe400078410ff */
[-C--:B------:R-:W-:Y:S02]  /*1ee40*/  LEA.HI.X.SX32 R9, R17, R5.reuse, 0x2, P3 ;  /* 0x0000000511097211 */ /* 0x080fe400018f16ff */
[----:B------:R-:W-:Y:S02]  /*1ee50*/  LEA.HI.X.SX32 R11, R15, R5, 0x2, P2 ;  /* 0x000000050f0b7211 */ /* 0x000fe400010f16ff */
[----:B---3--:R-:W-:Y:S01]  /*1ee60*/  ISETP.LT.AND P1, PT, R16, UR4, !P0 ;  /* 0x0000000410007c0c */ /* 0x008fe2000c721270 */
[----:B------:R-:W-:Y:S01]  /*1ee70*/  ULDC UR4, c[0x0][0x22c] ;  /* 0x00008b0000047ab9 */ /* 0x000fe20000000800 */
[----:B------:R-:W3:Y:S01]  /*1ee80*/  LDL.LU R16, [R1+0x7d8] ;  /* 0x0007d80001107983 */ /* 0x000ee20000300800 */
[----:B------:R-:W-:Y:S01]  /*1ee90*/  ISETP.LT.AND P5, PT, R14, UR4, !P0 ;  /* 0x000000040e007c0c */ /* 0x000fe2000c7a1270 */
[----:B------:R-:W-:-:S02]  /*1eea0*/  ULDC UR4, c[0x0][0x22c] ;  /* 0x00008b0000047ab9 */ /* 0x000fc40000000800 */
[----:B------:R-:W3:Y:S01]  /*1eeb0*/  LDL.LU R14, [R1+0x7d4] ;  /* 0x0007d400010e7983 */ /* 0x000ee20000300800 */
[----:B--2---:R-:W-:Y:S01]  /*1eec0*/  ISETP.LT.AND P4, PT, R19, UR4, !P0 ;  /* 0x0000000413007c0c */ /* 0x004fe2000c781270 */
[----:B------:R-:W-:Y:S02]  /*1eed0*/  ULDC UR4, c[0x0][0x22c] ;  /* 0x00008b0000047ab9 */ /* 0x000fe40000000800 */
[----:B------:R-:W2:Y:S01]  /*1eee0*/  LDL.LU R19, [R1+0x7d0] ;  /* 0x0007d00001137983 */ /* 0x000ea20000300800 */
[----:B----4-:R-:W-:Y:S01]  /*1eef0*/  ISETP.LT.AND P3, PT, R18, UR4, !P0 ;  /* 0x0000000412007c0c */ /* 0x010fe2000c761270 */
[----:B------:R-:W-:Y:S02]  /*1ef00*/  ULDC UR4, c[0x0][0x22c] ;  /* 0x00008b0000047ab9 */ /* 0x000fe40000000800 */
[----:B------:R-:W4:Y:S01]  /*1ef10*/  LDL.LU R18, [R1+0x7cc] ;  /* 0x0007cc0001127983 */ /* 0x000f220000300800 */
[----:B------:R-:W-:Y:S01]  /*1ef20*/  ISETP.LT.AND P2, PT, R0, UR4, !P0 ;  /* 0x0000000400007c0c */ /* 0x000fe2000c741270 */
[----:B------:R-:W-:-:S02]  /*1ef30*/  IMAD R17, R4, 0x2, R15 ;  /* 0x0000000204117824 */ /* 0x000fc400078e020f */
[----:B------:R-:W4:Y:S01]  /*1ef40*/  LDL.LU R0, [R1+0x7c8] ;  /* 0x0007c80001007983 */ /* 0x000f220000300800 */
[----:B------:R-:W-:-:S03]  /*1ef50*/  ULDC UR4, c[0x0][0x22c] ;  /* 0x00008b0000047ab9 */ /* 0x000fc60000000800 */
[----:B------:R1:W-:Y:S01]  /*1ef60*/  @P6 STG.E desc[UR16][R8.64], R81 ;  /* 0x0000005108006986 */ /* 0x0003e2000c101910 */
[CC--:B------:R-:W-:Y:S01]  /*1ef70*/  LEA R12, P6, R17.reuse, R2.reuse, 0x2 ;  /* 0x00000002110c7211 */ /* 0x0c0fe200078c10ff */
[C---:B------:R-:W-:Y:S02]  /*1ef80*/  IMAD R15, R4.reuse, 0x2, R17 ;  /* 0x00000002040f7824 */ /* 0x040fe400078e0211 */
[----:B------:R1:W-:Y:S01]  /*1ef90*/  @P1 STG.E desc[UR16][R10.64], R82 ;  /* 0x000000520a001986 */ /* 0x0003e2000c101910 */
[----:B------:R-:W-:Y:S01]  /*1efa0*/  LEA.HI.X.SX32 R13, R17, R5, 0x2, P6 ;  /* 0x00000005110d7211 */ /* 0x000fe200030f16ff */
[----:B------:R-:W-:Y:S01]  /*1efb0*/  IMAD R17, R4, 0x2, R15 ;  /* 0x0000000204117824 */ /* 0x000fe200078e020f */
[----:B------:R-:W-:-:S03]  /*1efc0*/  LEA R6, P1, R15, R2, 0x2 ;  /* 0x000000020f067211 */ /* 0x000fc600078210ff */
[----:B------:R1:W-:Y:S01]  /*1efd0*/  @P5 STG.E desc[UR16][R12.64], R83 ;  /* 0x000000530c005986 */ /* 0x0003e2000c101910 */
[----:B------:R-:W-:Y:S01]  /*1efe0*/  LEA.HI.X.SX32 R7, R15, R5, 0x2, P1 ;  /* 0x000000050f077211 */ /* 0x000fe200008f16ff */
[----:B------:R-:W-:Y:S01]  /*1eff0*/  IMAD R15, R4, 0x2, R17 ;  /* 0x00000002040f7824 */ /* 0x000fe200078e0211 */
[----:B-1----:R-:W-:-:S04]  /*1f000*/  LEA R8, P5, R17, R2, 0x2 ;  /* 0x0000000211087211 */ /* 0x002fc800078a10ff */
[----:B------:R-:W-:Y:S01]  /*1f010*/  LEA.HI.X.SX32 R9, R17, R5, 0x2, P5 ;  /* 0x0000000511097211 */ /* 0x000fe200028f16ff */
[----:B------:R-:W-:Y:S01]  /*1f020*/  IMAD R17, R4, 0x2, R15 ;  /* 0x0000000204117824 */ /* 0x000fe200078e020f */
[----:B------:R1:W-:Y:S01]  /*1f030*/  @P4 STG.E desc[UR16][R6.64], R84 ;  /* 0x0000005406004986 */ /* 0x0003e2000c101910 */
[----:B------:R-:W-:-:S03]  /*1f040*/  LEA R10, P4, R15, R2, 0x2 ;  /* 0x000000020f0a7211 */ /* 0x000fc600078810ff */
[----:B------:R1:W-:Y:S01]  /*1f050*/  @P3 STG.E desc[UR16][R8.64], R85 ;  /* 0x0000005508003986 */ /* 0x0003e2000c101910 */
[----:B------:R-:W-:Y:S02]  /*1f060*/  LEA R12, P3, R17, R2, 0x2 ;  /* 0x00000002110c7211 */ /* 0x000fe400078610ff */
        /* <DEDUP_REMOVED lines=18> */
[----:B------:R1:W-:Y:S02]  /*1f190*/  @P2 STG.E desc[UR16][R10.64], R86 ;  /* 0x000000560a002986 */ /* 0x0003e4000c101910 */
[CC--:B-1----:R-:W-:Y:S01]  /*1f1a0*/  LEA R6, P2, R15.reuse, R2.reuse, 0x2 ;  /* 0x000000020f067211 */ /* 0x0c2fe200078410ff */
[C---:B------:R-:W-:Y:S01]  /*1f1b0*/  IMAD R17, R4.reuse, 0x2, R15 ;  /* 0x0000000204117824 */ /* 0x040fe200078e020f */
[----:B------:R1:W-:Y:S02]  /*1f1c0*/  @P6 STG.E desc[UR16][R12.64], R87 ;  /* 0x000000570c006986 */ /* 0x0003e4000c101910 */
[----:B------:R-:W-:Y:S01]  /*1f1d0*/  LEA.HI.X.SX32 R7, R15, R5, 0x2, P2 ;  /* 0x000000050f077211 */ /* 0x000fe200010f16ff */
[----:B------:R-:W-:Y:S01]  /*1f1e0*/  IMAD R15, R4, 0x2, R17 ;  /* 0x00000002040f7824 */ /* 0x000fe200078e0211 */
[----:B------:R-:W-:-:S03]  /*1f1f0*/  LEA R8, P6, R17, R2, 0x2 ;  /* 0x0000000211087211 */ /* 0x000fc600078c10ff */
[----:B------:R1:W-:Y:S01]  /*1f200*/  @P1 STG.E desc[UR16][R6.64], R88 ;  /* 0x0000005806001986 */ /* 0x0003e2000c101910 */
[----:B------:R-:W-:Y:S01]  /*1f210*/  LEA.HI.X.SX32 R9, R17, R5, 0x2, P6 ;  /* 0x0000000511097211 */ /* 0x000fe200030f16ff */
[----:B------:R-:W-:Y:S01]  /*1f220*/  IMAD R17, R4, 0x2, R15 ;  /* 0x0000000204117824 */ /* 0x000fe200078e020f */
[----:B------:R-:W-:-:S04]  /*1f230*/  LEA R10, P1, R15, R2, 0x2 ;  /* 0x000000020f0a7211 */ /* 0x000fc800078210ff */
[----:B------:R-:W-:Y:S01]  /*1f240*/  LEA.HI.X.SX32 R11, R15, R5, 0x2, P1 ;  /* 0x000000050f0b7211 */ /* 0x000fe200008f16ff */
[----:B------:R-:W-:Y:S01]  /*1f250*/  IMAD R15, R4, 0x2, R17 ;  /* 0x00000002040f7824 */ /* 0x000fe200078e0211 */
[----:B------:R4:W-:Y:S01]  /*1f260*/  @P5 STG.E desc[UR16][R8.64], R89 ;  /* 0x0000005908005986 */ /* 0x0009e2000c101910 */
[----:B-1----:R-:W-:-:S03]  /*1f270*/  LEA R12, P5, R17, R2, 0x2 ;  /* 0x00000002110c7211 */ /* 0x002fc600078a10ff */
        /* <DEDUP_REMOVED lines=231> */
[----:B------:R-:W-:Y:S01]  /*200f0*/  LEA R12, P3, R17, R2, 0x2 ;  /* 0x00000002110c7211 */ /* 0x000fe200078610ff */
[----:B------:R-:W-:-:S03]  /*20100*/  IMAD R15, R4, 0x2, R17 ;  /* 0x00000002040f7824 */ /* 0x000fc600078e0211 */
[-C--:B------:R-:W-:Y:S01]  /*20110*/  LEA.HI.X.SX32 R13, R17, R5.reuse, 0x2, P3 ;  /* 0x00000005110d7211 */ /* 0x080fe200018f16ff */
[C---:B------:R-:W-:Y:S01]  /*20120*/  IMAD R17, R4.reuse, 0x2, R15 ;  /* 0x0000000204117824 */ /* 0x040fe200078e020f */
[----:B------:R1:W-:Y:S02]  /*20130*/  @P2 STG.E desc[UR16][R10.64], R122 ;  /* 0x0000007a0a002986 */ /* 0x0003e4000c101910 */
[-C--:B-1----:R-:W-:Y:S02]  /*20140*/  LEA R6, P2, R15, R2.reuse, 0x2 ;  /* 0x000000020f067211 */ /* 0x082fe400078410ff */
[----:B------:R1:W-:Y:S01]  /*20150*/  @P6 STG.E desc[UR16][R12.64], R123 ;  /* 0x0000007b0c006986 */ /* 0x0003e2000c101910 */
[----:B------:R-:W-:Y:S02]  /*20160*/  LEA R8, P6, R17, R2, 0x2 ;  /* 0x0000000211087211 */ /* 0x000fe400078c10ff */
[-C--:B------:R-:W-:Y:S01]  /*20170*/  LEA.HI.X.SX32 R7, R15, R5.reuse, 0x2, P2 ;  /* 0x000000050f077211 */ /* 0x080fe200010f16ff */
[----:B------:R-:W-:Y:S01]  /*20180*/  IMAD R15, R4, 0x2, R17 ;  /* 0x00000002040f7824 */ /* 0x000fe200078e0211 */
[----:B------:R-:W-:-:S03]  /*20190*/  LEA.HI.X.SX32 R9, R17, R5, 0x2, P6 ;  /* 0x0000000511097211 */ /* 0x000fc600030f16ff */
[----:B------:R1:W-:Y:S04]  /*201a0*/  @P1 STG.E desc[UR16][R6.64], R124 ;  /* 0x0000007c06001986 */ /* 0x0003e8000c101910 */
[----:B------:R1:W-:Y:S01]  /*201b0*/  @P5 STG.E desc[UR16][R8.64], R125 ;  /* 0x0000007d08005986 */ /* 0x0003e2000c101910 */
[----:B------:R-:W-:-:S04]  /*201c0*/  LEA R10, P5, R15, R2, 0x2 ;  /* 0x000000020f0a7211 */ /* 0x000fc800078a10ff */
[----:B------:R-:W-:-:S05]  /*201d0*/  LEA.HI.X.SX32 R11, R15, R5, 0x2, P5 ;  /* 0x000000050f0b7211 */ /* 0x000fca00028f16ff */
[----:B------:R1:W-:Y:S01]  /*201e0*/  @P4 STG.E desc[UR16][R10.64], R126 ;  /* 0x0000007e0a004986 */ /* 0x0003e2000c101910 */
[----:B---3--:R-:W-:Y:S01]  /*201f0*/  ISETP.LT.AND P3, PT, R16, UR4, !P0 ;  /* 0x0000000410007c0c */ /* 0x008fe2000c761270 */
[----:B------:R-:W-:Y:S02]  /*20200*/  ULDC UR4, c[0x0][0x22c] ;  /* 0x00008b0000047ab9 */ /* 0x000fe40000000800 */
[----:B------:R-:W3:Y:S01]  /*20210*/  LDL.LU R16, [R1+0x71c] ;  /* 0x00071c0001107983 */ /* 0x000ee20000300800 */
[----:B------:R-:W-:Y:S01]  /*20220*/  ISETP.LT.AND P2, PT, R14, UR4, !P0 ;  /* 0x000000040e007c0c */ /* 0x000fe2000c741270 */
[----:B------:R-:W-:Y:S02]  /*20230*/  ULDC UR4, c[0x0][0x22c] ;  /* 0x00008b0000047ab9 */ /* 0x000fe40000000800 */
[----:B------:R-:W3:Y:S01]  /*20240*/  LDL.LU R14, [R1+0x718] ;  /* 0x00071800010e7983 */ /* 0x000ee20000300800 */
[----:B--2---:R-:W-:Y:S01]  /*20250*/  ISETP.LT.AND P1, PT, R19, UR4, !P0 ;  /* 0x0000000413007c0c */ /* 0x004fe2000c721270 */
[----:B------:R-:W-:-:S02]  /*20260*/  ULDC UR4, c[0x0][0x22c] ;  /* 0x00008b0000047ab9 */ /* 0x000fc40000000800 */
[----:B----4-:R-:W-:Y:S01]  /*20270*/  ISETP.LT.AND P5, PT, R18, UR4, !P0 ;  /* 0x0000000412007c0c */ /* 0x010fe2000c7a1270 */
[----:B------:R-:W-:Y:S01]  /*20280*/  ULDC UR4, c[0x0][0x22c] ;  /* 0x00008b0000047ab9 */ /* 0x000fe20000000800 */
[----:B------:R-:W2:Y:S01]  /*20290*/  LDL.LU R18, [R1+0x714] ;  /* 0x0007140001127983 */ /* 0x000ea20000300800 */
[----:B------:R-:W-:Y:S01]  /*202a0*/  ISETP.LT.AND P4, PT, R0, UR4, !P0 ;  /* 0x0000000400007c0c */ /* 0x000fe2000c781270 */
[C---:B------:R-:W-:Y:S02]  /*202b0*/  IMAD R17, R4.reuse, 0x2, R15 ;  /* 0x0000000204117824 */ /* 0x040fe400078e020f */
[----:B------:R-:W4:Y:S01]  /*202c0*/  LDL.LU R0, [R1+0x710] ;  /* 0x0007100001007983 */ /* 0x000f220000300800 */
[----:B------:R-:W-:Y:S01]  /*202d0*/  ULDC UR4, c[0x0][0x22c] ;  /* 0x00008b0000047ab9 */ /* 0x000fe20000000800 */
[----:B------:R-:W-:Y:S01]  /*202e0*/  IMAD R19, R4, 0x2, R17 ;  /* 0x0000000204137824 */ /* 0x000fe200078e0211 */
[----:B-1----:R-:W-:-:S03]  /*202f0*/  LEA R12, P6, R17, R2, 0x2 ;  /* 0x00000002110c7211 */ /* 0x002fc600078c10ff */
[----:B------:R-:W-:Y:S01]  /*20300*/  IMAD R15, R4, 0x2, R19 ;  /* 0x00000002040f7824 */ /* 0x000fe200078e0213 */
[----:B------:R-:W-:-:S03]  /*20310*/  LEA.HI.X.SX32 R13, R17, R5, 0x2, P6 ;  /* 0x00000005110d7211 */ /* 0x000fc600030f16ff */
[C---:B------:R-:W-:Y:S02]  /*20320*/  IMAD R17, R4.reuse, 0x2, R15 ;  /* 0x0000000204117824 */ /* 0x040fe400078e020f */
[----:B------:R1:W-:Y:S01]  /*20330*/  @P3 STG.E desc[UR16][R12.64], R127 ;  /* 0x0000007f0c003986 */ /* 0x0003e2000c101910 */
[-C--:B------:R-:W-:Y:S01]  /*20340*/  LEA R6, P3, R19, R2.reuse, 0x2 ;  /* 0x0000000213067211 */ /* 0x080fe200078610ff */
[C---:B------:R-:W-:Y:S01]  /*20350*/  IMAD R21, R4.reuse, 0x2, R17 ;  /* 0x0000000204157824 */ /* 0x040fe200078e0211 */
        /* <DEDUP_REMOVED lines=8> */
[-C--:B-1----:R-:W-:Y:S01]  /*203e0*/  LEA R12, P1, R21, R2.reuse, 0x2 ;  /* 0x00000002150c7211 */ /* 0x082fe200078210ff */
[C---:B------:R-:W-:Y:S01]  /*203f0*/  IMAD R23, R4.reuse, 0x2, R3 ;  /* 0x0000000204177824 */ /* 0x040fe200078e0203 */
[-C--:B------:R-:W-:Y:S02]  /*20400*/  LEA.HI.X.SX32 R11, R17, R5.reuse, 0x2, P6 ;  /* 0x00000005110b7211 */ /* 0x080fe400030f16ff */
[----:B------:R-:W-:Y:S01]  /*20410*/  LEA.HI.X.SX32 R13, R21, R5, 0x2, P1 ;  /* 0x00000005150d7211 */ /* 0x000fe200008f16ff */
[----:B------:R-:W-:Y:S01]  /*20420*/  IMAD R4, R4, 0x2, R23 ;  /* 0x0000000204047824 */ /* 0x000fe200078e0217 */
[----:B------:R-:W-:-:S04]  /*20430*/  LEA R6, P1, R3, R2, 0x2 ;  /* 0x0000000203067211 */ /* 0x000fc800078210ff */
[----:B------:R-:W-:Y:S01]  /*20440*/  LEA.HI.X.SX32 R7, R3, R5, 0x2, P1 ;  /* 0x0000000503077211 */ /* 0x000fe200008f16ff */
[----:B------:R1:W-:Y:S04]  /*20450*/  @P5 STG.E desc[UR16][R10.64], R130 ;  /* 0x000000820a005986 */ /* 0x0003e8000c101910 */
[----:B------:R1:W-:Y:S01]  /*20460*/  @P4 STG.E desc[UR16][R12.64], R131 ;  /* 0x000000830c004986 */ /* 0x0003e2000c101910 */
[----:B---3--:R-:W-:Y:S01]  /*20470*/  ISETP.LT.AND P3, PT, R16, UR4, !P0 ;  /* 0x0000000410007c0c */ /* 0x008fe2000c761270 */
[----:B------:R-:W-:Y:S02]  /*20480*/  ULDC UR4, c[0x0][0x22c] ;  /* 0x00008b0000047ab9 */ /* 0x000fe40000000800 */
[----:B------:R-:W-:Y:S01]  /*20490*/  ISETP.LT.AND P2, PT, R14, UR4, !P0 ;  /* 0x000000040e007c0c */ /* 0x000fe2000c741270 */
[----:B------:R-:W-:Y:S01]  /*204a0*/  ULDC UR4, c[0x0][0x22c] ;  /* 0x00008b0000047ab9 */ /* 0x000fe20000000800 */
[----:B------:R-:W-:-:S04]  /*204b0*/  LEA R14, P6, R19, R2, 0x2 ;  /* 0x00000002130e7211 */ /* 0x000fc800078c10ff */
[-C--:B------:R-:W-:Y:S02]  /*204c0*/  LEA.HI.X.SX32 R15, R19, R5.reuse, 0x2, P6 ;  /* 0x00000005130f7211 */ /* 0x080fe400030f16ff */
[-C--:B------:R-:W-:Y:S02]  /*204d0*/  LEA R16, P6, R4, R2.reuse, 0x2 ;  /* 0x0000000204107211 */ /* 0x080fe400078c10ff */
[----:B--2---:R-:W-:Y:S01]  /*204e0*/  ISETP.LT.AND P1, PT, R18, UR4, !P0 ;  /* 0x0000000412007c0c */ /* 0x004fe2000c721270 */
[----:B------:R-:W-:Y:S01]  /*204f0*/  ULDC UR4, c[0x0][0x22c] ;  /* 0x00008b0000047ab9 */ /* 0x000fe20000000800 */
[-C--:B------:R-:W-:Y:S02]  /*20500*/  LEA.HI.X.SX32 R17, R4, R5.reuse, 0x2, P6 ;  /* 0x0000000504117211 */ /* 0x080fe400030f16ff */
[----:B----4-:R-:W-:Y:S02]  /*20510*/  ISETP.LT.AND P0, PT, R0, UR4, !P0 ;  /* 0x0000000400007c0c */ /* 0x010fe4000c701270 */
[C---:B------:R-:W-:Y:S01]  /*20520*/  LEA R2, P6, R23.reuse, R2, 0x2 ;  /* 0x0000000217027211 */ /* 0x040fe200078c10ff */
[----:B------:R1:W-:Y:S03]  /*20530*/  @P3 STG.E desc[UR16][R14.64], R24 ;  /* 0x000000180e003986 */ /* 0x0003e6000c101910 */
[----:B------:R-:W-:Y:S01]  /*20540*/  LEA.HI.X.SX32 R3, R23, R5, 0x2, P6 ;  /* 0x0000000517037211 */ /* 0x000fe200030f16ff */
[----:B------:R1:W-:Y:S04]  /*20550*/  @P2 STG.E desc[UR16][R6.64], R25 ;  /* 0x0000001906002986 */ /* 0x0003e8000c101910 */
[----:B------:R1:W-:Y:S02]  /*20560*/  @P1 STG.E desc[UR16][R2.64], R26 ;  /* 0x0000001a02001986 */ /* 0x0003e4000c101910 */
[----:B------:R-:W-:Y:S05]  /*20570*/  @!P0 EXIT ;  /* 0x000000000000894d */ /* 0x000fea0003800000 */
[----:B------:R-:W-:Y:S01]  /*20580*/  STG.E desc[UR16][R16.64], R27 ;  /* 0x0000001b10007986 */ /* 0x000fe2000c101910 */
[----:B------:R-:W-:Y:S05]  /*20590*/  EXIT ;  /* 0x000000000000794d */ /* 0x000fea0003800000 */
.L_x_2:
[----:B------:R-:W-:-:S00]  /*205a0*/  BRA `(.L_x_2) ;  /* 0xfffffffc00fc7947 */ /* 0x000fc0000383ffff */
[----:B------:R-:W-:-:S00]  /*205b0*/  NOP ;  /* 0x0000000000007918 */ /* 0x000fc00000000000 */
        /* <DEDUP_REMOVED lines=12> */
.L_x_3:


//--------------------- .nv.shared.matmul_kernel  --------------------------
	.section	.nv.shared.matmul_kernel,"aw",@nobits
	.sectionflags	@""
	.align	16
	.zero		1024


//--------------------- .nv.shared.reserved.0     --------------------------
	.section	.nv.shared.reserved.0,"aw",@nobits
	.weak		__nv_reservedSMEM_offset_0_alias
	.size		__nv_reservedSMEM_offset_0_alias, 0, 0
	.other		__nv_reservedSMEM_offset_0_alias,@"STO_CUDA_RESERVED_SHARED STV_DEFAULT"
__nv_reservedSMEM_offset_0_alias:
	.zero		0


//--------------------- .nv.constant0.matmul_kernel --------------------------
	.section	.nv.constant0.matmul_kernel,"a",@progbits
	.sectionflags	@""
	.align	4
.nv.constant0.matmul_kernel:
	.zero		608


//--------------------- SYMBOLS --------------------------

	.type		.nv.reservedSmem.offset0,@object
	.size		.nv.reservedSmem.offset0,0x4
